	.target	sm_100a

	.elftype	@"ET_EXEC"


//--------------------- .note.nv.tkinfo           --------------------------
	.section	.note.nv.tkinfo,"",@"SHT_NOTE"
	.sectionflags	@"SHF_NOTE_NV_TKINFO"
	.tkinfo
        /*0018*/ 	.word	0x00000002
        /*0030*/ 	.string	""
        /*0030*/ 	.string	"ptxas"
        /*0030*/ 	.string	"Cuda compilation tools, release 13.0, V13.0.88"
        /*0030*/ 	.string	"Build cuda_13.0.r13.0/compiler.36424714_0"
        /*0030*/ 	.string	"-arch sm_100a -m 64 "



//--------------------- .note.nv.cuinfo           --------------------------
	.section	.note.nv.cuinfo,"",@"SHT_NOTE"
	.sectionflags	@"SHF_NOTE_NV_CUINFO"
        /*0018*/ 	.short	0x0002
        /*001a*/ 	.short	0x0064
        /*001c*/ 	.short	0x0082
	.zero		2


//--------------------- .nv.info                  --------------------------
	.section	.nv.info,"",@"SHT_CUDA_INFO"
	.align	4


	//----- nvinfo : EIATTR_REGCOUNT
	.align		4
        /*0000*/ 	.byte	0x04, 0x2f
        /*0002*/ 	.short	(.L_19 - .L_18)
	.align		4
.L_18:
        /*0004*/ 	.word	index@(_ZN7cutlass13device_kernelINS_4conv6kernel13ConvUniversalINS1_16ConvProblemShapeILNS1_8OperatorE2ELi3EEENS1_10collective14CollectiveConvINS1_47MainloopSm100TmaUmmaWarpSpecializedImplicitGemmILS5_2ELi6ELi3ELi1ELi2EN4cute5tupleIJNSA_1CILi1EEESD_SD_EEEEENSB_IJNSC_ILi128EEENSB_IJSG_EEENSB_IJNSC_ILi32EEEEEEEEENS_10tfloat32_tESL_NSA_8TiledMMAINSA_8MMA_AtomIJNSA_17SM100_MMA_TF32_SSISL_SL_fLi128ELi128ELNSA_4UMMA5MajorE1ELSQ_1ELNSP_7ScaleInE0ELSR_0EEEEEENSA_6LayoutISE_NSB_IJNSC_ILi0EEESV_SV_EEEEENSB_IJNSA_10UnderscoreESY_SY_EEEEENS7_6detail27Sm100ImplicitGemmTileTraitsINSA_13SM90_TMA_LOADENSA_14ComposedLayoutINSA_7SwizzleILi2ELi5ELi2EEENSA_18smem_ptr_flag_bitsILi32EEENSU_INSB_IJSI_NSC_ILi4EEEEEENSB_IJSD_SI_EEEEEEEvEENS12_INSA_20SM90_TMA_LOAD_IM2COLES1D_vEEEENS_8epilogue10collective18CollectiveEpilogueINS1I_23Sm100TmaWarpSpecializedILi4ELi2ELi16ELb1ELb0EEEJSK_NSB_IJNSU_ISG_SD_EENSU_INSC_ILi16EEESD_EEEEESL_NSB_IJlNSB_IJSD_lllEEESV_EEESL_S1S_NS1I_6fusion15FusionCallbacksIS1M_NS1T_17LinearCombinationISL_fSL_fLNS_15FloatRoundStyleE2EEESK_S1Q_JEEENSA_5SM1004TMEM4LOAD26SM100_TMEM_LOAD_32dp32b16xES13_NS14_INS15_ILi2ELi4ELi3EEES18_NSU_INSB_IJNSC_ILi8EEES1O_EEENSB_IJS1O_SD_EEEEEEENSA_39AutoVectorizingCopyWithAssumedAlignmentILi128EEENSA_14SM90_TMA_STOREES28_S2A_S2A_EEEvvEEEEvNT_6ParamsE)
        /*0008*/ 	.word	0x00000060


	//----- nvinfo : EIATTR_FRAME_SIZE
	.align		4
.L_19:
        /*000c*/ 	.byte	0x04, 0x11
        /*000e*/ 	.short	(.L_21 - .L_20)
	.align		4
.L_20:
        /*0010*/ 	.word	index@($__internal_2_$__cuda_sm10x_tcgen05_guardrail_trap_unallocated_columns_being_dealloced)
        /*0014*/ 	.word	0x00000008


	//----- nvinfo : EIATTR_FRAME_SIZE
	.align		4
.L_21:
        /*0018*/ 	.byte	0x04, 0x11
        /*001a*/ 	.short	(.L_23 - .L_22)
	.align		4
.L_22:
        /*001c*/ 	.word	index@($__internal_1_$__cuda_sm10x_tcgen05_guardrail_trap_phase_invalid_during_alloc)
        /*0020*/ 	.word	0x00000008


	//----- nvinfo : EIATTR_FRAME_SIZE
	.align		4
.L_23:
        /*0024*/ 	.byte	0x04, 0x11
        /*0026*/ 	.short	(.L_25 - .L_24)
	.align		4
.L_24:
        /*0028*/ 	.word	index@($__internal_0_$__cuda_sm10x_tcgen05_guardrail_trap_col_being_dealloced_not_returned_by_alloc)
        /*002c*/ 	.word	0x00000008


	//----- nvinfo : EIATTR_FRAME_SIZE
	.align		4
.L_25:
        /*0030*/ 	.byte	0x04, 0x11
        /*0032*/ 	.short	(.L_27 - .L_26)
	.align		4
.L_26:
        /*0034*/ 	.word	index@(_ZN7cutlass13device_kernelINS_4conv6kernel13ConvUniversalINS1_16ConvProblemShapeILNS1_8OperatorE2ELi3EEENS1_10collective14CollectiveConvINS1_47MainloopSm100TmaUmmaWarpSpecializedImplicitGemmILS5_2ELi6ELi3ELi1ELi2EN4cute5tupleIJNSA_1CILi1EEESD_SD_EEEEENSB_IJNSC_ILi128EEENSB_IJSG_EEENSB_IJNSC_ILi32EEEEEEEEENS_10tfloat32_tESL_NSA_8TiledMMAINSA_8MMA_AtomIJNSA_17SM100_MMA_TF32_SSISL_SL_fLi128ELi128ELNSA_4UMMA5MajorE1ELSQ_1ELNSP_7ScaleInE0ELSR_0EEEEEENSA_6LayoutISE_NSB_IJNSC_ILi0EEESV_SV_EEEEENSB_IJNSA_10UnderscoreESY_SY_EEEEENS7_6detail27Sm100ImplicitGemmTileTraitsINSA_13SM90_TMA_LOADENSA_14ComposedLayoutINSA_7SwizzleILi2ELi5ELi2EEENSA_18smem_ptr_flag_bitsILi32EEENSU_INSB_IJSI_NSC_ILi4EEEEEENSB_IJSD_SI_EEEEEEEvEENS12_INSA_20SM90_TMA_LOAD_IM2COLES1D_vEEEENS_8epilogue10collective18CollectiveEpilogueINS1I_23Sm100TmaWarpSpecializedILi4ELi2ELi16ELb1ELb0EEEJSK_NSB_IJNSU_ISG_SD_EENSU_INSC_ILi16EEESD_EEEEESL_NSB_IJlNSB_IJSD_lllEEESV_EEESL_S1S_NS1I_6fusion15FusionCallbacksIS1M_NS1T_17LinearCombinationISL_fSL_fLNS_15FloatRoundStyleE2EEESK_S1Q_JEEENSA_5SM1004TMEM4LOAD26SM100_TMEM_LOAD_32dp32b16xES13_NS14_INS15_ILi2ELi4ELi3EEES18_NSU_INSB_IJNSC_ILi8EEES1O_EEENSB_IJS1O_SD_EEEEEEENSA_39AutoVectorizingCopyWithAssumedAlignmentILi128EEENSA_14SM90_TMA_STOREES28_S2A_S2A_EEEvvEEEEvNT_6ParamsE)
        /*0038*/ 	.word	0x00000008


	//----- nvinfo : EIATTR_MIN_STACK_SIZE
	.align		4
.L_27:
        /*003c*/ 	.byte	0x04, 0x12
        /*003e*/ 	.short	(.L_29 - .L_28)
	.align		4
.L_28:
        /*0040*/ 	.word	index@(_ZN7cutlass13device_kernelINS_4conv6kernel13ConvUniversalINS1_16ConvProblemShapeILNS1_8OperatorE2ELi3EEENS1_10collective14CollectiveConvINS1_47MainloopSm100TmaUmmaWarpSpecializedImplicitGemmILS5_2ELi6ELi3ELi1ELi2EN4cute5tupleIJNSA_1CILi1EEESD_SD_EEEEENSB_IJNSC_ILi128EEENSB_IJSG_EEENSB_IJNSC_ILi32EEEEEEEEENS_10tfloat32_tESL_NSA_8TiledMMAINSA_8MMA_AtomIJNSA_17SM100_MMA_TF32_SSISL_SL_fLi128ELi128ELNSA_4UMMA5MajorE1ELSQ_1ELNSP_7ScaleInE0ELSR_0EEEEEENSA_6LayoutISE_NSB_IJNSC_ILi0EEESV_SV_EEEEENSB_IJNSA_10UnderscoreESY_SY_EEEEENS7_6detail27Sm100ImplicitGemmTileTraitsINSA_13SM90_TMA_LOADENSA_14ComposedLayoutINSA_7SwizzleILi2ELi5ELi2EEENSA_18smem_ptr_flag_bitsILi32EEENSU_INSB_IJSI_NSC_ILi4EEEEEENSB_IJSD_SI_EEEEEEEvEENS12_INSA_20SM90_TMA_LOAD_IM2COLES1D_vEEEENS_8epilogue10collective18CollectiveEpilogueINS1I_23Sm100TmaWarpSpecializedILi4ELi2ELi16ELb1ELb0EEEJSK_NSB_IJNSU_ISG_SD_EENSU_INSC_ILi16EEESD_EEEEESL_NSB_IJlNSB_IJSD_lllEEESV_EEESL_S1S_NS1I_6fusion15FusionCallbacksIS1M_NS1T_17LinearCombinationISL_fSL_fLNS_15FloatRoundStyleE2EEESK_S1Q_JEEENSA_5SM1004TMEM4LOAD26SM100_TMEM_LOAD_32dp32b16xES13_NS14_INS15_ILi2ELi4ELi3EEES18_NSU_INSB_IJNSC_ILi8EEES1O_EEENSB_IJS1O_SD_EEEEEEENSA_39AutoVectorizingCopyWithAssumedAlignmentILi128EEENSA_14SM90_TMA_STOREES28_S2A_S2A_EEEvvEEEEvNT_6ParamsE)
        /*0044*/ 	.word	0x00000008
.L_29:


//--------------------- .nv.compat                --------------------------
	.section	.nv.compat,"",@"SHT_CUDA_COMPAT_INFO"
	.align	4
        /*0000*/ 	.byte	0x02, 0x09, 0x01, 0x00, 0x02, 0x02, 0x02, 0x00, 0x02, 0x05, 0x05, 0x00, 0x03, 0x07, 0x01, 0x01
        /*0010*/ 	.byte	0x02, 0x03, 0x01, 0x00, 0x02, 0x06, 0x01, 0x00, 0x04, 0x0b, 0x08, 0x00, 0x09, 0x00, 0x00, 0x00
        /*0020*/ 	.byte	0x00, 0x00, 0x00, 0x00


//--------------------- .nv.info._ZN7cutlass13device_kernelINS_4conv6kernel13ConvUniversalINS1_16ConvProblemShapeILNS1_8OperatorE2ELi3EEENS1_10collective14CollectiveConvINS1_47MainloopSm100TmaUmmaWarpSpecializedImplicitGemmILS5_2ELi6ELi3ELi1ELi2EN4cute5tupleIJNSA_1CILi1EEESD_SD_EEEEENSB_IJNSC_ILi128EEENSB_IJSG_EEENSB_IJNSC_ILi32EEEEEEEEENS_10tfloat32_tESL_NSA_8TiledMMAINSA_8MMA_AtomIJNSA_17SM100_MMA_TF32_SSISL_SL_fLi128ELi128ELNSA_4UMMA5MajorE1ELSQ_1ELNSP_7ScaleInE0ELSR_0EEEEEENSA_6LayoutISE_NSB_IJNSC_ILi0EEESV_SV_EEEEENSB_IJNSA_10UnderscoreESY_SY_EEEEENS7_6detail27Sm100ImplicitGemmTileTraitsINSA_13SM90_TMA_LOADENSA_14ComposedLayoutINSA_7SwizzleILi2ELi5ELi2EEENSA_18smem_ptr_flag_bitsILi32EEENSU_INSB_IJSI_NSC_ILi4EEEEEENSB_IJSD_SI_EEEEEEEvEENS12_INSA_20SM90_TMA_LOAD_IM2COLES1D_vEEEENS_8epilogue10collective18CollectiveEpilogueINS1I_23Sm100TmaWarpSpecializedILi4ELi2ELi16ELb1ELb0EEEJSK_NSB_IJNSU_ISG_SD_EENSU_INSC_ILi16EEESD_EEEEESL_NSB_IJlNSB_IJSD_lllEEESV_EEESL_S1S_NS1I_6fusion15FusionCallbacksIS1M_NS1T_17LinearCombinationISL_fSL_fLNS_15FloatRoundStyleE2EEESK_S1Q_JEEENSA_5SM1004TMEM4LOAD26SM100_TMEM_LOAD_32dp32b16xES13_NS14_INS15_ILi2ELi4ELi3EEES18_NSU_INSB_IJNSC_ILi8EEES1O_EEENSB_IJS1O_SD_EEEEEEENSA_39AutoVectorizingCopyWithAssumedAlignmentILi128EEENSA_14SM90_TMA_STOREES28_S2A_S2A_EEEvvEEEEvNT_6ParamsE --------------------------
	.section	.nv.info._ZN7cutlass13device_kernelINS_4conv6kernel13ConvUniversalINS1_16ConvProblemShapeILNS1_8OperatorE2ELi3EEENS1_10collective14CollectiveConvINS1_47MainloopSm100TmaUmmaWarpSpecializedImplicitGemmILS5_2ELi6ELi3ELi1ELi2EN4cute5tupleIJNSA_1CILi1EEESD_SD_EEEEENSB_IJNSC_ILi128EEENSB_IJSG_EEENSB_IJNSC_ILi32EEEEEEEEENS_10tfloat32_tESL_NSA_8TiledMMAINSA_8MMA_AtomIJNSA_17SM100_MMA_TF32_SSISL_SL_fLi128ELi128ELNSA_4UMMA5MajorE1ELSQ_1ELNSP_7ScaleInE0ELSR_0EEEEEENSA_6LayoutISE_NSB_IJNSC_ILi0EEESV_SV_EEEEENSB_IJNSA_10UnderscoreESY_SY_EEEEENS7_6detail27Sm100ImplicitGemmTileTraitsINSA_13SM90_TMA_LOADENSA_14ComposedLayoutINSA_7SwizzleILi2ELi5ELi2EEENSA_18smem_ptr_flag_bitsILi32EEENSU_INSB_IJSI_NSC_ILi4EEEEEENSB_IJSD_SI_EEEEEEEvEENS12_INSA_20SM90_TMA_LOAD_IM2COLES1D_vEEEENS_8epilogue10collective18CollectiveEpilogueINS1I_23Sm100TmaWarpSpecializedILi4ELi2ELi16ELb1ELb0EEEJSK_NSB_IJNSU_ISG_SD_EENSU_INSC_ILi16EEESD_EEEEESL_NSB_IJlNSB_IJSD_lllEEESV_EEESL_S1S_NS1I_6fusion15FusionCallbacksIS1M_NS1T_17LinearCombinationISL_fSL_fLNS_15FloatRoundStyleE2EEESK_S1Q_JEEENSA_5SM1004TMEM4LOAD26SM100_TMEM_LOAD_32dp32b16xES13_NS14_INS15_ILi2ELi4ELi3EEES18_NSU_INSB_IJNSC_ILi8EEES1O_EEENSB_IJS1O_SD_EEEEEEENSA_39AutoVectorizingCopyWithAssumedAlignmentILi128EEENSA_14SM90_TMA_STOREES28_S2A_S2A_EEEvvEEEEvNT_6ParamsE,"",@"SHT_CUDA_INFO"
	.sectionflags	@""
	.align	4


	//----- nvinfo : EIATTR_CUDA_API_VERSION
	.align		4
        /*0000*/ 	.byte	0x04, 0x37
        /*0002*/ 	.short	(.L_31 - .L_30)
.L_30:
        /*0004*/ 	.word	0x00000082


	//----- nvinfo : EIATTR_KPARAM_INFO
	.align		4
.L_31:
        /*0008*/ 	.byte	0x04, 0x17
        /*000a*/ 	.short	(.L_33 - .L_32)
.L_32:
        /*000c*/ 	.word	0x00000000
        /*0010*/ 	.short	0x0000
        /*0012*/ 	.short	0x0000
        /*0014*/ 	.byte	0x00, 0xf0, 0x01, 0x24


	//----- nvinfo : EIATTR_AT_ENTRY_FRAGMENTS
	.align		4
.L_33:
        /*0018*/ 	.byte	0x04, 0x4f
        /*001a*/ 	.short	(.L_35 - .L_34)


	//   ....[0]....
.L_34:
        /*001c*/ 	.word	0x00000006


	//----- nvinfo : EIATTR_RESERVED_SMEM_USED
	.align		4
.L_35:
        /*0020*/ 	.byte	0x01, 0x41
	.zero		2


	//----- nvinfo : EIATTR_SPARSE_MMA_MASK
	.align		4
        /*0024*/ 	.byte	0x03, 0x50
        /*0026*/ 	.short	0x0000


	//----- nvinfo : EIATTR_TCGEN05_1CTA_USED
	.align		4
        /*0028*/ 	.byte	0x01, 0x51
	.zero		2


	//----- nvinfo : EIATTR_MAXREG_COUNT
	.align		4
        /*002c*/ 	.byte	0x03, 0x1b
        /*002e*/ 	.short	0x00ff


	//----- nvinfo : EIATTR_NUM_BARRIERS
	.align		4
        /*0030*/ 	.byte	0x02, 0x4c
        /*0032*/ 	.byte	0x07
	.zero		1


	//----- nvinfo : EIATTR_EXTERNS
	.align		4
        /*0034*/ 	.byte	0x04, 0x0f
        /*0036*/ 	.short	(.L_37 - .L_36)


	//   ....[0]....
	.align		4
.L_36:
        /*0038*/ 	.word	index@(__assertfail)


	//----- nvinfo : EIATTR_MERCURY_ISA_VERSION
	.align		4
.L_37:
        /*003c*/ 	.byte	0x03, 0x5f
        /*003e*/ 	.short	0x0101


	//----- nvinfo : EIATTR_INT_WARP_WIDE_INSTR_OFFSETS
	.align		4
        /*0040*/ 	.byte	0x04, 0x31
        /*0042*/ 	.short	(.L_39 - .L_38)


	//   ....[0]....
.L_38:
        /*0044*/ 	.word	0x00004880


	//   ....[1]....
        /*0048*/ 	.word	0x000048a0


	//   ....[2]....
        /*004c*/ 	.word	0x000048d0


	//   ....[3]....
        /*0050*/ 	.word	0x00005b40


	//   ....[4]....
        /*0054*/ 	.word	0x00005ba0


	//   ....[5]....
        /*0058*/ 	.word	0x00005ca0


	//   ....[6]....
        /*005c*/ 	.word	0x00005d20


	//   ....[7]....
        /*0060*/ 	.word	0x00005e30


	//   ....[8]....
        /*0064*/ 	.word	0x00005eb0


	//   ....[9]....
        /*0068*/ 	.word	0x00005fc0


	//   ....[10]....
        /*006c*/ 	.word	0x00006050


	//   ....[11]....
        /*0070*/ 	.word	0x00006160


	//   ....[12]....
        /*0074*/ 	.word	0x000061e0


	//   ....[13]....
        /*0078*/ 	.word	0x000062c0


	//   ....[14]....
        /*007c*/ 	.word	0x00006340


	//   ....[15]....
        /*0080*/ 	.word	0x00006420


	//   ....[16]....
        /*0084*/ 	.word	0x000064b0


	//   ....[17]....
        /*0088*/ 	.word	0x000065a0


	//   ....[18]....
        /*008c*/ 	.word	0x00006630


	//----- nvinfo : EIATTR_COOP_GROUP_MASK_REGIDS
	.align		4
.L_39:
        /*0090*/ 	.byte	0x04, 0x29
        /*0092*/ 	.short	(.L_41 - .L_40)


	//   ....[0]....
.L_40:
        /*0094*/ 	.word	0xffffffff


	//   ....[1]....
        /*0098*/ 	.word	0xffffffff


	//   ....[2]....
        /*009c*/ 	.word	0xffffffff


	//   ....[3]....
        /*00a0*/ 	.word	0xffffffff


	//   ....[4]....
        /*00a4*/ 	.word	0xffffffff


	//   ....[5]....
        /*00a8*/ 	.word	0xffffffff


	//   ....[6]....
        /*00ac*/ 	.word	0xffffffff


	//   ....[7]....
        /*00b0*/ 	.word	0xffffffff


	//   ....[8]....
        /*00b4*/ 	.word	0xffffffff


	//   ....[9]....
        /*00b8*/ 	.word	0xffffffff


	//   ....[10]....
        /*00bc*/ 	.word	0xffffffff


	//   ....[11]....
        /*00c0*/ 	.word	0xffffffff


	//----- nvinfo : EIATTR_COOP_GROUP_INSTR_OFFSETS
	.align		4
.L_41:
        /*00c4*/ 	.byte	0x04, 0x28
        /*00c6*/ 	.short	(.L_43 - .L_42)


	//   ....[0]....
.L_42:
        /*00c8*/ 	.word	0x00000090


	//   ....[1]....
        /*00cc*/ 	.word	0x00000500


	//   ....[2]....
        /*00d0*/ 	.word	0x000006b0


	//   ....[3]....
        /*00d4*/ 	.word	0x00000850


	//   ....[4]....
        /*00d8*/ 	.word	0x00000950


	//   ....[5]....
        /*00dc*/ 	.word	0x00000aa0


	//   ....[6]....
        /*00e0*/ 	.word	0x00002d40


	//   ....[7]....
        /*00e4*/ 	.word	0x00003bd0


	//   ....[8]....
        /*00e8*/ 	.word	0x00003de0


	//   ....[9]....
        /*00ec*/ 	.word	0x00003e10


	//   ....[10]....
        /*00f0*/ 	.word	0x00004760


	//   ....[11]....
        /*00f4*/ 	.word	0x000049a0


	//----- nvinfo : EIATTR_VRC_CTA_INIT_COUNT
	.align		4
.L_43:
        /*00f8*/ 	.byte	0x02, 0x4a
        /*00fa*/ 	.byte	0x80
	.zero		1


	//----- nvinfo : EIATTR_SYSCALL_OFFSETS
	.align		4
        /*00fc*/ 	.byte	0x04, 0x46
        /*00fe*/ 	.short	(.L_45 - .L_44)


	//   ....[0]....
.L_44:
        /*0100*/ 	.word	0x000078d0


	//   ....[1]....
        /*0104*/ 	.word	0x000079c0


	//   ....[2]....
        /*0108*/ 	.word	0x00008180


	//   ....[3]....
        /*010c*/ 	.word	0x00008b00


	//   ....[4]....
        /*0110*/ 	.word	0x00009430


	//   ....[5]....
        /*0114*/ 	.word	0x00009da0


	//   ....[6]....
        /*0118*/ 	.word	0x0000a710


	//   ....[7]....
        /*011c*/ 	.word	0x0000b0b0


	//   ....[8]....
        /*0120*/ 	.word	0x0000ba20


	//   ....[9]....
        /*0124*/ 	.word	0x0000c340


	//----- nvinfo : EIATTR_MBARRIER_INSTR_OFFSETS
	.align		4
.L_45:
        /*0128*/ 	.byte	0x04, 0x39
        /*012a*/ 	.short	(.L_47 - .L_46)


	//   ....[0]....
.L_46:
        /*012c*/ 	.word	0x000005e0
        /*0130*/ 	.word	0x000000ff
        /*0134*/ 	.word	0x00000000
        /*0138*/ 	.short	0x0100
        /*013a*/ 	.byte	0x04
	.zero		1


	//   ....[1]....
        /*013c*/ 	.word	0x000005f0
        /*0140*/ 	.word	0x000000ff
        /*0144*/ 	.word	0x00000030
        /*0148*/ 	.short	0x0100
        /*014a*/ 	.byte	0x04
	.zero		1


	//   ....[2]....
        /*014c*/ 	.word	0x00000600
        /*0150*/ 	.word	0x000000ff
        /*0154*/ 	.word	0x00000008
        /*0158*/ 	.short	0x0100
        /*015a*/ 	.byte	0x04
	.zero		1


	//   ....[3]....
        /*015c*/ 	.word	0x00000610
        /*0160*/ 	.word	0x000000ff
        /*0164*/ 	.word	0x00000038
        /*0168*/ 	.short	0x0100
        /*016a*/ 	.byte	0x04
	.zero		1


	//   ....[4]....
        /*016c*/ 	.word	0x00000620
        /*0170*/ 	.word	0x000000ff
        /*0174*/ 	.word	0x00000010
        /*0178*/ 	.short	0x0100
        /*017a*/ 	.byte	0x04
	.zero		1


	//   ....[5]....
        /*017c*/ 	.word	0x00000630
        /*0180*/ 	.word	0x000000ff
        /*0184*/ 	.word	0x00000040
        /*0188*/ 	.short	0x0100
        /*018a*/ 	.byte	0x04
	.zero		1


	//   ....[6]....
        /*018c*/ 	.word	0x00000640
        /*0190*/ 	.word	0x000000ff
        /*0194*/ 	.word	0x00000018
        /*0198*/ 	.short	0x0100
        /*019a*/ 	.byte	0x04
	.zero		1


	//   ....[7]....
        /*019c*/ 	.word	0x00000650
        /*01a0*/ 	.word	0x000000ff
        /*01a4*/ 	.word	0x00000048
        /*01a8*/ 	.short	0x0100
        /*01aa*/ 	.byte	0x04
	.zero		1


	//   ....[8]....
        /*01ac*/ 	.word	0x00000660
        /*01b0*/ 	.word	0x000000ff
        /*01b4*/ 	.word	0x00000020
        /*01b8*/ 	.short	0x0100
        /*01ba*/ 	.byte	0x04
	.zero		1


	//   ....[9]....
        /*01bc*/ 	.word	0x00000670
        /*01c0*/ 	.word	0x000000ff
        /*01c4*/ 	.word	0x00000050
        /*01c8*/ 	.short	0x0100
        /*01ca*/ 	.byte	0x04
	.zero		1


	//   ....[10]....
        /*01cc*/ 	.word	0x00000680
        /*01d0*/ 	.word	0x000000ff
        /*01d4*/ 	.word	0x00000028
        /*01d8*/ 	.short	0x0100
        /*01da*/ 	.byte	0x04
	.zero		1


	//   ....[11]....
        /*01dc*/ 	.word	0x00000690
        /*01e0*/ 	.word	0x000000ff
        /*01e4*/ 	.word	0x00000058
        /*01e8*/ 	.short	0x0100
        /*01ea*/ 	.byte	0x04
	.zero		1


	//   ....[12]....
        /*01ec*/ 	.word	0x000007c0
        /*01f0*/ 	.word	0x000000ff
        /*01f4*/ 	.word	0x00000060
        /*01f8*/ 	.short	0x0100
        /*01fa*/ 	.byte	0x04
	.zero		1


	//   ....[13]....
        /*01fc*/ 	.word	0x000007d0
        /*0200*/ 	.word	0x000000ff
        /*0204*/ 	.word	0x00000080
        /*0208*/ 	.short	0x0100
        /*020a*/ 	.byte	0x04
	.zero		1


	//   ....[14]....
        /*020c*/ 	.word	0x000007e0
        /*0210*/ 	.word	0x000000ff
        /*0214*/ 	.word	0x00000068
        /*0218*/ 	.short	0x0100
        /*021a*/ 	.byte	0x04
	.zero		1


	//   ....[15]....
        /*021c*/ 	.word	0x000007f0
        /*0220*/ 	.word	0x000000ff
        /*0224*/ 	.word	0x00000088
        /*0228*/ 	.short	0x0100
        /*022a*/ 	.byte	0x04
	.zero		1


	//   ....[16]....
        /*022c*/ 	.word	0x00000800
        /*0230*/ 	.word	0x000000ff
        /*0234*/ 	.word	0x00000070
        /*0238*/ 	.short	0x0100
        /*023a*/ 	.byte	0x04
	.zero		1


	//   ....[17]....
        /*023c*/ 	.word	0x00000810
        /*0240*/ 	.word	0x000000ff
        /*0244*/ 	.word	0x00000090
        /*0248*/ 	.short	0x0100
        /*024a*/ 	.byte	0x04
	.zero		1


	//   ....[18]....
        /*024c*/ 	.word	0x00000820
        /*0250*/ 	.word	0x000000ff
        /*0254*/ 	.word	0x00000078
        /*0258*/ 	.short	0x0100
        /*025a*/ 	.byte	0x04
	.zero		1


	//   ....[19]....
        /*025c*/ 	.word	0x00000830
        /*0260*/ 	.word	0x000000ff
        /*0264*/ 	.word	0x00000098
        /*0268*/ 	.short	0x0100
        /*026a*/ 	.byte	0x04
	.zero		1


	//   ....[20]....
        /*026c*/ 	.word	0x00000920
        /*0270*/ 	.word	0x000000ff
        /*0274*/ 	.word	0x000000a0
        /*0278*/ 	.short	0x0100
        /*027a*/ 	.byte	0x06
	.zero		1


	//   ....[21]....
        /*027c*/ 	.word	0x00000930
        /*0280*/ 	.word	0x000000ff
        /*0284*/ 	.word	0x000000a8
        /*0288*/ 	.short	0x0100
        /*028a*/ 	.byte	0x06
	.zero		1


	//   ....[22]....
        /*028c*/ 	.word	0x00000a70
        /*0290*/ 	.word	0x000000ff
        /*0294*/ 	.word	0x000000b0
        /*0298*/ 	.short	0x0100
        /*029a*/ 	.byte	0x06
	.zero		1


	//   ....[23]....
        /*029c*/ 	.word	0x00000a80
        /*02a0*/ 	.word	0x000000ff
        /*02a4*/ 	.word	0x000000b8
        /*02a8*/ 	.short	0x0100
        /*02aa*/ 	.byte	0x06
	.zero		1


	//   ....[24]....
        /*02ac*/ 	.word	0x00000bd0
        /*02b0*/ 	.word	0x000000ff
        /*02b4*/ 	.word	0x000000c0
        /*02b8*/ 	.short	0x0100
        /*02ba*/ 	.byte	0x04
	.zero		1


	//   ....[25]....
        /*02bc*/ 	.word	0x00000be0
        /*02c0*/ 	.word	0x000000ff
        /*02c4*/ 	.word	0x000000d0
        /*02c8*/ 	.short	0x0100
        /*02ca*/ 	.byte	0x04
	.zero		1


	//   ....[26]....
        /*02cc*/ 	.word	0x00000bf0
        /*02d0*/ 	.word	0x000000ff
        /*02d4*/ 	.word	0x000000c8
        /*02d8*/ 	.short	0x0100
        /*02da*/ 	.byte	0x04
	.zero		1


	//   ....[27]....
        /*02dc*/ 	.word	0x00000c00
        /*02e0*/ 	.word	0x000000ff
        /*02e4*/ 	.word	0x000000d8
        /*02e8*/ 	.short	0x0100
        /*02ea*/ 	.byte	0x04
	.zero		1


	//   ....[28]....
        /*02ec*/ 	.word	0x00001a80
        /*02f0*/ 	.word	0x000000ff
        /*02f4*/ 	.word	0x00000030
        /*02f8*/ 	.short	0x010a
        /*02fa*/ 	.byte	0x08
	.zero		1


	//   ....[29]....
        /*02fc*/ 	.word	0x00001ea0
        /*0300*/ 	.word	0x000000ff
        /*0304*/ 	.word	0x00000030
        /*0308*/ 	.short	0x010a
        /*030a*/ 	.byte	0x35
	.zero		1


	//   ....[30]....
        /*030c*/ 	.word	0x00002030
        /*0310*/ 	.word	0x000000ff
        /*0314*/ 	.word	0x00000030
        /*0318*/ 	.short	0x010a
        /*031a*/ 	.byte	0x08
	.zero		1


	//   ....[31]....
        /*031c*/ 	.word	0x000024b0
        /*0320*/ 	.word	0x000000ff
        /*0324*/ 	.word	0x000000a8
        /*0328*/ 	.short	0x0101
        /*032a*/ 	.byte	0x3a
	.zero		1


	//   ....[32]....
        /*032c*/ 	.word	0x000024f0
        /*0330*/ 	.word	0x000000ff
        /*0334*/ 	.word	0x00000030
        /*0338*/ 	.short	0x010a
        /*033a*/ 	.byte	0x04
	.zero		1


	//   ....[33]....
        /*033c*/ 	.word	0x00002750
        /*0340*/ 	.word	0x000000ff
        /*0344*/ 	.word	0x00000030
        /*0348*/ 	.short	0x010a
        /*034a*/ 	.byte	0x35
	.zero		1


	//   ....[34]....
        /*034c*/ 	.word	0x000028d0
        /*0350*/ 	.word	0x000000ff
        /*0354*/ 	.word	0x00000030
        /*0358*/ 	.short	0x010a
        /*035a*/ 	.byte	0x08
	.zero		1


	//   ....[35]....
        /*035c*/ 	.word	0x00002d50
        /*0360*/ 	.word	0x000000ff
        /*0364*/ 	.word	0x000000b0
        /*0368*/ 	.short	0x010a
        /*036a*/ 	.byte	0x3a
	.zero		1


	//   ....[36]....
        /*036c*/ 	.word	0x00002e30
        /*0370*/ 	.word	0x000000ff
        /*0374*/ 	.word	0x00000000
        /*0378*/ 	.short	0x0101
        /*037a*/ 	.byte	0x04
	.zero		1


	//   ....[37]....
        /*037c*/ 	.word	0x00003500
        /*0380*/ 	.word	0x000000ff
        /*0384*/ 	.word	0x00000000
        /*0388*/ 	.short	0x010a
        /*038a*/ 	.byte	0x04
	.zero		1


	//   ....[38]....
        /*038c*/ 	.word	0x000035a0
        /*0390*/ 	.word	0x000000ff
        /*0394*/ 	.word	0x00000000
        /*0398*/ 	.short	0x010a
        /*039a*/ 	.byte	0x05
	.zero		1


	//   ....[39]....
        /*039c*/ 	.word	0x00003640
        /*03a0*/ 	.word	0x000000ff
        /*03a4*/ 	.word	0x00000000
        /*03a8*/ 	.short	0x010a
        /*03aa*/ 	.byte	0x05
	.zero		1


	//   ....[40]....
        /*03ac*/ 	.word	0x000036e0
        /*03b0*/ 	.word	0x000000ff
        /*03b4*/ 	.word	0x00000000
        /*03b8*/ 	.short	0x010a
        /*03ba*/ 	.byte	0x05
	.zero		1


	//   ....[41]....
        /*03bc*/ 	.word	0x00003780
        /*03c0*/ 	.word	0x000000ff
        /*03c4*/ 	.word	0x00000000
        /*03c8*/ 	.short	0x010a
        /*03ca*/ 	.byte	0x05
	.zero		1


	//   ....[42]....
        /*03cc*/ 	.word	0x00003830
        /*03d0*/ 	.word	0x00000000
        /*03d4*/ 	.word	0x00000000
        /*03d8*/ 	.short	0x010a
        /*03da*/ 	.byte	0xff
	.zero		1


	//   ....[43]....
        /*03dc*/ 	.word	0x00003980
        /*03e0*/ 	.word	0x000000ff
        /*03e4*/ 	.word	0x000000b8
        /*03e8*/ 	.short	0x010a
        /*03ea*/ 	.byte	0x04
	.zero		1


	//   ....[44]....
        /*03ec*/ 	.word	0x00003a20
        /*03f0*/ 	.word	0x000000ff
        /*03f4*/ 	.word	0x000000b0
        /*03f8*/ 	.short	0x010a
        /*03fa*/ 	.byte	0x04
	.zero		1


	//   ....[45]....
        /*03fc*/ 	.word	0x00003ac0
        /*0400*/ 	.word	0x000000ff
        /*0404*/ 	.word	0x00000000
        /*0408*/ 	.short	0x0101
        /*040a*/ 	.byte	0x05
	.zero		1


	//   ....[46]....
        /*040c*/ 	.word	0x00003b00
        /*0410*/ 	.word	0x000000ff
        /*0414*/ 	.word	0x000000b8
        /*0418*/ 	.short	0x0106
        /*041a*/ 	.byte	0x04
	.zero		1


	//   ....[47]....
        /*041c*/ 	.word	0x00003b40
        /*0420*/ 	.word	0x00000000
        /*0424*/ 	.word	0x000000b8
        /*0428*/ 	.short	0x010a
        /*042a*/ 	.byte	0xff
	.zero		1


	//   ....[48]....
        /*042c*/ 	.word	0x000040a0
        /*0430*/ 	.word	0x000000ff
        /*0434*/ 	.word	0x000000b0
        /*0438*/ 	.short	0x010a
        /*043a*/ 	.byte	0x15
	.zero		1


	//   ....[49]....
        /*043c*/ 	.word	0x00004150
        /*0440*/ 	.word	0x000000ff
        /*0444*/ 	.word	0x00000000
        /*0448*/ 	.short	0x0101
        /*044a*/ 	.byte	0x23
	.zero		1


	//   ....[50]....
        /*044c*/ 	.word	0x00004160
        /*0450*/ 	.word	0x000000ff
        /*0454*/ 	.word	0x000000d0
        /*0458*/ 	.short	0x010a
        /*045a*/ 	.byte	0x19
	.zero		1


	//   ....[51]....
        /*045c*/ 	.word	0x000041f0
        /*0460*/ 	.word	0x000000ff
        /*0464*/ 	.word	0x00000000
        /*0468*/ 	.short	0x010a
        /*046a*/ 	.byte	0x04
	.zero		1


	//   ....[52]....
        /*046c*/ 	.word	0x00004290
        /*0470*/ 	.word	0x000000ff
        /*0474*/ 	.word	0x00000000
        /*0478*/ 	.short	0x010a
        /*047a*/ 	.byte	0x11
	.zero		1


	//   ....[53]....
        /*047c*/ 	.word	0x000043e0
        /*0480*/ 	.word	0x000000ff
        /*0484*/ 	.word	0x00000000
        /*0488*/ 	.short	0x010a
        /*048a*/ 	.byte	0x04
	.zero		1


	//   ....[54]....
        /*048c*/ 	.word	0x000046b0
        /*0490*/ 	.word	0x000000ff
        /*0494*/ 	.word	0x00000000
        /*0498*/ 	.short	0x010a
        /*049a*/ 	.byte	0x04
	.zero		1


	//   ....[55]....
        /*049c*/ 	.word	0x00004740
        /*04a0*/ 	.word	0x000000ff
        /*04a4*/ 	.word	0x00000000
        /*04a8*/ 	.short	0x010a
        /*04aa*/ 	.byte	0x04
	.zero		1


	//   ....[56]....
        /*04ac*/ 	.word	0x00004f20
        /*04b0*/ 	.word	0x000000ff
        /*04b4*/ 	.word	0x000000b0
        /*04b8*/ 	.short	0x010a
        /*04ba*/ 	.byte	0x2a
	.zero		1


	//   ....[57]....
        /*04bc*/ 	.word	0x00004fc0
        /*04c0*/ 	.word	0x000000ff
        /*04c4*/ 	.word	0x00000000
        /*04c8*/ 	.short	0x0101
        /*04ca*/ 	.byte	0x43
	.zero		1


	//   ....[58]....
        /*04cc*/ 	.word	0x000054e0
        /*04d0*/ 	.word	0x000000ff
        /*04d4*/ 	.word	0x000000a8
        /*04d8*/ 	.short	0x010a
        /*04da*/ 	.byte	0x2a
	.zero		1


	//   ....[59]....
        /*04dc*/ 	.word	0x00005ae0
        /*04e0*/ 	.word	0x000000ff
        /*04e4*/ 	.word	0x00000080
        /*04e8*/ 	.short	0x010a
        /*04ea*/ 	.byte	0x2a
	.zero		1


	//   ....[60]....
        /*04ec*/ 	.word	0x00005c50
        /*04f0*/ 	.word	0x000000ff
        /*04f4*/ 	.word	0x00000060
        /*04f8*/ 	.short	0x010b
        /*04fa*/ 	.byte	0x2a
	.zero		1


	//   ....[61]....
        /*04fc*/ 	.word	0x00005c60
        /*0500*/ 	.word	0x000000ff
        /*0504*/ 	.word	0x00000000
        /*0508*/ 	.short	0x0101
        /*050a*/ 	.byte	0x33
	.zero		1


	//   ....[62]....
        /*050c*/ 	.word	0x00005c70
        /*0510*/ 	.word	0x000000ff
        /*0514*/ 	.word	0x00000088
        /*0518*/ 	.short	0x010a
        /*051a*/ 	.byte	0x2a
	.zero		1


	//   ....[63]....
        /*051c*/ 	.word	0x00005de0
        /*0520*/ 	.word	0x000000ff
        /*0524*/ 	.word	0x00000068
        /*0528*/ 	.short	0x010b
        /*052a*/ 	.byte	0x2a
	.zero		1


	//   ....[64]....
        /*052c*/ 	.word	0x00005df0
        /*0530*/ 	.word	0x000000ff
        /*0534*/ 	.word	0x00000000
        /*0538*/ 	.short	0x0101
        /*053a*/ 	.byte	0x31
	.zero		1


	//   ....[65]....
        /*053c*/ 	.word	0x00005e00
        /*0540*/ 	.word	0x000000ff
        /*0544*/ 	.word	0x00000090
        /*0548*/ 	.short	0x010a
        /*054a*/ 	.byte	0x2a
	.zero		1


	//   ....[66]....
        /*054c*/ 	.word	0x00005f70
        /*0550*/ 	.word	0x000000ff
        /*0554*/ 	.word	0x00000070
        /*0558*/ 	.short	0x010b
        /*055a*/ 	.byte	0x2a
	.zero		1


	//   ....[67]....
        /*055c*/ 	.word	0x00005f80
        /*0560*/ 	.word	0x000000ff
        /*0564*/ 	.word	0x00000000
        /*0568*/ 	.short	0x0101
        /*056a*/ 	.byte	0x30
	.zero		1


	//   ....[68]....
        /*056c*/ 	.word	0x00005f90
        /*0570*/ 	.word	0x000000ff
        /*0574*/ 	.word	0x00000098
        /*0578*/ 	.short	0x010a
        /*057a*/ 	.byte	0x2a
	.zero		1


	//   ....[69]....
        /*057c*/ 	.word	0x00006110
        /*0580*/ 	.word	0x000000ff
        /*0584*/ 	.word	0x00000078
        /*0588*/ 	.short	0x010b
        /*058a*/ 	.byte	0x2a
	.zero		1


	//   ....[70]....
        /*058c*/ 	.word	0x00006120
        /*0590*/ 	.word	0x000000ff
        /*0594*/ 	.word	0x00000000
        /*0598*/ 	.short	0x0101
        /*059a*/ 	.byte	0x2f
	.zero		1


	//   ....[71]....
        /*059c*/ 	.word	0x00006130
        /*05a0*/ 	.word	0x000000ff
        /*05a4*/ 	.word	0x00000080
        /*05a8*/ 	.short	0x010a
        /*05aa*/ 	.byte	0x2a
	.zero		1


	//   ....[72]....
        /*05ac*/ 	.word	0x00006270
        /*05b0*/ 	.word	0x000000ff
        /*05b4*/ 	.word	0x00000060
        /*05b8*/ 	.short	0x010b
        /*05ba*/ 	.byte	0x2a
	.zero		1


	//   ....[73]....
        /*05bc*/ 	.word	0x00006280
        /*05c0*/ 	.word	0x000000ff
        /*05c4*/ 	.word	0x00000000
        /*05c8*/ 	.short	0x0101
        /*05ca*/ 	.byte	0x33
	.zero		1


	//   ....[74]....
        /*05cc*/ 	.word	0x00006290
        /*05d0*/ 	.word	0x000000ff
        /*05d4*/ 	.word	0x00000088
        /*05d8*/ 	.short	0x010a
        /*05da*/ 	.byte	0x2a
	.zero		1


	//   ....[75]....
        /*05dc*/ 	.word	0x000063d0
        /*05e0*/ 	.word	0x000000ff
        /*05e4*/ 	.word	0x00000068
        /*05e8*/ 	.short	0x010b
        /*05ea*/ 	.byte	0x2a
	.zero		1


	//   ....[76]....
        /*05ec*/ 	.word	0x000063e0
        /*05f0*/ 	.word	0x000000ff
        /*05f4*/ 	.word	0x00000000
        /*05f8*/ 	.short	0x0101
        /*05fa*/ 	.byte	0x31
	.zero		1


	//   ....[77]....
        /*05fc*/ 	.word	0x000063f0
        /*0600*/ 	.word	0x000000ff
        /*0604*/ 	.word	0x00000090
        /*0608*/ 	.short	0x010a
        /*060a*/ 	.byte	0x2a
	.zero		1


	//   ....[78]....
        /*060c*/ 	.word	0x00006550
        /*0610*/ 	.word	0x000000ff
        /*0614*/ 	.word	0x00000070
        /*0618*/ 	.short	0x010b
        /*061a*/ 	.byte	0x2a
	.zero		1


	//   ....[79]....
        /*061c*/ 	.word	0x00006560
        /*0620*/ 	.word	0x000000ff
        /*0624*/ 	.word	0x00000000
        /*0628*/ 	.short	0x0101
        /*062a*/ 	.byte	0x30
	.zero		1


	//   ....[80]....
        /*062c*/ 	.word	0x00006570
        /*0630*/ 	.word	0x000000ff
        /*0634*/ 	.word	0x00000098
        /*0638*/ 	.short	0x010a
        /*063a*/ 	.byte	0x2a
	.zero		1


	//   ....[81]....
        /*063c*/ 	.word	0x000066e0
        /*0640*/ 	.word	0x000000ff
        /*0644*/ 	.word	0x00000078
        /*0648*/ 	.short	0x010b
        /*064a*/ 	.byte	0x2a
	.zero		1


	//   ....[82]....
        /*064c*/ 	.word	0x000066f0
        /*0650*/ 	.word	0x000000ff
        /*0654*/ 	.word	0x00000000
        /*0658*/ 	.short	0x0101
        /*065a*/ 	.byte	0x2f
	.zero		1


	//   ....[83]....
        /*065c*/ 	.word	0x00006710
        /*0660*/ 	.word	0x000000ff
        /*0664*/ 	.word	0x00000080
        /*0668*/ 	.short	0x010a
        /*066a*/ 	.byte	0x2a
	.zero		1


	//   ....[84]....
        /*066c*/ 	.word	0x00006730
        /*0670*/ 	.word	0x000000ff
        /*0674*/ 	.word	0x00000088
        /*0678*/ 	.short	0x010a
        /*067a*/ 	.byte	0x2a
	.zero		1


	//   ....[85]....
        /*067c*/ 	.word	0x00006750
        /*0680*/ 	.word	0x000000ff
        /*0684*/ 	.word	0x00000090
        /*0688*/ 	.short	0x010a
        /*068a*/ 	.byte	0x2a
	.zero		1


	//   ....[86]....
        /*068c*/ 	.word	0x000067a0
        /*0690*/ 	.word	0x00000002
        /*0694*/ 	.word	0x00000098
        /*0698*/ 	.short	0x010a
        /*069a*/ 	.byte	0xff
	.zero		1


	//   ....[87]....
        /*069c*/ 	.word	0x00006b20
        /*06a0*/ 	.word	0x000000ff
        /*06a4*/ 	.word	0x000000b0
        /*06a8*/ 	.short	0x010a
        /*06aa*/ 	.byte	0x31
	.zero		1


	//   ....[88]....
        /*06ac*/ 	.word	0x00006c90
        /*06b0*/ 	.word	0x000000ff
        /*06b4*/ 	.word	0x00000000
        /*06b8*/ 	.short	0x0101
        /*06ba*/ 	.byte	0x04
	.zero		1


	//   ....[89]....
        /*06bc*/ 	.word	0x00007e50
        /*06c0*/ 	.word	0x000000ff
        /*06c4*/ 	.word	0x00000060
        /*06c8*/ 	.short	0x010a
        /*06ca*/ 	.byte	0x31
	.zero		1


	//   ....[90]....
        /*06cc*/ 	.word	0x00007e80
        /*06d0*/ 	.word	0x00000054
        /*06d4*/ 	.word	0x000000c0
        /*06d8*/ 	.short	0x010a
        /*06da*/ 	.byte	0xff
	.zero		1


	//   ....[91]....
        /*06dc*/ 	.word	0x00007f70
        /*06e0*/ 	.word	0x000000ff
        /*06e4*/ 	.word	0x00000060
        /*06e8*/ 	.short	0x010a
        /*06ea*/ 	.byte	0x31
	.zero		1


	//   ....[92]....
        /*06ec*/ 	.word	0x00008060
        /*06f0*/ 	.word	0x00000054
        /*06f4*/ 	.word	0x000000c0
        /*06f8*/ 	.short	0x010a
        /*06fa*/ 	.byte	0xff
	.zero		1


	//   ....[93]....
        /*06fc*/ 	.word	0x00008830
        /*0700*/ 	.word	0x00000000
        /*0704*/ 	.word	0x00000000
        /*0708*/ 	.short	0x0101
        /*070a*/ 	.byte	0xff
	.zero		1


	//   ....[94]....
        /*070c*/ 	.word	0x00008840
        /*0710*/ 	.word	0x00000003
        /*0714*/ 	.word	0x00000060
        /*0718*/ 	.short	0x010a
        /*071a*/ 	.byte	0xff
	.zero		1


	//   ....[95]....
        /*071c*/ 	.word	0x00008920
        /*0720*/ 	.word	0x00000003
        /*0724*/ 	.word	0x00000060
        /*0728*/ 	.short	0x010a
        /*072a*/ 	.byte	0xff
	.zero		1


	//   ....[96]....
        /*072c*/ 	.word	0x00009160
        /*0730*/ 	.word	0x00000059
        /*0734*/ 	.word	0x00000000
        /*0738*/ 	.short	0x0101
        /*073a*/ 	.byte	0xff
	.zero		1


	//   ....[97]....
        /*073c*/ 	.word	0x00009180
        /*0740*/ 	.word	0x00000028
        /*0744*/ 	.word	0x00000060
        /*0748*/ 	.short	0x010a
        /*074a*/ 	.byte	0xff
	.zero		1


	//   ....[98]....
        /*074c*/ 	.word	0x00009250
        /*0750*/ 	.word	0x00000028
        /*0754*/ 	.word	0x00000060
        /*0758*/ 	.short	0x010a
        /*075a*/ 	.byte	0xff
	.zero		1


	//   ....[99]....
        /*075c*/ 	.word	0x00009a80
        /*0760*/ 	.word	0x00000059
        /*0764*/ 	.word	0x00000000
        /*0768*/ 	.short	0x0101
        /*076a*/ 	.byte	0xff
	.zero		1


	//   ....[100]....
        /*076c*/ 	.word	0x00009aa0
        /*0770*/ 	.word	0x0000005a
        /*0774*/ 	.word	0x00000060
        /*0778*/ 	.short	0x010a
        /*077a*/ 	.byte	0xff
	.zero		1


	//   ....[101]....
        /*077c*/ 	.word	0x00009b80
        /*0780*/ 	.word	0x0000005a
        /*0784*/ 	.word	0x00000060
        /*0788*/ 	.short	0x010a
        /*078a*/ 	.byte	0xff
	.zero		1


	//   ....[102]....
        /*078c*/ 	.word	0x0000a3f0
        /*0790*/ 	.word	0x0000005b
        /*0794*/ 	.word	0x00000000
        /*0798*/ 	.short	0x0101
        /*079a*/ 	.byte	0xff
	.zero		1


	//   ....[103]....
        /*079c*/ 	.word	0x0000a410
        /*07a0*/ 	.word	0x0000005a
        /*07a4*/ 	.word	0x00000060
        /*07a8*/ 	.short	0x010a
        /*07aa*/ 	.byte	0xff
	.zero		1


	//   ....[104]....
        /*07ac*/ 	.word	0x0000a4e0
        /*07b0*/ 	.word	0x0000005a
        /*07b4*/ 	.word	0x00000060
        /*07b8*/ 	.short	0x010a
        /*07ba*/ 	.byte	0xff
	.zero		1


	//   ....[105]....
        /*07bc*/ 	.word	0x0000ad90
        /*07c0*/ 	.word	0x0000005b
        /*07c4*/ 	.word	0x00000000
        /*07c8*/ 	.short	0x0101
        /*07ca*/ 	.byte	0xff
	.zero		1


	//   ....[106]....
        /*07cc*/ 	.word	0x0000adb0
        /*07d0*/ 	.word	0x0000005a
        /*07d4*/ 	.word	0x00000060
        /*07d8*/ 	.short	0x010a
        /*07da*/ 	.byte	0xff
	.zero		1


	//   ....[107]....
        /*07dc*/ 	.word	0x0000ae80
        /*07e0*/ 	.word	0x0000005a
        /*07e4*/ 	.word	0x00000060
        /*07e8*/ 	.short	0x010a
        /*07ea*/ 	.byte	0xff
	.zero		1


	//   ....[108]....
        /*07ec*/ 	.word	0x0000b700
        /*07f0*/ 	.word	0x0000005b
        /*07f4*/ 	.word	0x00000000
        /*07f8*/ 	.short	0x0101
        /*07fa*/ 	.byte	0xff
	.zero		1


	//   ....[109]....
        /*07fc*/ 	.word	0x0000b720
        /*0800*/ 	.word	0x0000005a
        /*0804*/ 	.word	0x00000060
        /*0808*/ 	.short	0x010a
        /*080a*/ 	.byte	0xff
	.zero		1


	//   ....[110]....
        /*080c*/ 	.word	0x0000b7f0
        /*0810*/ 	.word	0x0000005a
        /*0814*/ 	.word	0x00000060
        /*0818*/ 	.short	0x010a
        /*081a*/ 	.byte	0xff
	.zero		1


	//   ....[111]....
        /*081c*/ 	.word	0x0000c070
        /*0820*/ 	.word	0x0000005b
        /*0824*/ 	.word	0x00000000
        /*0828*/ 	.short	0x0101
        /*082a*/ 	.byte	0xff
	.zero		1


	//   ....[112]....
        /*082c*/ 	.word	0x0000c090
        /*0830*/ 	.word	0x0000005a
        /*0834*/ 	.word	0x00000060
        /*0838*/ 	.short	0x010a
        /*083a*/ 	.byte	0xff
	.zero		1


	//   ....[113]....
        /*083c*/ 	.word	0x0000c160
        /*0840*/ 	.word	0x0000005a
        /*0844*/ 	.word	0x00000060
        /*0848*/ 	.short	0x010a
        /*084a*/ 	.byte	0xff
	.zero		1


	//   ....[114]....
        /*084c*/ 	.word	0x0000c640
        /*0850*/ 	.word	0x000000ff
        /*0854*/ 	.word	0x00000000
        /*0858*/ 	.short	0x0101
        /*085a*/ 	.byte	0x04
	.zero		1


	//   ....[115]....
        /*085c*/ 	.word	0x0000ca00
        /*0860*/ 	.word	0x00000003
        /*0864*/ 	.word	0x00000000
        /*0868*/ 	.short	0x0101
        /*086a*/ 	.byte	0xff
	.zero		1


	//   ....[116]....
        /*086c*/ 	.word	0x0000cc90
        /*0870*/ 	.word	0x000000ff
        /*0874*/ 	.word	0x00000000
        /*0878*/ 	.short	0x0101
        /*087a*/ 	.byte	0x04
	.zero		1


	//   ....[117]....
        /*087c*/ 	.word	0x0000ccc0
        /*0880*/ 	.word	0x00000004
        /*0884*/ 	.word	0x00000030
        /*0888*/ 	.short	0x010a
        /*088a*/ 	.byte	0xff
	.zero		1


	//   ....[118]....
        /*088c*/ 	.word	0x0000cd20
        /*0890*/ 	.word	0x00000004
        /*0894*/ 	.word	0x00000030
        /*0898*/ 	.short	0x010a
        /*089a*/ 	.byte	0xff
	.zero		1


	//   ....[119]....
        /*089c*/ 	.word	0x0000cd80
        /*08a0*/ 	.word	0x00000004
        /*08a4*/ 	.word	0x000000b0
        /*08a8*/ 	.short	0x010a
        /*08aa*/ 	.byte	0xff
	.zero		1


	//   ....[120]....
        /*08ac*/ 	.word	0x0000cde0
        /*08b0*/ 	.word	0x00000000
        /*08b4*/ 	.word	0x00000000
        /*08b8*/ 	.short	0x010a
        /*08ba*/ 	.byte	0xff
	.zero		1


	//   ....[121]....
        /*08bc*/ 	.word	0x0000ce40
        /*08c0*/ 	.word	0x00000000
        /*08c4*/ 	.word	0x00000000
        /*08c8*/ 	.short	0x010a
        /*08ca*/ 	.byte	0xff
	.zero		1


	//   ....[122]....
        /*08cc*/ 	.word	0x0000cea0
        /*08d0*/ 	.word	0x00000000
        /*08d4*/ 	.word	0x00000000
        /*08d8*/ 	.short	0x010a
        /*08da*/ 	.byte	0xff
	.zero		1


	//   ....[123]....
        /*08dc*/ 	.word	0x0000cf00
        /*08e0*/ 	.word	0x00000000
        /*08e4*/ 	.word	0x00000000
        /*08e8*/ 	.short	0x010a
        /*08ea*/ 	.byte	0xff
	.zero		1


	//   ....[124]....
        /*08ec*/ 	.word	0x0000cf60
        /*08f0*/ 	.word	0x00000000
        /*08f4*/ 	.word	0x00000000
        /*08f8*/ 	.short	0x010a
        /*08fa*/ 	.byte	0xff
	.zero		1


	//   ....[125]....
        /*08fc*/ 	.word	0x0000cfc0
        /*0900*/ 	.word	0x00000004
        /*0904*/ 	.word	0x000000b8
        /*0908*/ 	.short	0x010a
        /*090a*/ 	.byte	0xff
	.zero		1


	//   ....[126]....
        /*090c*/ 	.word	0x0000d020
        /*0910*/ 	.word	0x00000004
        /*0914*/ 	.word	0x000000b0
        /*0918*/ 	.short	0x010a
        /*091a*/ 	.byte	0xff
	.zero		1


	//   ....[127]....
        /*091c*/ 	.word	0x0000d080
        /*0920*/ 	.word	0x00000000
        /*0924*/ 	.word	0x000000b0
        /*0928*/ 	.short	0x010a
        /*092a*/ 	.byte	0xff
	.zero		1


	//   ....[128]....
        /*092c*/ 	.word	0x0000d0e0
        /*0930*/ 	.word	0x00000005
        /*0934*/ 	.word	0x000000d0
        /*0938*/ 	.short	0x010a
        /*093a*/ 	.byte	0xff
	.zero		1


	//   ....[129]....
        /*093c*/ 	.word	0x0000d140
        /*0940*/ 	.word	0x00000000
        /*0944*/ 	.word	0x00000000
        /*0948*/ 	.short	0x010a
        /*094a*/ 	.byte	0xff
	.zero		1


	//   ....[130]....
        /*094c*/ 	.word	0x0000d1a0
        /*0950*/ 	.word	0x00000000
        /*0954*/ 	.word	0x00000000
        /*0958*/ 	.short	0x010a
        /*095a*/ 	.byte	0xff
	.zero		1


	//   ....[131]....
        /*095c*/ 	.word	0x0000d200
        /*0960*/ 	.word	0x00000000
        /*0964*/ 	.word	0x00000000
        /*0968*/ 	.short	0x010a
        /*096a*/ 	.byte	0xff
	.zero		1


	//   ....[132]....
        /*096c*/ 	.word	0x0000d260
        /*0970*/ 	.word	0x00000000
        /*0974*/ 	.word	0x000000b0
        /*0978*/ 	.short	0x010a
        /*097a*/ 	.byte	0xff
	.zero		1


	//   ....[133]....
        /*097c*/ 	.word	0x0000d2c0
        /*0980*/ 	.word	0x00000003
        /*0984*/ 	.word	0x000000a8
        /*0988*/ 	.short	0x010a
        /*098a*/ 	.byte	0xff
	.zero		1


	//   ....[134]....
        /*098c*/ 	.word	0x0000d320
        /*0990*/ 	.word	0x00000003
        /*0994*/ 	.word	0x00000080
        /*0998*/ 	.short	0x010a
        /*099a*/ 	.byte	0xff
	.zero		1


	//   ....[135]....
        /*099c*/ 	.word	0x0000d380
        /*09a0*/ 	.word	0x00000003
        /*09a4*/ 	.word	0x00000088
        /*09a8*/ 	.short	0x010a
        /*09aa*/ 	.byte	0xff
	.zero		1


	//   ....[136]....
        /*09ac*/ 	.word	0x0000d3e0
        /*09b0*/ 	.word	0x00000003
        /*09b4*/ 	.word	0x00000090
        /*09b8*/ 	.short	0x010a
        /*09ba*/ 	.byte	0xff
	.zero		1


	//   ....[137]....
        /*09bc*/ 	.word	0x0000d440
        /*09c0*/ 	.word	0x00000003
        /*09c4*/ 	.word	0x00000098
        /*09c8*/ 	.short	0x010a
        /*09ca*/ 	.byte	0xff
	.zero		1


	//   ....[138]....
        /*09cc*/ 	.word	0x0000d4a0
        /*09d0*/ 	.word	0x00000000
        /*09d4*/ 	.word	0x00000080
        /*09d8*/ 	.short	0x010a
        /*09da*/ 	.byte	0xff
	.zero		1


	//   ....[139]....
        /*09dc*/ 	.word	0x0000d500
        /*09e0*/ 	.word	0x00000000
        /*09e4*/ 	.word	0x00000088
        /*09e8*/ 	.short	0x010a
        /*09ea*/ 	.byte	0xff
	.zero		1


	//   ....[140]....
        /*09ec*/ 	.word	0x0000d560
        /*09f0*/ 	.word	0x00000000
        /*09f4*/ 	.word	0x00000090
        /*09f8*/ 	.short	0x010a
        /*09fa*/ 	.byte	0xff
	.zero		1


	//   ....[141]....
        /*09fc*/ 	.word	0x0000d5c0
        /*0a00*/ 	.word	0x00000000
        /*0a04*/ 	.word	0x00000098
        /*0a08*/ 	.short	0x010a
        /*0a0a*/ 	.byte	0xff
	.zero		1


	//   ....[142]....
        /*0a0c*/ 	.word	0x0000d620
        /*0a10*/ 	.word	0x00000003
        /*0a14*/ 	.word	0x00000080
        /*0a18*/ 	.short	0x010a
        /*0a1a*/ 	.byte	0xff
	.zero		1


	//   ....[143]....
        /*0a1c*/ 	.word	0x0000d680
        /*0a20*/ 	.word	0x00000003
        /*0a24*/ 	.word	0x00000088
        /*0a28*/ 	.short	0x010a
        /*0a2a*/ 	.byte	0xff
	.zero		1


	//   ....[144]....
        /*0a2c*/ 	.word	0x0000d6e0
        /*0a30*/ 	.word	0x00000003
        /*0a34*/ 	.word	0x00000090
        /*0a38*/ 	.short	0x010a
        /*0a3a*/ 	.byte	0xff
	.zero		1


	//   ....[145]....
        /*0a3c*/ 	.word	0x0000d740
        /*0a40*/ 	.word	0x00000000
        /*0a44*/ 	.word	0x000000b0
        /*0a48*/ 	.short	0x010a
        /*0a4a*/ 	.byte	0xff
	.zero		1


	//   ....[146]....
        /*0a4c*/ 	.word	0x0000d7a0
        /*0a50*/ 	.word	0x00000000
        /*0a54*/ 	.word	0x00000060
        /*0a58*/ 	.short	0x010a
        /*0a5a*/ 	.byte	0xff
	.zero		1


	//   ....[147]....
        /*0a5c*/ 	.word	0x0000d7f0
        /*0a60*/ 	.word	0x00000054
        /*0a64*/ 	.word	0x000000c0
        /*0a68*/ 	.short	0x010a
        /*0a6a*/ 	.byte	0xff
	.zero		1


	//   ....[148]....
        /*0a6c*/ 	.word	0x0000d840
        /*0a70*/ 	.word	0x00000003
        /*0a74*/ 	.word	0x00000060
        /*0a78*/ 	.short	0x010a
        /*0a7a*/ 	.byte	0xff
	.zero		1


	//   ....[149]....
        /*0a7c*/ 	.word	0x0000d890
        /*0a80*/ 	.word	0x00000028
        /*0a84*/ 	.word	0x00000060
        /*0a88*/ 	.short	0x010a
        /*0a8a*/ 	.byte	0xff
	.zero		1


	//   ....[150]....
        /*0a8c*/ 	.word	0x0000d8e0
        /*0a90*/ 	.word	0x0000005a
        /*0a94*/ 	.word	0x00000060
        /*0a98*/ 	.short	0x010a
        /*0a9a*/ 	.byte	0xff
	.zero		1


	//   ....[151]....
        /*0a9c*/ 	.word	0x0000d930
        /*0aa0*/ 	.word	0x0000005a
        /*0aa4*/ 	.word	0x00000060
        /*0aa8*/ 	.short	0x010a
        /*0aaa*/ 	.byte	0xff
	.zero		1


	//   ....[152]....
        /*0aac*/ 	.word	0x0000d980
        /*0ab0*/ 	.word	0x0000005a
        /*0ab4*/ 	.word	0x00000060
        /*0ab8*/ 	.short	0x010a
        /*0aba*/ 	.byte	0xff
	.zero		1


	//   ....[153]....
        /*0abc*/ 	.word	0x0000d9d0
        /*0ac0*/ 	.word	0x0000005a
        /*0ac4*/ 	.word	0x00000060
        /*0ac8*/ 	.short	0x010a
        /*0aca*/ 	.byte	0xff
	.zero		1


	//   ....[154]....
        /*0acc*/ 	.word	0x0000da20
        /*0ad0*/ 	.word	0x0000005a
        /*0ad4*/ 	.word	0x00000060
        /*0ad8*/ 	.short	0x010a
        /*0ada*/ 	.byte	0xff
	.zero		1


	//----- nvinfo : EIATTR_NUM_MBARRIERS
	.align		4
.L_47:
        /*0adc*/ 	.byte	0x03, 0x38
        /*0ade*/ 	.short	0x001c


	//----- nvinfo : EIATTR_EXIT_INSTR_OFFSETS
	.align		4
        /*0ae0*/ 	.byte	0x04, 0x1c
        /*0ae2*/ 	.short	(.L_49 - .L_48)


	//   ....[0]....
.L_48:
        /*0ae4*/ 	.word	0x00003860


	//   ....[1]....
        /*0ae8*/ 	.word	0x00003b10


	//   ....[2]....
        /*0aec*/ 	.word	0x00003b70


	//   ....[3]....
        /*0af0*/ 	.word	0x000049b0


	//   ....[4]....
        /*0af4*/ 	.word	0x000067d0


	//   ....[5]....
        /*0af8*/ 	.word	0x00006810


	//   ....[6]....
        /*0afc*/ 	.word	0x0000cb70


	//   ....[7]....
        /*0b00*/ 	.word	0x0000cbf0


	//   ....[8]....
        /*0b04*/ 	.word	0x0000cc20


	//   ....[9]....
        /*0b08*/ 	.word	0x0000cca0


	//----- nvinfo : EIATTR_MAX_THREADS
	.align		4
.L_49:
        /*0b0c*/ 	.byte	0x04, 0x05
        /*0b0e*/ 	.short	(.L_51 - .L_50)
.L_50:
        /*0b10*/ 	.word	0x00000100
        /*0b14*/ 	.word	0x00000001
        /*0b18*/ 	.word	0x00000001


	//----- nvinfo : EIATTR_CRS_STACK_SIZE
	.align		4
.L_51:
        /*0b1c*/ 	.byte	0x04, 0x1e
        /*0b1e*/ 	.short	(.L_53 - .L_52)
.L_52:
        /*0b20*/ 	.word	0x00000000


	//----- nvinfo : EIATTR_CBANK_PARAM_SIZE
	.align		4
.L_53:
        /*0b24*/ 	.byte	0x03, 0x19
        /*0b26*/ 	.short	0x0900


	//----- nvinfo : EIATTR_PARAM_CBANK
	.align		4
        /*0b28*/ 	.byte	0x04, 0x0a
        /*0b2a*/ 	.short	(.L_55 - .L_54)
	.align		4
.L_54:
        /*0b2c*/ 	.word	index@(.nv.constant0._ZN7cutlass13device_kernelINS_4conv6kernel13ConvUniversalINS1_16ConvProblemShapeILNS1_8OperatorE2ELi3EEENS1_10collective14CollectiveConvINS1_47MainloopSm100TmaUmmaWarpSpecializedImplicitGemmILS5_2ELi6ELi3ELi1ELi2EN4cute5tupleIJNSA_1CILi1EEESD_SD_EEEEENSB_IJNSC_ILi128EEENSB_IJSG_EEENSB_IJNSC_ILi32EEEEEEEEENS_10tfloat32_tESL_NSA_8TiledMMAINSA_8MMA_AtomIJNSA_17SM100_MMA_TF32_SSISL_SL_fLi128ELi128ELNSA_4UMMA5MajorE1ELSQ_1ELNSP_7ScaleInE0ELSR_0EEEEEENSA_6LayoutISE_NSB_IJNSC_ILi0EEESV_SV_EEEEENSB_IJNSA_10UnderscoreESY_SY_EEEEENS7_6detail27Sm100ImplicitGemmTileTraitsINSA_13SM90_TMA_LOADENSA_14ComposedLayoutINSA_7SwizzleILi2ELi5ELi2EEENSA_18smem_ptr_flag_bitsILi32EEENSU_INSB_IJSI_NSC_ILi4EEEEEENSB_IJSD_SI_EEEEEEEvEENS12_INSA_20SM90_TMA_LOAD_IM2COLES1D_vEEEENS_8epilogue10collective18CollectiveEpilogueINS1I_23Sm100TmaWarpSpecializedILi4ELi2ELi16ELb1ELb0EEEJSK_NSB_IJNSU_ISG_SD_EENSU_INSC_ILi16EEESD_EEEEESL_NSB_IJlNSB_IJSD_lllEEESV_EEESL_S1S_NS1I_6fusion15FusionCallbacksIS1M_NS1T_17LinearCombinationISL_fSL_fLNS_15FloatRoundStyleE2EEESK_S1Q_JEEENSA_5SM1004TMEM4LOAD26SM100_TMEM_LOAD_32dp32b16xES13_NS14_INS15_ILi2ELi4ELi3EEES18_NSU_INSB_IJNSC_ILi8EEES1O_EEENSB_IJS1O_SD_EEEEEEENSA_39AutoVectorizingCopyWithAssumedAlignmentILi128EEENSA_14SM90_TMA_STOREES28_S2A_S2A_EEEvvEEEEvNT_6ParamsE)
        /*0b30*/ 	.short	0x0380
        /*0b32*/ 	.short	0x0900


	//----- nvinfo : EIATTR_SW_WAR
	.align		4
.L_55:
        /*0b34*/ 	.byte	0x04, 0x36
        /*0b36*/ 	.short	(.L_57 - .L_56)
.L_56:
        /*0b38*/ 	.word	0x00000008
.L_57:


//--------------------- .nv.callgraph             --------------------------
	.section	.nv.callgraph,"",@"SHT_CUDA_CALLGRAPH"
	.align	4
	.sectionentsize	8
	.align		4
        /*0000*/ 	.word	0x00000000
	.align		4
        /*0004*/ 	.word	0xffffffff
	.align		4
        /*0008*/ 	.word	index@(_ZN7cutlass13device_kernelINS_4conv6kernel13ConvUniversalINS1_16ConvProblemShapeILNS1_8OperatorE2ELi3EEENS1_10collective14CollectiveConvINS1_47MainloopSm100TmaUmmaWarpSpecializedImplicitGemmILS5_2ELi6ELi3ELi1ELi2EN4cute5tupleIJNSA_1CILi1EEESD_SD_EEEEENSB_IJNSC_ILi128EEENSB_IJSG_EEENSB_IJNSC_ILi32EEEEEEEEENS_10tfloat32_tESL_NSA_8TiledMMAINSA_8MMA_AtomIJNSA_17SM100_MMA_TF32_SSISL_SL_fLi128ELi128ELNSA_4UMMA5MajorE1ELSQ_1ELNSP_7ScaleInE0ELSR_0EEEEEENSA_6LayoutISE_NSB_IJNSC_ILi0EEESV_SV_EEEEENSB_IJNSA_10UnderscoreESY_SY_EEEEENS7_6detail27Sm100ImplicitGemmTileTraitsINSA_13SM90_TMA_LOADENSA_14ComposedLayoutINSA_7SwizzleILi2ELi5ELi2EEENSA_18smem_ptr_flag_bitsILi32EEENSU_INSB_IJSI_NSC_ILi4EEEEEENSB_IJSD_SI_EEEEEEEvEENS12_INSA_20SM90_TMA_LOAD_IM2COLES1D_vEEEENS_8epilogue10collective18CollectiveEpilogueINS1I_23Sm100TmaWarpSpecializedILi4ELi2ELi16ELb1ELb0EEEJSK_NSB_IJNSU_ISG_SD_EENSU_INSC_ILi16EEESD_EEEEESL_NSB_IJlNSB_IJSD_lllEEESV_EEESL_S1S_NS1I_6fusion15FusionCallbacksIS1M_NS1T_17LinearCombinationISL_fSL_fLNS_15FloatRoundStyleE2EEESK_S1Q_JEEENSA_5SM1004TMEM4LOAD26SM100_TMEM_LOAD_32dp32b16xES13_NS14_INS15_ILi2ELi4ELi3EEES18_NSU_INSB_IJNSC_ILi8EEES1O_EEENSB_IJS1O_SD_EEEEEEENSA_39AutoVectorizingCopyWithAssumedAlignmentILi128EEENSA_14SM90_TMA_STOREES28_S2A_S2A_EEEvvEEEEvNT_6ParamsE)
	.align		4
        /*000c*/ 	.word	index@(__assertfail)
	.align		4
        /*0010*/ 	.word	0x00000000
	.align		4
        /*0014*/ 	.word	0xfffffffe
	.align		4
        /*0018*/ 	.word	0x00000000
	.align		4
        /*001c*/ 	.word	0xfffffffd
	.align		4
        /*0020*/ 	.word	0x00000000
	.align		4
        /*0024*/ 	.word	0xfffffffc


//--------------------- .nv.constant4             --------------------------
	.section	.nv.constant4,"a",@progbits
	.align	8
	.align		8
.nv.constant4:
        /*0000*/ 	.dword	__assertfail
	.align		8
        /*0008*/ 	.dword	__unnamed_1
	.align		8
        /*0010*/ 	.dword	__unnamed_2
	.align		8
        /*0018*/ 	.dword	_ZN39_INTERNAL_8bed1eb5_4_k_cu_4156f74a_33734cuda3std3__45__cpo5beginE
	.align		8
        /*0020*/ 	.dword	_ZN39_INTERNAL_8bed1eb5_4_k_cu_4156f74a_33734cuda3std3__45__cpo3endE
	.align		8
        /*0028*/ 	.dword	_ZN39_INTERNAL_8bed1eb5_4_k_cu_4156f74a_33734cuda3std3__45__cpo6cbeginE
	.align		8
        /*0030*/ 	.dword	_ZN39_INTERNAL_8bed1eb5_4_k_cu_4156f74a_33734cuda3std3__45__cpo4cendE
	.align		8
        /*0038*/ 	.dword	_ZN39_INTERNAL_8bed1eb5_4_k_cu_4156f74a_33734cuda3std3__441_GLOBAL__N__8bed1eb5_4_k_cu_4156f74a_33736ignoreE
	.align		8
        /*0040*/ 	.dword	_ZN39_INTERNAL_8bed1eb5_4_k_cu_4156f74a_33734cuda3std3__419piecewise_constructE
	.align		8
        /*0048*/ 	.dword	_ZN39_INTERNAL_8bed1eb5_4_k_cu_4156f74a_33734cuda3std3__48in_placeE
	.align		8
        /*0050*/ 	.dword	_ZN39_INTERNAL_8bed1eb5_4_k_cu_4156f74a_33734cuda3std6ranges3__45__cpo4swapE
	.align		8
        /*0058*/ 	.dword	_ZN39_INTERNAL_8bed1eb5_4_k_cu_4156f74a_33734cuda3std6ranges3__45__cpo9iter_moveE
	.align		8
        /*0060*/ 	.dword	_ZN39_INTERNAL_8bed1eb5_4_k_cu_4156f74a_33734cute7productE
	.align		8
        /*0068*/ 	.dword	_ZN39_INTERNAL_8bed1eb5_4_k_cu_4156f74a_33734cute1_E
	.align		8
        /*0070*/ 	.dword	$str$27
	.align		8
        /*0078*/ 	.dword	$str$28
	.align		8
        /*0080*/ 	.dword	$str$29
	.align		8
        /*0088*/ 	.dword	$str$30


//--------------------- .text._ZN7cutlass13device_kernelINS_4conv6kernel13ConvUniversalINS1_16ConvProblemShapeILNS1_8OperatorE2ELi3EEENS1_10collective14CollectiveConvINS1_47MainloopSm100TmaUmmaWarpSpecializedImplicitGemmILS5_2ELi6ELi3ELi1ELi2EN4cute5tupleIJNSA_1CILi1EEESD_SD_EEEEENSB_IJNSC_ILi128EEENSB_IJSG_EEENSB_IJNSC_ILi32EEEEEEEEENS_10tfloat32_tESL_NSA_8TiledMMAINSA_8MMA_AtomIJNSA_17SM100_MMA_TF32_SSISL_SL_fLi128ELi128ELNSA_4UMMA5MajorE1ELSQ_1ELNSP_7ScaleInE0ELSR_0EEEEEENSA_6LayoutISE_NSB_IJNSC_ILi0EEESV_SV_EEEEENSB_IJNSA_10UnderscoreESY_SY_EEEEENS7_6detail27Sm100ImplicitGemmTileTraitsINSA_13SM90_TMA_LOADENSA_14ComposedLayoutINSA_7SwizzleILi2ELi5ELi2EEENSA_18smem_ptr_flag_bitsILi32EEENSU_INSB_IJSI_NSC_ILi4EEEEEENSB_IJSD_SI_EEEEEEEvEENS12_INSA_20SM90_TMA_LOAD_IM2COLES1D_vEEEENS_8epilogue10collective18CollectiveEpilogueINS1I_23Sm100TmaWarpSpecializedILi4ELi2ELi16ELb1ELb0EEEJSK_NSB_IJNSU_ISG_SD_EENSU_INSC_ILi16EEESD_EEEEESL_NSB_IJlNSB_IJSD_lllEEESV_EEESL_S1S_NS1I_6fusion15FusionCallbacksIS1M_NS1T_17LinearCombinationISL_fSL_fLNS_15FloatRoundStyleE2EEESK_S1Q_JEEENSA_5SM1004TMEM4LOAD26SM100_TMEM_LOAD_32dp32b16xES13_NS14_INS15_ILi2ELi4ELi3EEES18_NSU_INSB_IJNSC_ILi8EEES1O_EEENSB_IJS1O_SD_EEEEEEENSA_39AutoVectorizingCopyWithAssumedAlignmentILi128EEENSA_14SM90_TMA_STOREES28_S2A_S2A_EEEvvEEEEvNT_6ParamsE --------------------------
	.section	.text._ZN7cutlass13device_kernelINS_4conv6kernel13ConvUniversalINS1_16ConvProblemShapeILNS1_8OperatorE2ELi3EEENS1_10collective14CollectiveConvINS1_47MainloopSm100TmaUmmaWarpSpecializedImplicitGemmILS5_2ELi6ELi3ELi1ELi2EN4cute5tupleIJNSA_1CILi1EEESD_SD_EEEEENSB_IJNSC_ILi128EEENSB_IJSG_EEENSB_IJNSC_ILi32EEEEEEEEENS_10tfloat32_tESL_NSA_8TiledMMAINSA_8MMA_AtomIJNSA_17SM100_MMA_TF32_SSISL_SL_fLi128ELi128ELNSA_4UMMA5MajorE1ELSQ_1ELNSP_7ScaleInE0ELSR_0EEEEEENSA_6LayoutISE_NSB_IJNSC_ILi0EEESV_SV_EEEEENSB_IJNSA_10UnderscoreESY_SY_EEEEENS7_6detail27Sm100ImplicitGemmTileTraitsINSA_13SM90_TMA_LOADENSA_14ComposedLayoutINSA_7SwizzleILi2ELi5ELi2EEENSA_18smem_ptr_flag_bitsILi32EEENSU_INSB_IJSI_NSC_ILi4EEEEEENSB_IJSD_SI_EEEEEEEvEENS12_INSA_20SM90_TMA_LOAD_IM2COLES1D_vEEEENS_8epilogue10collective18CollectiveEpilogueINS1I_23Sm100TmaWarpSpecializedILi4ELi2ELi16ELb1ELb0EEEJSK_NSB_IJNSU_ISG_SD_EENSU_INSC_ILi16EEESD_EEEEESL_NSB_IJlNSB_IJSD_lllEEESV_EEESL_S1S_NS1I_6fusion15FusionCallbacksIS1M_NS1T_17LinearCombinationISL_fSL_fLNS_15FloatRoundStyleE2EEESK_S1Q_JEEENSA_5SM1004TMEM4LOAD26SM100_TMEM_LOAD_32dp32b16xES13_NS14_INS15_ILi2ELi4ELi3EEES18_NSU_INSB_IJNSC_ILi8EEES1O_EEENSB_IJS1O_SD_EEEEEEENSA_39AutoVectorizingCopyWithAssumedAlignmentILi128EEENSA_14SM90_TMA_STOREES28_S2A_S2A_EEEvvEEEEvNT_6ParamsE,"ax",@progbits
	.align	128
.text._ZN7cutlass13device_kernelINS_4conv6kernel13ConvUniversalINS1_16ConvProblemShapeILNS1_8OperatorE2ELi3EEENS1_10collective14CollectiveConvINS1_47MainloopSm100TmaUmmaWarpSpecializedImplicitGemmILS5_2ELi6ELi3ELi1ELi2EN4cute5tupleIJNSA_1CILi1EEESD_SD_EEEEENSB_IJNSC_ILi128EEENSB_IJSG_EEENSB_IJNSC_ILi32EEEEEEEEENS_10tfloat32_tESL_NSA_8TiledMMAINSA_8MMA_AtomIJNSA_17SM100_MMA_TF32_SSISL_SL_fLi128ELi128ELNSA_4UMMA5MajorE1ELSQ_1ELNSP_7ScaleInE0ELSR_0EEEEEENSA_6LayoutISE_NSB_IJNSC_ILi0EEESV_SV_EEEEENSB_IJNSA_10UnderscoreESY_SY_EEEEENS7_6detail27Sm100ImplicitGemmTileTraitsINSA_13SM90_TMA_LOADENSA_14ComposedLayoutINSA_7SwizzleILi2ELi5ELi2EEENSA_18smem_ptr_flag_bitsILi32EEENSU_INSB_IJSI_NSC_ILi4EEEEEENSB_IJSD_SI_EEEEEEEvEENS12_INSA_20SM90_TMA_LOAD_IM2COLES1D_vEEEENS_8epilogue10collective18CollectiveEpilogueINS1I_23Sm100TmaWarpSpecializedILi4ELi2ELi16ELb1ELb0EEEJSK_NSB_IJNSU_ISG_SD_EENSU_INSC_ILi16EEESD_EEEEESL_NSB_IJlNSB_IJSD_lllEEESV_EEESL_S1S_NS1I_6fusion15FusionCallbacksIS1M_NS1T_17LinearCombinationISL_fSL_fLNS_15FloatRoundStyleE2EEESK_S1Q_JEEENSA_5SM1004TMEM4LOAD26SM100_TMEM_LOAD_32dp32b16xES13_NS14_INS15_ILi2ELi4ELi3EEES18_NSU_INSB_IJNSC_ILi8EEES1O_EEENSB_IJS1O_SD_EEEEEEENSA_39AutoVectorizingCopyWithAssumedAlignmentILi128EEENSA_14SM90_TMA_STOREES28_S2A_S2A_EEEvvEEEEvNT_6ParamsE:
        .type           _ZN7cutlass13device_kernelINS_4conv6kernel13ConvUniversalINS1_16ConvProblemShapeILNS1_8OperatorE2ELi3EEENS1_10collective14CollectiveConvINS1_47MainloopSm100TmaUmmaWarpSpecializedImplicitGemmILS5_2ELi6ELi3ELi1ELi2EN4cute5tupleIJNSA_1CILi1EEESD_SD_EEEEENSB_IJNSC_ILi128EEENSB_IJSG_EEENSB_IJNSC_ILi32EEEEEEEEENS_10tfloat32_tESL_NSA_8TiledMMAINSA_8MMA_AtomIJNSA_17SM100_MMA_TF32_SSISL_SL_fLi128ELi128ELNSA_4UMMA5MajorE1ELSQ_1ELNSP_7ScaleInE0ELSR_0EEEEEENSA_6LayoutISE_NSB_IJNSC_ILi0EEESV_SV_EEEEENSB_IJNSA_10UnderscoreESY_SY_EEEEENS7_6detail27Sm100ImplicitGemmTileTraitsINSA_13SM90_TMA_LOADENSA_14ComposedLayoutINSA_7SwizzleILi2ELi5ELi2EEENSA_18smem_ptr_flag_bitsILi32EEENSU_INSB_IJSI_NSC_ILi4EEEEEENSB_IJSD_SI_EEEEEEEvEENS12_INSA_20SM90_TMA_LOAD_IM2COLES1D_vEEEENS_8epilogue10collective18CollectiveEpilogueINS1I_23Sm100TmaWarpSpecializedILi4ELi2ELi16ELb1ELb0EEEJSK_NSB_IJNSU_ISG_SD_EENSU_INSC_ILi16EEESD_EEEEESL_NSB_IJlNSB_IJSD_lllEEESV_EEESL_S1S_NS1I_6fusion15FusionCallbacksIS1M_NS1T_17LinearCombinationISL_fSL_fLNS_15FloatRoundStyleE2EEESK_S1Q_JEEENSA_5SM1004TMEM4LOAD26SM100_TMEM_LOAD_32dp32b16xES13_NS14_INS15_ILi2ELi4ELi3EEES18_NSU_INSB_IJNSC_ILi8EEES1O_EEENSB_IJS1O_SD_EEEEEEENSA_39AutoVectorizingCopyWithAssumedAlignmentILi128EEENSA_14SM90_TMA_STOREES28_S2A_S2A_EEEvvEEEEvNT_6ParamsE,@function
        .size           _ZN7cutlass13device_kernelINS_4conv6kernel13ConvUniversalINS1_16ConvProblemShapeILNS1_8OperatorE2ELi3EEENS1_10collective14CollectiveConvINS1_47MainloopSm100TmaUmmaWarpSpecializedImplicitGemmILS5_2ELi6ELi3ELi1ELi2EN4cute5tupleIJNSA_1CILi1EEESD_SD_EEEEENSB_IJNSC_ILi128EEENSB_IJSG_EEENSB_IJNSC_ILi32EEEEEEEEENS_10tfloat32_tESL_NSA_8TiledMMAINSA_8MMA_AtomIJNSA_17SM100_MMA_TF32_SSISL_SL_fLi128ELi128ELNSA_4UMMA5MajorE1ELSQ_1ELNSP_7ScaleInE0ELSR_0EEEEEENSA_6LayoutISE_NSB_IJNSC_ILi0EEESV_SV_EEEEENSB_IJNSA_10UnderscoreESY_SY_EEEEENS7_6detail27Sm100ImplicitGemmTileTraitsINSA_13SM90_TMA_LOADENSA_14ComposedLayoutINSA_7SwizzleILi2ELi5ELi2EEENSA_18smem_ptr_flag_bitsILi32EEENSU_INSB_IJSI_NSC_ILi4EEEEEENSB_IJSD_SI_EEEEEEEvEENS12_INSA_20SM90_TMA_LOAD_IM2COLES1D_vEEEENS_8epilogue10collective18CollectiveEpilogueINS1I_23Sm100TmaWarpSpecializedILi4ELi2ELi16ELb1ELb0EEEJSK_NSB_IJNSU_ISG_SD_EENSU_INSC_ILi16EEESD_EEEEESL_NSB_IJlNSB_IJSD_lllEEESV_EEESL_S1S_NS1I_6fusion15FusionCallbacksIS1M_NS1T_17LinearCombinationISL_fSL_fLNS_15FloatRoundStyleE2EEESK_S1Q_JEEENSA_5SM1004TMEM4LOAD26SM100_TMEM_LOAD_32dp32b16xES13_NS14_INS15_ILi2ELi4ELi3EEES18_NSU_INSB_IJNSC_ILi8EEES1O_EEENSB_IJS1O_SD_EEEEEEENSA_39AutoVectorizingCopyWithAssumedAlignmentILi128EEENSA_14SM90_TMA_STOREES28_S2A_S2A_EEEvvEEEEvNT_6ParamsE,(.L_x_216 - _ZN7cutlass13device_kernelINS_4conv6kernel13ConvUniversalINS1_16ConvProblemShapeILNS1_8OperatorE2ELi3EEENS1_10collective14CollectiveConvINS1_47MainloopSm100TmaUmmaWarpSpecializedImplicitGemmILS5_2ELi6ELi3ELi1ELi2EN4cute5tupleIJNSA_1CILi1EEESD_SD_EEEEENSB_IJNSC_ILi128EEENSB_IJSG_EEENSB_IJNSC_ILi32EEEEEEEEENS_10tfloat32_tESL_NSA_8TiledMMAINSA_8MMA_AtomIJNSA_17SM100_MMA_TF32_SSISL_SL_fLi128ELi128ELNSA_4UMMA5MajorE1ELSQ_1ELNSP_7ScaleInE0ELSR_0EEEEEENSA_6LayoutISE_NSB_IJNSC_ILi0EEESV_SV_EEEEENSB_IJNSA_10UnderscoreESY_SY_EEEEENS7_6detail27Sm100ImplicitGemmTileTraitsINSA_13SM90_TMA_LOADENSA_14ComposedLayoutINSA_7SwizzleILi2ELi5ELi2EEENSA_18smem_ptr_flag_bitsILi32EEENSU_INSB_IJSI_NSC_ILi4EEEEEENSB_IJSD_SI_EEEEEEEvEENS12_INSA_20SM90_TMA_LOAD_IM2COLES1D_vEEEENS_8epilogue10collective18CollectiveEpilogueINS1I_23Sm100TmaWarpSpecializedILi4ELi2ELi16ELb1ELb0EEEJSK_NSB_IJNSU_ISG_SD_EENSU_INSC_ILi16EEESD_EEEEESL_NSB_IJlNSB_IJSD_lllEEESV_EEESL_S1S_NS1I_6fusion15FusionCallbacksIS1M_NS1T_17LinearCombinationISL_fSL_fLNS_15FloatRoundStyleE2EEESK_S1Q_JEEENSA_5SM1004TMEM4LOAD26SM100_TMEM_LOAD_32dp32b16xES13_NS14_INS15_ILi2ELi4ELi3EEES18_NSU_INSB_IJNSC_ILi8EEES1O_EEENSB_IJS1O_SD_EEEEEEENSA_39AutoVectorizingCopyWithAssumedAlignmentILi128EEENSA_14SM90_TMA_STOREES28_S2A_S2A_EEEvvEEEEvNT_6ParamsE)
        .other          _ZN7cutlass13device_kernelINS_4conv6kernel13ConvUniversalINS1_16ConvProblemShapeILNS1_8OperatorE2ELi3EEENS1_10collective14CollectiveConvINS1_47MainloopSm100TmaUmmaWarpSpecializedImplicitGemmILS5_2ELi6ELi3ELi1ELi2EN4cute5tupleIJNSA_1CILi1EEESD_SD_EEEEENSB_IJNSC_ILi128EEENSB_IJSG_EEENSB_IJNSC_ILi32EEEEEEEEENS_10tfloat32_tESL_NSA_8TiledMMAINSA_8MMA_AtomIJNSA_17SM100_MMA_TF32_SSISL_SL_fLi128ELi128ELNSA_4UMMA5MajorE1ELSQ_1ELNSP_7ScaleInE0ELSR_0EEEEEENSA_6LayoutISE_NSB_IJNSC_ILi0EEESV_SV_EEEEENSB_IJNSA_10UnderscoreESY_SY_EEEEENS7_6detail27Sm100ImplicitGemmTileTraitsINSA_13SM90_TMA_LOADENSA_14ComposedLayoutINSA_7SwizzleILi2ELi5ELi2EEENSA_18smem_ptr_flag_bitsILi32EEENSU_INSB_IJSI_NSC_ILi4EEEEEENSB_IJSD_SI_EEEEEEEvEENS12_INSA_20SM90_TMA_LOAD_IM2COLES1D_vEEEENS_8epilogue10collective18CollectiveEpilogueINS1I_23Sm100TmaWarpSpecializedILi4ELi2ELi16ELb1ELb0EEEJSK_NSB_IJNSU_ISG_SD_EENSU_INSC_ILi16EEESD_EEEEESL_NSB_IJlNSB_IJSD_lllEEESV_EEESL_S1S_NS1I_6fusion15FusionCallbacksIS1M_NS1T_17LinearCombinationISL_fSL_fLNS_15FloatRoundStyleE2EEESK_S1Q_JEEENSA_5SM1004TMEM4LOAD26SM100_TMEM_LOAD_32dp32b16xES13_NS14_INS15_ILi2ELi4ELi3EEES18_NSU_INSB_IJNSC_ILi8EEES1O_EEENSB_IJS1O_SD_EEEEEEENSA_39AutoVectorizingCopyWithAssumedAlignmentILi128EEENSA_14SM90_TMA_STOREES28_S2A_S2A_EEEvvEEEEvNT_6ParamsE,@"STO_CUDA_ENTRY STV_DEFAULT"
_ZN7cutlass13device_kernelINS_4conv6kernel13ConvUniversalINS1_16ConvProblemShapeILNS1_8OperatorE2ELi3EEENS1_10collective14CollectiveConvINS1_47MainloopSm100TmaUmmaWarpSpecializedImplicitGemmILS5_2ELi6ELi3ELi1ELi2EN4cute5tupleIJNSA_1CILi1EEESD_SD_EEEEENSB_IJNSC_ILi128EEENSB_IJSG_EEENSB_IJNSC_ILi32EEEEEEEEENS_10tfloat32_tESL_NSA_8TiledMMAINSA_8MMA_AtomIJNSA_17SM100_MMA_TF32_SSISL_SL_fLi128ELi128ELNSA_4UMMA5MajorE1ELSQ_1ELNSP_7ScaleInE0ELSR_0EEEEEENSA_6LayoutISE_NSB_IJNSC_ILi0EEESV_SV_EEEEENSB_IJNSA_10UnderscoreESY_SY_EEEEENS7_6detail27Sm100ImplicitGemmTileTraitsINSA_13SM90_TMA_LOADENSA_14ComposedLayoutINSA_7SwizzleILi2ELi5ELi2EEENSA_18smem_ptr_flag_bitsILi32EEENSU_INSB_IJSI_NSC_ILi4EEEEEENSB_IJSD_SI_EEEEEEEvEENS12_INSA_20SM90_TMA_LOAD_IM2COLES1D_vEEEENS_8epilogue10collective18CollectiveEpilogueINS1I_23Sm100TmaWarpSpecializedILi4ELi2ELi16ELb1ELb0EEEJSK_NSB_IJNSU_ISG_SD_EENSU_INSC_ILi16EEESD_EEEEESL_NSB_IJlNSB_IJSD_lllEEESV_EEESL_S1S_NS1I_6fusion15FusionCallbacksIS1M_NS1T_17LinearCombinationISL_fSL_fLNS_15FloatRoundStyleE2EEESK_S1Q_JEEENSA_5SM1004TMEM4LOAD26SM100_TMEM_LOAD_32dp32b16xES13_NS14_INS15_ILi2ELi4ELi3EEES18_NSU_INSB_IJNSC_ILi8EEES1O_EEENSB_IJS1O_SD_EEEEEEENSA_39AutoVectorizingCopyWithAssumedAlignmentILi128EEENSA_14SM90_TMA_STOREES28_S2A_S2A_EEEvvEEEEvNT_6ParamsE:
[----:B------:R-:W1:Y:S01]  /*0000*/  LDC R1, c[0x0][0x37c] ;  /* 0x0000df00ff017b82 */ /* 0x000e620000000800 */
[----:B------:R-:W2:Y:S01]  /*0010*/  S2R R68, SR_TID.X ;  /* 0x0000000000447919 */ /* 0x000ea20000002100 */
[----:B------:R-:W3:Y:S01]  /*0020*/  LDCU.64 UR8, c[0x0][0x990] ;  /* 0x00013200ff0877ac */ /* 0x000ee20008000a00 */
[----:B-1----:R-:W-:Y:S01]  /*0030*/  VIADD R1, R1, 0xfffffff8 ;  /* 0xfffffff801017836 */ /* 0x002fe20000000000 */
[----:B------:R-:W-:Y:S02]  /*0040*/  PRMT R70, RZ, 0x7610, R70 ;  /* 0x00007610ff467816 */ /* 0x000fe40000000046 */
[----:B------:R-:W-:Y:S01]  /*0050*/  ELECT P3, URZ, PT ;  /* 0x0000000000ff782f */ /* 0x000fe20003860000 */
[----:B---3--:R-:W-:-:S04]  /*0060*/  UISETP.NE.U32.AND UP0, UPT, UR8, URZ, UPT ;  /* 0x000000ff0800728c */ /* 0x008fc8000bf05070 */
[----:B------:R-:W-:Y:S01]  /*0070*/  UISETP.NE.AND.EX UP0, UPT, UR9, URZ, UPT, UP0 ;  /* 0x000000ff0900728c */ /* 0x000fe2000bf05300 */
[----:B--2---:R-:W-:-:S05]  /*0080*/  SHF.R.U32.HI R71, RZ, 0x5, R68 ;  /* 0x00000005ff477819 */ /* 0x004fca0000011644 */
[----:B------:R-:W1:Y:S02]  /*0090*/  SHFL.IDX PT, R0, R71, RZ, 0x1f ;  /* 0x00001fff47007589 */ /* 0x000e6400000e0000 */
[----:B-1----:R-:W-:Y:S01]  /*00a0*/  R2UR UR17, R0 ;  /* 0x00000000001172ca */ /* 0x002fe200000e0000 */
[----:B------:R-:W-:-:S14]  /*00b0*/  BRA.U UP0, `(.L_x_0) ;  /* 0x0000000100307547 */ /* 0x000fdc000b800000 */
[----:B------:R-:W1:Y:S02]  /*00c0*/  LDCU.64 UR4, c[0x0][0x988] ;  /* 0x00013100ff0477ac */ /* 0x000e640008000a00 */
[----:B-1----:R-:W-:-:S04]  /*00d0*/  UISETP.NE.U32.AND UP0, UPT, UR4, URZ, UPT ;  /* 0x000000ff0400728c */ /* 0x002fc8000bf05070 */
[----:B------:R-:W-:-:S09]  /*00e0*/  UISETP.NE.AND.EX UP0, UPT, UR5, URZ, UPT, UP0 ;  /* 0x000000ff0500728c */ /* 0x000fd2000bf05300 */
[----:B------:R-:W-:Y:S05]  /*00f0*/  BRA.U !UP0, `(.L_x_1) ;  /* 0x0000000108147547 */ /* 0x000fea000b800000 */
[----:B------:R-:W1:Y:S01]  /*0100*/  LDC.64 R2, c[0x0][0x988] ;  /* 0x00026200ff027b82 */ /* 0x000e620000000a00 */
[----:B------:R-:W1:Y:S02]  /*0110*/  LDCU.64 UR4, c[0x0][0x358] ;  /* 0x00006b00ff0477ac */ /* 0x000e640008000a00 */
[----:B-1----:R1:W5:Y:S01]  /*0120*/  LDG.E R27, desc[UR4][R2.64] ;  /* 0x00000004021b7981 */ /* 0x002362000c1e1900 */
[----:B------:R-:W-:Y:S01]  /*0130*/  HFMA2 R70, -RZ, RZ, 0, 5.9604644775390625e-08 ;  /* 0x00000001ff467431 */ /* 0x000fe200000001ff */
[----:B------:R-:W-:Y:S05]  /*0140*/  BRA `(.L_x_0) ;  /* 0x00000000000c7947 */ /* 0x000fea0003800000 */
.L_x_1:
[----:B------:R-:W1:Y:S01]  /*0150*/  LDCU UR4, c[0x0][0x980] ;  /* 0x00013000ff0477ac */ /* 0x000e620008000800 */
[----:B------:R-:W-:Y:S01]  /*0160*/  HFMA2 R70, -RZ, RZ, 0, 5.9604644775390625e-08 ;  /* 0x00000001ff467431 */ /* 0x000fe200000001ff */
[----:B-1----:R-:W-:-:S07]  /*0170*/  MOV R27, UR4 ;  /* 0x00000004001b7c02 */ /* 0x002fce0008000f00 */
.L_x_0:
[----:B------:R-:W2:Y:S02]  /*0180*/  LDCU.64 UR4, c[0x0][0x9b0] ;  /* 0x00013600ff0477ac */ /* 0x000ea40008000a00 */
[----:B--2---:R-:W-:-:S04]  /*0190*/  UISETP.NE.U32.AND UP0, UPT, UR4, URZ, UPT ;  /* 0x000000ff0400728c */ /* 0x004fc8000bf05070 */
[----:B------:R-:W-:-:S09]  /*01a0*/  UISETP.NE.AND.EX UP0, UPT, UR5, URZ, UPT, UP0 ;  /* 0x000000ff0500728c */ /* 0x000fd2000bf05300 */
[----:B------:R-:W-:Y:S05]  /*01b0*/  BRA.U UP0, `(.L_x_2) ;  /* 0x0000000100287547 */ /* 0x000fea000b800000 */
[----:B------:R-:W2:Y:S02]  /*01c0*/  LDCU.64 UR4, c[0x0][0x9a8] ;  /* 0x00013500ff0477ac */ /* 0x000ea40008000a00 */
[----:B--2---:R-:W-:-:S04]  /*01d0*/  UISETP.NE.U32.AND UP0, UPT, UR4, URZ, UPT ;  /* 0x000000ff0400728c */ /* 0x004fc8000bf05070 */
[----:B------:R-:W-:-:S09]  /*01e0*/  UISETP.NE.AND.EX UP0, UPT, UR5, URZ, UPT, UP0 ;  /* 0x000000ff0500728c */ /* 0x000fd2000bf05300 */
[----:B------:R-:W-:Y:S05]  /*01f0*/  BRA.U !UP0, `(.L_x_3) ;  /* 0x0000000108107547 */ /* 0x000fea000b800000 */
[----:B------:R-:W2:Y:S01]  /*0200*/  LDC.64 R24, c[0x0][0x9a8] ;  /* 0x00026a00ff187b82 */ /* 0x000ea20000000a00 */
[----:B------:R-:W2:Y:S02]  /*0210*/  LDCU.64 UR4, c[0x0][0x358] ;  /* 0x00006b00ff0477ac */ /* 0x000ea40008000a00 */
[----:B--2---:R2:W5:Y:S01]  /*0220*/  LDG.E R24, desc[UR4][R24.64] ;  /* 0x0000000418187981 */ /* 0x004562000c1e1900 */
[----:B------:R-:W-:Y:S05]  /*0230*/  BRA `(.L_x_2) ;  /* 0x0000000000087947 */ /* 0x000fea0003800000 */
.L_x_3:
[----:B------:R-:W2:Y:S02]  /*0240*/  LDCU UR4, c[0x0][0x9a0] ;  /* 0x00013400ff0477ac */ /* 0x000ea40008000800 */
[----:B--2---:R-:W-:Y:S02]  /*0250*/  MOV R24, UR4 ;  /* 0x0000000400187c02 */ /* 0x004fe40008000f00 */
.L_x_2:
[----:B------:R-:W-:Y:S01]  /*0260*/  IMAD.U32 R0, RZ, RZ, UR17 ;  /* 0x00000011ff007e24 */ /* 0x000fe2000f8e00ff */
[----:B------:R-:W-:Y:S04]  /*0270*/  BSSY.RECONVERGENT B0, `(.L_x_4) ;  /* 0x000000c000007945 */ /* 0x000fe80003800200 */
[C---:B------:R-:W-:Y:S02]  /*0280*/  ISETP.NE.OR P1, PT, R0.reuse, 0x1, !P3 ;  /* 0x000000010000780c */ /* 0x040fe40005f25670 */
[----:B------:R-:W-:-:S11]  /*0290*/  ISETP.NE.OR P0, PT, R0, 0x3, !P3 ;  /* 0x000000030000780c */ /* 0x000fd60005f05670 */
[----:B------:R-:W-:Y:S05]  /*02a0*/  @P1 BRA `(.L_x_5) ;  /* 0x0000000000201947 */ /* 0x000fea0003800000 */
[----:B------:R-:W3:Y:S02]  /*02b0*/  LDCU.64 UR4, c[0x0][0x348] ;  /* 0x00006900ff0477ac */ /* 0x000ee40008000a00 */
[----:B---3--:R-:W-:Y:S02]  /*02c0*/  UIADD3 UR6, UP1, UPT, UR4, 0x80, URZ ;  /* 0x0000008004067890 */ /* 0x008fe4000ff3e0ff */
[----:B------:R-:W-:Y:S02]  /*02d0*/  UIADD3 UR4, UP0, UPT, UR4, 0x180, URZ ;  /* 0x0000018004047890 */ /* 0x000fe4000ff1e0ff */
[----:B------:R-:W-:Y:S02]  /*02e0*/  UIADD3.X UR7, UPT, UPT, URZ, UR5, URZ, UP1, !UPT ;  /* 0x00000005ff077290 */ /* 0x000fe40008ffe4ff */
[----:B------:R-:W-:-:S07]  /*02f0*/  UIADD3.X UR5, UPT, UPT, URZ, UR5, URZ, UP0, !UPT ;  /* 0x00000005ff057290 */ /* 0x000fce00087fe4ff */
[----:B------:R3:W-:Y:S02]  /*0300*/  UTMACCTL.PF [UR6] ;  /* 0x00000000060079b9 */ /* 0x0007e40008040000 */
[----:B------:R3:W-:Y:S02]  /*0310*/  UTMACCTL.PF [UR4] ;  /* 0x00000000040079b9 */ /* 0x0007e40008040000 */
[----:B---3--:R-:W-:Y:S01]  /*0320*/  NOP ;  /* 0x0000000000007918 */ /* 0x008fe20000000000 */
.L_x_5:
[----:B------:R-:W-:Y:S05]  /*0330*/  BSYNC.RECONVERGENT B0 ;  /* 0x0000000000007941 */ /* 0x000fea0003800200 */
.L_x_4:
[----:B------:R-:W-:Y:S04]  /*0340*/  BSSY.RECONVERGENT B0, `(.L_x_6) ;  /* 0x000000a000007945 */ /* 0x000fe80003800200 */
        /* <DEDUP_REMOVED lines=9> */
.L_x_7:
[----:B------:R-:W-:Y:S05]  /*03e0*/  BSYNC.RECONVERGENT B0 ;  /* 0x0000000000007941 */ /* 0x000fea0003800200 */
.L_x_6:
[----:B------:R-:W3:Y:S01]  /*03f0*/  LDCU.64 UR4, c[0x0][0x988] ;  /* 0x00013100ff0477ac */ /* 0x000ee20008000a00 */
[----:B------:R-:W-:Y:S02]  /*0400*/  UISETP.EQ.U32.AND UP1, UPT, UR8, URZ, UPT ;  /* 0x000000ff0800728c */ /* 0x000fe4000bf22070 */
[----:B------:R-:W-:Y:S02]  /*0410*/  UPLOP3.LUT UP3, UPT, UPT, UPT, UPT, 0x80, 0x8 ;  /* 0x000000000008789c */ /* 0x000fe40003f6f070 */
[----:B---3--:R-:W-:-:S04]  /*0420*/  UISETP.NE.U32.AND UP0, UPT, UR4, URZ, UPT ;  /* 0x000000ff0400728c */ /* 0x008fc8000bf05070 */
[----:B------:R-:W-:-:S04]  /*0430*/  UISETP.NE.AND.EX UP2, UPT, UR5, URZ, UPT, UP0 ;  /* 0x000000ff0500728c */ /* 0x000fc8000bf45300 */
[----:B------:R-:W-:-:S04]  /*0440*/  UISETP.EQ.OR.EX UP4, UPT, UR9, URZ, !UP2, UP1 ;  /* 0x000000ff0900728c */ /* 0x000fc8000d782710 */
[----:B------:R-:W-:-:S06]  /*0450*/  UP2UR UR4, UPR, URZ, 0x10 ;  /* 0x00000010ff047883 */ /* 0x000fcc0008000000 */
[----:B------:R-:W-:Y:S01]  /*0460*/  MOV R76, UR4 ;  /* 0x00000004004c7c02 */ /* 0x000fe20008000f00 */
[----:B------:R-:W-:Y:S06]  /*0470*/  BRA.U !UP4, `(.L_x_8) ;  /* 0x000000010c207547 */ /* 0x000fec000b800000 */
[----:B------:R-:W-:Y:S01]  /*0480*/  UISETP.NE.U32.AND UP0, UPT, UR8, URZ, UPT ;  /* 0x000000ff0800728c */ /* 0x000fe2000bf05070 */
[----:B-----5:R-:W-:Y:S01]  /*0490*/  FSETP.NEU.AND P0, PT, R27, RZ, PT ;  /* 0x000000ff1b00720b */ /* 0x020fe20003f0d000 */
[----:B------:R-:W-:Y:S02]  /*04a0*/  USEL UR4, URZ, 0xffffffff, UP2 ;  /* 0xffffffffff047887 */ /* 0x000fe40009000000 */
[----:B------:R-:W-:-:S10]  /*04b0*/  UISETP.NE.AND.EX UP1, UPT, UR9, URZ, UPT, UP0 ;  /* 0x000000ff0900728c */ /* 0x000fd4000bf25300 */
[----:B------:R-:W-:Y:S01]  /*04c0*/  VOTEU.ANY UP0, P0 ;  /* 0x0000000000ff7886 */ /* 0x000fe20000000100 */
[----:B------:R-:W-:-:S04]  /*04d0*/  @!UP1 USEL UR4, URZ, 0xffffffff, UP0 ;  /* 0xffffffffff049887 */ /* 0x000fc80008000000 */
[----:B------:R-:W-:-:S04]  /*04e0*/  ULOP3.LUT UR4, UR4, 0x1, URZ, 0xc0, !UPT ;  /* 0x0000000104047892 */ /* 0x000fc8000f8ec0ff */
[----:B------:R-:W-:-:S11]  /*04f0*/  UISETP.NE.U32.AND UP3, UPT, UR4, 0x1, UPT ;  /* 0x000000010400788c */ /* 0x000fd6000bf65070 */
.L_x_8:
[----:B-1----:R-:W1:Y:S01]  /*0500*/  SHFL.IDX PT, R2, R71, RZ, 0x1f ;  /* 0x00001fff47027589 */ /* 0x002e6200000e0000 */
[----:B------:R-:W-:-:S04]  /*0510*/  UISETP.NE.AND UP0, UPT, UR17, 0x2, UPT ;  /* 0x000000021100788c */ /* 0x000fc8000bf05270 */
[----:B------:R-:W-:Y:S01]  /*0520*/  USEL UR70, URZ, 0x1, UP0 ;  /* 0x00000001ff467887 */ /* 0x000fe20008000000 */
[----:B-1----:R-:W-:-:S13]  /*0530*/  ISETP.NE.AND P0, PT, R2, RZ, PT ;  /* 0x000000ff0200720c */ /* 0x002fda0003f05270 */
[----:B------:R-:W-:Y:S05]  /*0540*/  @P0 BRA `(.L_x_9) ;  /* 0x0000000000580947 */ /* 0x000fea0003800000 */
[----:B------:R-:W1:Y:S01]  /*0550*/  S2UR UR4, SR_CgaCtaId ;  /* 0x00000000000479c3 */ /* 0x000e620000008800 */
[----:B------:R-:W-:Y:S01]  /*0560*/  UMOV UR5, 0x400 ;  /* 0x0000040000057882 */ /* 0x000fe20000000000 */
[----:B------:R-:W-:Y:S01]  /*0570*/  UMOV UR6, 0x1 ;  /* 0x0000000100067882 */ /* 0x000fe20000000000 */
[----:B------:R-:W-:Y:S01]  /*0580*/  ELECT P0, URZ, PT ;  /* 0x0000000000ff782f */ /* 0x000fe20003800000 */
[----:B------:R-:W-:-:S04]  /*0590*/  UIADD3 UR6, UPT, UPT, -UR6, 0x100000, URZ ;  /* 0x0010000006067890 */ /* 0x000fc8000fffe1ff */
[----:B------:R-:W-:Y:S02]  /*05a0*/  USHF.L.U32 UR7, UR6, 0xb, URZ ;  /* 0x0000000b06077899 */ /* 0x000fe400080006ff */
[----:B------:R-:W-:Y:S02]  /*05b0*/  USHF.L.U32 UR6, UR6, 0x1, URZ ;  /* 0x0000000106067899 */ /* 0x000fe400080006ff */
[----:B-1----:R-:W-:Y:S01]  /*05c0*/  ULEA UR4, UR4, UR5, 0x18 ;  /* 0x0000000504047291 */ /* 0x002fe2000f8ec0ff */
[----:B------:R-:W1:Y:S11]  /*05d0*/  FENCE.VIEW.ASYNC.S ;  /* 0x00000000000073c6 */ /* 0x000e760000000000 */
[----:B-1----:R1:W3:Y:S01]  /*05e0*/  SYNCS.EXCH.64 URZ, [UR4], UR6 ;  /* 0x0000000604ff75b2 */ /* 0x0022e20008000100 */
[----:B------:R1:W4:Y:S01]  /*05f0*/  SYNCS.EXCH.64 URZ, [UR4+0x30], UR6 ;  /* 0x0000300604ff75b2 */ /* 0x0003220008000100 */
[----:B------:R1:W1:Y:S01]  /*0600*/  SYNCS.EXCH.64 URZ, [UR4+0x8], UR6 ;  /* 0x0000080604ff75b2 */ /* 0x0002620008000100 */
        /* <DEDUP_REMOVED lines=9> */
[----:B------:R-:W-:Y:S01]  /*06a0*/  NOP ;  /* 0x0000000000007918 */ /* 0x000fe20000000000 */
.L_x_9:
[----:B------:R-:W2:Y:S01]  /*06b0*/  SHFL.IDX PT, R2, R71, RZ, 0x1f ;  /* 0x00001fff47027589 */ /* 0x000ea200000e0000 */
[----:B------:R-:W-:Y:S01]  /*06c0*/  NOP ;  /* 0x0000000000007918 */ /* 0x000fe20000000000 */
[----:B--2---:R-:W-:-:S13]  /*06d0*/  ISETP.NE.AND P0, PT, R2, 0x1, PT ;  /* 0x000000010200780c */ /* 0x004fda0003f05270 */
[----:B------:R-:W-:Y:S05]  /*06e0*/  @P0 BRA `(.L_x_10) ;  /* 0x0000000000580947 */ /* 0x000fea0003800000 */
[----:B-1----:R-:W1:Y:S01]  /*06f0*/  S2UR UR4, SR_CgaCtaId ;  /* 0x00000000000479c3 */ /* 0x002e620000008800 */
[----:B------:R-:W-:Y:S01]  /*0700*/  UMOV UR5, 0x400 ;  /* 0x0000040000057882 */ /* 0x000fe20000000000 */
[----:B------:R-:W-:Y:S01]  /*0710*/  UMOV UR8, 0x20 ;  /* 0x0000002000087882 */ /* 0x000fe20000000000 */
[----:B------:R-:W-:Y:S01]  /*0720*/  UMOV UR6, 0x80 ;  /* 0x0000008000067882 */ /* 0x000fe20000000000 */
[----:B------:R-:W-:-:S04]  /*0730*/  UIADD3 UR8, UPT, UPT, -UR8, 0x100000, URZ ;  /* 0x0010000008087890 */ /* 0x000fc8000fffe1ff */
[----:B------:R-:W-:Y:S02]  /*0740*/  USHF.L.U32 UR9, UR8, 0xb, URZ ;  /* 0x0000000b08097899 */ /* 0x000fe400080006ff */
[----:B------:R-:W-:Y:S02]  /*0750*/  USHF.L.U32 UR8, UR8, 0x1, URZ ;  /* 0x0000000108087899 */ /* 0x000fe400080006ff */
[----:B------:R-:W-:-:S04]  /*0760*/  UIADD3 UR6, UPT, UPT, -UR6, 0x100000, URZ ;  /* 0x0010000006067890 */ /* 0x000fc8000fffe1ff */
[----:B------:R-:W-:Y:S02]  /*0770*/  USHF.L.U32 UR7, UR6, 0xb, URZ ;  /* 0x0000000b06077899 */ /* 0x000fe400080006ff */
[----:B------:R-:W-:Y:S01]  /*0780*/  USHF.L.U32 UR6, UR6, 0x1, URZ ;  /* 0x0000000106067899 */ /* 0x000fe200080006ff */
[----:B------:R-:W-:Y:S01]  /*0790*/  ELECT P0, URZ, PT ;  /* 0x0000000000ff782f */ /* 0x000fe20003800000 */
[----:B-1----:R-:W-:Y:S01]  /*07a0*/  ULEA UR4, UR4, UR5, 0x18 ;  /* 0x0000000504047291 */ /* 0x002fe2000f8ec0ff */
[----:B------:R-:W1:Y:S11]  /*07b0*/  FENCE.VIEW.ASYNC.S ;  /* 0x00000000000073c6 */ /* 0x000e760000000000 */
[----:B-1----:R2:W1:Y:S01]  /*07c0*/  SYNCS.EXCH.64 URZ, [UR4+0x60], UR8 ;  /* 0x0000600804ff75b2 */ /* 0x0024620008000100 */
[----:B------:R2:W1:Y:S01]  /*07d0*/  SYNCS.EXCH.64 URZ, [UR4+0x80], UR6 ;  /* 0x0000800604ff75b2 */ /* 0x0004620008000100 */
[----:B------:R2:W1:Y:S01]  /*07e0*/  SYNCS.EXCH.64 URZ, [UR4+0x68], UR8 ;  /* 0x0000680804ff75b2 */ /* 0x0004620008000100 */
[----:B------:R2:W1:Y:S01]  /*07f0*/  SYNCS.EXCH.64 URZ, [UR4+0x88], UR6 ;  /* 0x0000880604ff75b2 */ /* 0x0004620008000100 */
[----:B------:R2:W1:Y:S01]  /*0800*/  SYNCS.EXCH.64 URZ, [UR4+0x70], UR8 ;  /* 0x0000700804ff75b2 */ /* 0x0004620008000100 */
[----:B------:R2:W1:Y:S01]  /*0810*/  SYNCS.EXCH.64 URZ, [UR4+0x90], UR6 ;  /* 0x0000900604ff75b2 */ /* 0x0004620008000100 */
[----:B------:R2:W1:Y:S01]  /*0820*/  SYNCS.EXCH.64 URZ, [UR4+0x78], UR8 ;  /* 0x0000780804ff75b2 */ /* 0x0004620008000100 */
[----:B------:R2:W1:Y:S02]  /*0830*/  SYNCS.EXCH.64 URZ, [UR4+0x98], UR6 ;  /* 0x0000980604ff75b2 */ /* 0x0004640008000100 */
[----:B--2---:R-:W-:Y:S01]  /*0840*/  NOP ;  /* 0x0000000000007918 */ /* 0x004fe20000000000 */
.L_x_10:
[----:B------:R-:W2:Y:S01]  /*0850*/  SHFL.IDX PT, R2, R71, RZ, 0x1f ;  /* 0x00001fff47027589 */ /* 0x000ea200000e0000 */
[----:B------:R-:W-:Y:S01]  /*0860*/  NOP ;  /* 0x0000000000007918 */ /* 0x000fe20000000000 */
[----:B--2---:R-:W-:-:S13]  /*0870*/  ISETP.NE.AND P0, PT, R2, 0x3, PT ;  /* 0x000000030200780c */ /* 0x004fda0003f05270 */
[----:B------:R-:W-:Y:S05]  /*0880*/  @P0 BRA `(.L_x_11) ;  /* 0x0000000000300947 */ /* 0x000fea0003800000 */
[----:B-1----:R-:W1:Y:S01]  /*0890*/  S2UR UR4, SR_CgaCtaId ;  /* 0x00000000000479c3 */ /* 0x002e620000008800 */
[----:B------:R-:W-:Y:S01]  /*08a0*/  UMOV UR6, 0x400 ;  /* 0x0000040000067882 */ /* 0x000fe20000000000 */
[----:B------:R-:W-:Y:S01]  /*08b0*/  UMOV UR5, 0x20 ;  /* 0x0000002000057882 */ /* 0x000fe20000000000 */
[----:B------:R-:W-:Y:S01]  /*08c0*/  ELECT P0, URZ, PT ;  /* 0x0000000000ff782f */ /* 0x000fe20003800000 */
[----:B-1----:R-:W-:Y:S02]  /*08d0*/  ULEA UR6, UR4, UR6, 0x18 ;  /* 0x0000000604067291 */ /* 0x002fe4000f8ec0ff */
[----:B------:R-:W-:-:S04]  /*08e0*/  UIADD3 UR4, UPT, UPT, -UR5, 0x100000, URZ ;  /* 0x0010000005047890 */ /* 0x000fc8000fffe1ff */
[----:B------:R-:W-:Y:S02]  /*08f0*/  USHF.L.U32 UR5, UR4, 0xb, URZ ;  /* 0x0000000b04057899 */ /* 0x000fe400080006ff */
[----:B------:R-:W-:Y:S01]  /*0900*/  USHF.L.U32 UR4, UR4, 0x1, URZ ;  /* 0x0000000104047899 */ /* 0x000fe200080006ff */
[----:B------:R-:W1:Y:S11]  /*0910*/  FENCE.VIEW.ASYNC.S ;  /* 0x00000000000073c6 */ /* 0x000e760000000000 */
[----:B-1----:R2:W1:Y:S01]  /*0920*/  SYNCS.EXCH.64 URZ, [UR6+0xa0], UR4 ;  /* 0x0000a00406ff75b2 */ /* 0x0024620008000100 */
[----:B------:R2:W1:Y:S02]  /*0930*/  SYNCS.EXCH.64 URZ, [UR6+0xa8], UR4 ;  /* 0x0000a80406ff75b2 */ /* 0x0004640008000100 */
[----:B--2---:R-:W-:Y:S01]  /*0940*/  NOP ;  /* 0x0000000000007918 */ /* 0x004fe20000000000 */
.L_x_11:
[----:B------:R-:W2:Y:S01]  /*0950*/  SHFL.IDX PT, R2, R71, RZ, 0x1f ;  /* 0x00001fff47027589 */ /* 0x000ea200000e0000 */
[----:B------:R-:W-:Y:S01]  /*0960*/  NOP ;  /* 0x0000000000007918 */ /* 0x000fe20000000000 */
[----:B--2---:R-:W-:-:S13]  /*0970*/  ISETP.NE.AND P0, PT, R2, 0x4, PT ;  /* 0x000000040200780c */ /* 0x004fda0003f05270 */
[----:B------:R-:W-:Y:S05]  /*0980*/  @P0 BRA `(.L_x_12) ;  /* 0x0000000000440947 */ /* 0x000fea0003800000 */
[----:B-1----:R-:W1:Y:S01]  /*0990*/  S2UR UR6, SR_CgaCtaId ;  /* 0x00000000000679c3 */ /* 0x002e620000008800 */
[----:B------:R-:W-:Y:S01]  /*09a0*/  UMOV UR4, 0x100 ;  /* 0x0000010000047882 */ /* 0x000fe20000000000 */
[----:B------:R-:W-:Y:S01]  /*09b0*/  UMOV UR5, 0x400 ;  /* 0x0000040000057882 */ /* 0x000fe20000000000 */
[----:B------:R-:W-:Y:S01]  /*09c0*/  USEL UR4, UR4, 0xe0, UP3 ;  /* 0x000000e004047887 */ /* 0x000fe20009800000 */
[----:B------:R-:W-:Y:S01]  /*09d0*/  UMOV UR8, 0x1 ;  /* 0x0000000100087882 */ /* 0x000fe20000000000 */
[----:B------:R-:W-:Y:S01]  /*09e0*/  ELECT P0, URZ, PT ;  /* 0x0000000000ff782f */ /* 0x000fe20003800000 */
[----:B------:R-:W-:-:S04]  /*09f0*/  UIADD3 UR8, UPT, UPT, -UR8, 0x100000, URZ ;  /* 0x0010000008087890 */ /* 0x000fc8000fffe1ff */
[----:B------:R-:W-:Y:S02]  /*0a00*/  USHF.L.U32 UR9, UR8, 0xb, URZ ;  /* 0x0000000b08097899 */ /* 0x000fe400080006ff */
[----:B------:R-:W-:Y:S02]  /*0a10*/  USHF.L.U32 UR8, UR8, 0x1, URZ ;  /* 0x0000000108087899 */ /* 0x000fe400080006ff */
[----:B-1----:R-:W-:Y:S02]  /*0a20*/  ULEA UR6, UR6, UR5, 0x18 ;  /* 0x0000000506067291 */ /* 0x002fe4000f8ec0ff */
[----:B------:R-:W-:-:S04]  /*0a30*/  UIADD3 UR4, UPT, UPT, -UR4, 0x100000, URZ ;  /* 0x0010000004047890 */ /* 0x000fc8000fffe1ff */
[----:B------:R-:W-:Y:S02]  /*0a40*/  USHF.L.U32 UR5, UR4, 0xb, URZ ;  /* 0x0000000b04057899 */ /* 0x000fe400080006ff */
[----:B------:R-:W-:Y:S01]  /*0a50*/  USHF.L.U32 UR4, UR4, 0x1, URZ ;  /* 0x0000000104047899 */ /* 0x000fe200080006ff */
[----:B------:R-:W1:Y:S03]  /*0a60*/  FENCE.VIEW.ASYNC.S ;  /* 0x00000000000073c6 */ /* 0x000e660000000000 */
[----:B-1----:R2:W1:Y:S08]  /*0a70*/  SYNCS.EXCH.64 URZ, [UR6+0xb0], UR8 ;  /* 0x0000b00806ff75b2 */ /* 0x0024700008000100 */
[----:B------:R2:W1:Y:S02]  /*0a80*/  SYNCS.EXCH.64 URZ, [UR6+0xb8], UR4 ;  /* 0x0000b80406ff75b2 */ /* 0x0004640008000100 */
[----:B--2---:R-:W-:Y:S01]  /*0a90*/  NOP ;  /* 0x0000000000007918 */ /* 0x004fe20000000000 */
.L_x_12:
[----:B------:R-:W2:Y:S01]  /*0aa0*/  SHFL.IDX PT, R2, R71, RZ, 0x1f ;  /* 0x00001fff47027589 */ /* 0x000ea200000e0000 */
[----:B------:R-:W1:Y:S01]  /*0ab0*/  S2UR UR21, SR_CTAID.X ;  /* 0x00000000001579c3 */ /* 0x000e620000002500 */
[----:B------:R-:W-:-:S07]  /*0ac0*/  NOP ;  /* 0x0000000000007918 */ /* 0x000fce0000000000 */
[----:B------:R-:W1:Y:S01]  /*0ad0*/  S2UR UR16, SR_CTAID.Y ;  /* 0x00000000001079c3 */ /* 0x000e620000002600 */
[----:B--2---:R-:W-:-:S13]  /*0ae0*/  ISETP.NE.AND P0, PT, R2, 0x5, PT ;  /* 0x000000050200780c */ /* 0x004fda0003f05270 */
[----:B-1----:R-:W-:Y:S05]  /*0af0*/  @P0 BRA `(.L_x_13) ;  /* 0x0000000000480947 */ /* 0x002fea0003800000 */
[----:B------:R-:W1:Y:S01]  /*0b00*/  S2UR UR4, SR_CgaCtaId ;  /* 0x00000000000479c3 */ /* 0x000e620000008800 */
        /* <DEDUP_REMOVED lines=12> */
[----:B-1----:R1:W2:Y:S01]  /*0bd0*/  SYNCS.EXCH.64 URZ, [UR4+0xc0], UR8 ;  /* 0x0000c00804ff75b2 */ /* 0x0022a20008000100 */
[----:B------:R1:W1:Y:S01]  /*0be0*/  SYNCS.EXCH.64 URZ, [UR4+0xd0], UR6 ;  /* 0x0000d00604ff75b2 */ /* 0x0002620008000100 */
[----:B------:R1:W1:Y:S01]  /*0bf0*/  SYNCS.EXCH.64 URZ, [UR4+0xc8], UR8 ;  /* 0x0000c80804ff75b2 */ /* 0x0002620008000100 */
[----:B------:R1:W1:Y:S01]  /*0c00*/  SYNCS.EXCH.64 URZ, [UR4+0xd8], UR6 ;  /* 0x0000d80604ff75b2 */ /* 0x0002620008000100 */
[----:B------:R-:W-:Y:S01]  /*0c10*/  NOP ;  /* 0x0000000000007918 */ /* 0x000fe20000000000 */
.L_x_13:
[----:B------:R-:W-:-:S05]  /*0c20*/  CS2R.32 R64, SR_CgaSize ;  /* 0x0000000000407805 */ /* 0x000fca0000008a00 */
[----:B------:R-:W-:-:S05]  /*0c30*/  IMAD R64, R64, -0xa0, RZ ;  /* 0xffffff6040407824 */ /* 0x000fca00078e02ff */
[----:B------:R-:W-:-:S14]  /*0c40*/  R2UR UR5, R64 ;  /* 0x00000000400572ca */ /* 0x000fdc00000e0000 */
[----:B------:R-:W3:Y:S01]  /*0c50*/  LDCU UR5, c[0x0][UR5+0x2b0] ;  /* 0x00005600050577ac */ /* 0x000ee20008000800 */
[----:B------:R-:W-:Y:S02]  /*0c60*/  I2FP.F32.U32 R5, UR21 ;  /* 0x0000001500057c45 */ /* 0x000fe40008201000 */
[----:B------:R-:W-:-:S05]  /*0c70*/  CS2R.32 R3, SR_CgaSize ;  /* 0x0000000000037805 */ /* 0x000fca0000008a00 */
[----:B------:R-:W-:-:S06]  /*0c80*/  IMAD R3, R3, -0xa0, RZ ;  /* 0xffffff6003037824 */ /* 0x000fcc00078e02ff */
[----:B------:R-:W4:Y:S01]  /*0c90*/  LDC R3, c[0x0][R3+0x2a0] ;  /* 0x0000a80003037b82 */ /* 0x000f220000000800 */
[----:B------:R-:W-:Y:S02]  /*0ca0*/  I2FP.F32.U32 R4, UR16 ;  /* 0x0000001000047c45 */ /* 0x000fe40008201000 */
[----:B------:R-:W-:-:S05]  /*0cb0*/  CS2R.32 R64, SR_CgaSize ;  /* 0x0000000000407805 */ /* 0x000fca0000008a00 */
[----:B------:R-:W-:-:S05]  /*0cc0*/  IMAD R64, R64, -0xa0, RZ ;  /* 0xffffff6040407824 */ /* 0x000fca00078e02ff */
[----:B-1----:R-:W-:-:S14]  /*0cd0*/  R2UR UR4, R64 ;  /* 0x00000000400472ca */ /* 0x002fdc00000e0000 */
[----:B------:R-:W1:Y:S01]  /*0ce0*/  LDCU UR4, c[0x0][UR4+0x2b4] ;  /* 0x00005680040477ac */ /* 0x000e620008000800 */
[----:B------:R-:W-:Y:S01]  /*0cf0*/  NOP ;  /* 0x0000000000007918 */ /* 0x000fe20000000000 */
[----:B------:R-:W2:Y:S01]  /*0d00*/  LDCU UR20, c[0x0][0xc24] ;  /* 0x00018480ff1477ac */ /* 0x000ea20008000800 */
[----:B------:R-:W-:-:S05]  /*0d10*/  CS2R.32 R2, SR_CgaSize ;  /* 0x0000000000027805 */ /* 0x000fca0000008a00 */
[----:B------:R-:W-:-:S06]  /*0d20*/  IMAD R2, R2, -0xa0, RZ ;  /* 0xffffff6002027824 */ /* 0x000fcc00078e02ff */
[----:B------:R-:W4:Y:S01]  /*0d30*/  LDC R2, c[0x0][R2+0x2a4] ;  /* 0x0000a90002027b82 */ /* 0x000f220000000800 */
[----:B---3--:R-:W-:-:S07]  /*0d40*/  FMUL R5, R5, UR5 ;  /* 0x0000000505057c20 */ /* 0x008fce0008400000 */
[----:B------:R-:W3:Y:S01]  /*0d50*/  S2UR UR50, SR_CTAID.Z ;  /* 0x00000000003279c3 */ /* 0x000ee20000002700 */
[----:B-1----:R-:W-:Y:S01]  /*0d60*/  FMUL R4, R4, UR4 ;  /* 0x0000000404047c20 */ /* 0x002fe20008400000 */
[----:B------:R-:W1:Y:S01]  /*0d70*/  F2I.U32.TRUNC.NTZ R64, R5 ;  /* 0x0000000500407305 */ /* 0x000e62000020f000 */
[----:B--2---:R-:W-:-:S07]  /*0d80*/  UISETP.GE.AND UP0, UPT, UR20, 0x1, UPT ;  /* 0x000000011400788c */ /* 0x004fce000bf06270 */
[----:B------:R-:W2:Y:S01]  /*0d90*/  F2I.U32.TRUNC.NTZ R63, R4 ;  /* 0x00000004003f7305 */ /* 0x000ea2000020f000 */
[----:B-1----:R-:W-:-:S05]  /*0da0*/  IADD3 R64, PT, PT, -R64, RZ, RZ ;  /* 0x000000ff40407210 */ /* 0x002fca0007ffe1ff */
[----:B----4-:R-:W-:Y:S01]  /*0db0*/  IMAD R64, R3, R64, UR21 ;  /* 0x0000001503407e24 */ /* 0x010fe2000f8e0240 */
[----:B--2---:R-:W-:-:S05]  /*0dc0*/  IADD3 R63, PT, PT, -R63, RZ, RZ ;  /* 0x000000ff3f3f7210 */ /* 0x004fca0007ffe1ff */
[----:B------:R-:W-:Y:S01]  /*0dd0*/  IMAD R63, R2, R63, UR16 ;  /* 0x00000010023f7e24 */ /* 0x000fe2000f8e023f */
[----:B------:R-:W-:Y:S06]  /*0de0*/  BAR.SYNC.DEFER_BLOCKING 0x0 ;  /* 0x0000000000007b1d */ /* 0x000fec0000010000 */
[----:B---3--:R-:W-:Y:S05]  /*0df0*/  BRA.U !UP0, `(.L_x_14) ;  /* 0x0000000108d47547 */ /* 0x008fea000b800000 */
[----:B------:R-:W1:Y:S01]  /*0e00*/  LDCU.128 UR24, c[0x0][0xc10] ;  /* 0x00018200ff1877ac */ /* 0x000e620008000c00 */
[----:B------:R-:W2:Y:S01]  /*0e10*/  LDCU UR6, c[0x0][0x370] ;  /* 0x00006e00ff0677ac */ /* 0x000ea20008000800 */
[----:B------:R-:W3:Y:S01]  /*0e20*/  LDCU UR4, c[0x0][0x374] ;  /* 0x00006e80ff0477ac */ /* 0x000ee20008000800 */
[----:B------:R-:W4:Y:S01]  /*0e30*/  LDCU UR22, c[0x0][0xc0c] ;  /* 0x00018180ff1677ac */ /* 0x000f220008000800 */
[----:B------:R-:W4:Y:S01]  /*0e40*/  LDCU UR5, c[0x0][0xc20] ;  /* 0x00018400ff0577ac */ /* 0x000f220008000800 */
[----:B------:R-:W4:Y:S01]  /*0e50*/  LDCU.64 UR18, c[0x0][0xc28] ;  /* 0x00018500ff1277ac */ /* 0x000f220008000a00 */
[----:B-1----:R-:W-:Y:S02]  /*0e60*/  UISETP.NE.AND UP0, UPT, UR26, 0x1, UPT ;  /* 0x000000011a00788c */ /* 0x002fe4000bf05270 */
[----:B---3--:R-:W-:Y:S02]  /*0e70*/  UIMAD.WIDE.U32 UR8, UR4, UR27, URZ ;  /* 0x0000001b040872a5 */ /* 0x008fe4000f8e00ff */
[----:B--2---:R-:W-:-:S02]  /*0e80*/  UIMAD.WIDE.U32 UR10, UR6, UR24, URZ ;  /* 0x00000018060a72a5 */ /* 0x004fc4000f8e00ff */
[----:B----4-:R-:W-:Y:S02]  /*0e90*/  UISETP.NE.AND UP1, UPT, UR22, 0x1, UPT ;  /* 0x000000011600788c */ /* 0x010fe4000bf25270 */
[----:B------:R-:W-:Y:S01]  /*0ea0*/  UISETP.NE.AND UP4, UPT, UR20, 0x1, UPT ;  /* 0x000000011400788c */ /* 0x000fe2000bf85270 */
[----:B------:R-:W-:Y:S02]  /*0eb0*/  UMOV UR8, UR9 ;  /* 0x0000000900087c82 */ /* 0x000fe40008000000 */
[----:B------:R-:W-:Y:S01]  /*0ec0*/  UMOV UR10, UR11 ;  /* 0x0000000b000a7c82 */ /* 0x000fe20008000000 */
[----:B------:R-:W-:Y:S02]  /*0ed0*/  @UP0 USHF.R.U32.HI UR4, URZ, UR5, UR8 ;  /* 0x00000005ff040299 */ /* 0x000fe40008011608 */
[----:B------:R-:W-:Y:S02]  /*0ee0*/  UIMAD.WIDE.U32 UR12, UR16, UR27, URZ ;  /* 0x0000001b100c72a5 */ /* 0x000fe4000f8e00ff */
[----:B------:R-:W-:-:S02]  /*0ef0*/  UIMAD.WIDE.U32 UR8, UR4, UR18, URZ ;  /* 0x00000012040872a5 */ /* 0x000fc4000f8e00ff */
[----:B------:R-:W-:Y:S02]  /*0f00*/  @UP1 USHF.R.U32.HI UR6, URZ, UR25, UR10 ;  /* 0x00000019ff061299 */ /* 0x000fe4000801160a */
[----:B------:R-:W-:Y:S02]  /*0f10*/  UIMAD.WIDE.U32 UR14, UR21, UR24, URZ ;  /* 0x00000018150e72a5 */ /* 0x000fe4000f8e00ff */
[----:B------:R-:W-:Y:S01]  /*0f20*/  UIMAD.WIDE.U32 UR10, UR6, UR18, URZ ;  /* 0x00000012060a72a5 */ /* 0x000fe2000f8e00ff */
[----:B------:R-:W-:Y:S01]  /*0f30*/  UMOV UR12, UR13 ;  /* 0x0000000d000c7c82 */ /* 0x000fe20008000000 */
[----:B------:R-:W-:Y:S01]  /*0f40*/  UMOV UR8, UR9 ;  /* 0x0000000900087c82 */ /* 0x000fe20008000000 */
[----:B------:R-:W-:Y:S02]  /*0f50*/  USHF.R.U32.HI UR12, URZ, UR5, UR12 ;  /* 0x00000005ff0c7299 */ /* 0x000fe4000801160c */
[----:B------:R-:W-:Y:S01]  /*0f60*/  @UP4 USHF.R.U32.HI UR4, URZ, UR19, UR8 ;  /* 0x00000013ff044299 */ /* 0x000fe20008011608 */
[----:B------:R-:W-:Y:S01]  /*0f70*/  UMOV UR14, UR15 ;  /* 0x0000000f000e7c82 */ /* 0x000fe20008000000 */
[----:B------:R-:W-:Y:S01]  /*0f80*/  UMOV UR10, UR11 ;  /* 0x0000000b000a7c82 */ /* 0x000fe20008000000 */
[----:B------:R-:W-:-:S02]  /*0f90*/  USHF.R.U32.HI UR14, URZ, UR25, UR14 ;  /* 0x00000019ff0e7299 */ /* 0x000fc4000801160e */
[----:B------:R-:W-:Y:S02]  /*0fa0*/  USEL UR5, UR16, UR12, !UP0 ;  /* 0x0000000c10057287 */ /* 0x000fe4000c000000 */
[----:B------:R-:W-:Y:S02]  /*0fb0*/  @UP4 USHF.R.U32.HI UR6, URZ, UR19, UR10 ;  /* 0x00000013ff064299 */ /* 0x000fe4000801160a */
[----:B------:R-:W-:Y:S02]  /*0fc0*/  UIMAD UR7, UR4, UR20, URZ ;  /* 0x00000014040772a4 */ /* 0x000fe4000f8e02ff */
[----:B------:R-:W-:Y:S02]  /*0fd0*/  USEL UR4, UR21, UR14, !UP1 ;  /* 0x0000000e15047287 */ /* 0x000fe4000c800000 */
[----:B------:R-:W-:Y:S02]  /*0fe0*/  UIMAD UR10, UR6, UR20, URZ ;  /* 0x00000014060a72a4 */ /* 0x000fe4000f8e02ff */
[----:B------:R-:W-:-:S02]  /*0ff0*/  UISETP.GE.AND UP0, UPT, UR5, UR7, UPT ;  /* 0x000000070500728c */ /* 0x000fc4000bf06270 */
[----:B------:R-:W-:Y:S02]  /*1000*/  UIMAD.WIDE.U32 UR8, UR5, UR18, URZ ;  /* 0x00000012050872a5 */ /* 0x000fe4000f8e00ff */
[----:B------:R-:W-:Y:S02]  /*1010*/  UISETP.GE.OR UP0, UPT, UR4, UR10, UP0 ;  /* 0x0000000a0400728c */ /* 0x000fe40008706670 */
[----:B------:R-:W-:Y:S02]  /*1020*/  UIMAD.WIDE.U32 UR10, UR4, UR18, URZ ;  /* 0x00000012040a72a5 */ /* 0x000fe4000f8e00ff */
[----:B------:R-:W-:Y:S01]  /*1030*/  UIADD3 UR10, UPT, UPT, -UR4, URZ, URZ ;  /* 0x000000ff040a7290 */ /* 0x000fe2000fffe1ff */
[----:B------:R-:W-:Y:S01]  /*1040*/  UMOV UR8, UR9 ;  /* 0x0000000900087c82 */ /* 0x000fe20008000000 */
[----:B------:R-:W-:Y:S02]  /*1050*/  UIADD3 UR9, UPT, UPT, -UR5, URZ, URZ ;  /* 0x000000ff05097290 */ /* 0x000fe4000fffe1ff */
[----:B------:R-:W-:-:S03]  /*1060*/  USHF.R.U32.HI UR8, URZ, UR19, UR8 ;  /* 0x00000013ff087299 */ /* 0x000fc60008011608 */
[----:B------:R-:W-:Y:S01]  /*1070*/  @!UP0 UMOV UR7, UR11 ;  /* 0x0000000b00078c82 */ /* 0x000fe20008000000 */
[----:B------:R-:W-:Y:S02]  /*1080*/  UIMAD UR16, UR26, UR9, UR16 ;  /* 0x000000091a1072a4 */ /* 0x000fe4000f8e0210 */
[----:B------:R-:W-:Y:S02]  /*1090*/  USEL UR8, UR5, UR8, !UP4 ;  /* 0x0000000805087287 */ /* 0x000fe4000e000000 */
[----:B------:R-:W-:Y:S02]  /*10a0*/  @!UP0 USHF.R.U32.HI UR7, URZ, UR19, UR7 ;  /* 0x00000013ff078299 */ /* 0x000fe40008011607 */
[----:B------:R-:W-:Y:S02]  /*10b0*/  UIADD3 UR9, UPT, UPT, -UR8, URZ, URZ ;  /* 0x000000ff08097290 */ /* 0x000fe4000fffe1ff */
[----:B------:R-:W-:Y:S02]  /*10c0*/  @!UP0 USEL UR7, UR4, UR7, !UP4 ;  /* 0x0000000704078287 */ /* 0x000fe4000e000000 */
[----:B------:R-:W-:-:S02]  /*10d0*/  UIMAD UR9, UR20, UR9, UR5 ;  /* 0x00000009140972a4 */ /* 0x000fc4000f8e0205 */
[----:B------:R-:W-:Y:S02]  /*10e0*/  @!UP0 UIADD3 UR8, UPT, UPT, UR8, -UR7, URZ ;  /* 0x8000000708088290 */ /* 0x000fe4000fffe0ff */
[----:B------:R-:W-:Y:S02]  /*10f0*/  @!UP0 UIMAD UR7, UR9, UR6, UR7 ;  /* 0x00000006090782a4 */ /* 0x000fe4000f8e0207 */
[----:B------:R-:W-:Y:S02]  /*1100*/  @!UP0 UIMAD UR5, UR8, UR20, UR4 ;  /* 0x00000014080582a4 */ /* 0x000fe4000f8e0204 */
[----:B------:R-:W-:Y:S02]  /*1110*/  UIMAD UR6, UR22, UR10, UR21 ;  /* 0x0000000a160672a4 */ /* 0x000fe4000f8e0215 */
[----:B------:R-:W-:Y:S01]  /*1120*/  UIMAD UR16, UR5, UR26, UR16 ;  /* 0x0000001a051072a4 */ /* 0x000fe2000f8e0210 */
[----:B------:R-:W-:Y:S02]  /*1130*/  @!UP0 UMOV UR4, UR7 ;  /* 0x0000000700048c82 */ /* 0x000fe40008000000 */
[----:B------:R-:W-:-:S12]  /*1140*/  UIMAD UR21, UR4, UR22, UR6 ;  /* 0x00000016041572a4 */ /* 0x000fd8000f8e0206 */
.L_x_14:
[----:B------:R-:W1:Y:S02]  /*1150*/  LDCU UR4, c[0x0][0xc30] ;  /* 0x00018600ff0477ac */ /* 0x000e640008000800 */
[----:B-1----:R-:W-:-:S09]  /*1160*/  UISETP.NE.AND UP0, UPT, UR4, 0x1, UPT ;  /* 0x000000010400788c */ /* 0x002fd2000bf05270 */
[----:B------:R-:W-:Y:S05]  /*1170*/  BRA.U UP0, `(.L_x_15) ;  /* 0x0000000100447547 */ /* 0x000fea000b800000 */
[----:B------:R-:W1:Y:S01]  /*1180*/  LDCU.128 UR8, c[0x0][0xc10] ;  /* 0x00018200ff0877ac */ /* 0x000e620008000c00 */
[----:B------:R-:W2:Y:S01]  /*1190*/  LDCU UR12, c[0x0][0xc0c] ;  /* 0x00018180ff0c77ac */ /* 0x000ea20008000800 */
[----:B------:R-:W3:Y:S01]  /*11a0*/  LDCU UR13, c[0x0][0xc20] ;  /* 0x00018400ff0d77ac */ /* 0x000ee20008000800 */
[----:B-1----:R-:W-:Y:S02]  /*11b0*/  UIMAD.WIDE.U32 UR6, UR21, UR8, URZ ;  /* 0x00000008150672a5 */ /* 0x002fe4000f8e00ff */
[----:B------:R-:W-:Y:S02]  /*11c0*/  UIMAD.WIDE.U32 UR4, UR16, UR11, URZ ;  /* 0x0000000b100472a5 */ /* 0x000fe4000f8e00ff */
[----:B--2---:R-:W-:Y:S02]  /*11d0*/  UISETP.NE.AND UP1, UPT, UR12, 0x1, UPT ;  /* 0x000000010c00788c */ /* 0x004fe4000bf25270 */
[----:B------:R-:W-:Y:S01]  /*11e0*/  UISETP.NE.AND UP0, UPT, UR10, 0x1, UPT ;  /* 0x000000010a00788c */ /* 0x000fe2000bf05270 */
[----:B------:R-:W-:-:S02]  /*11f0*/  UMOV UR6, UR7 ;  /* 0x0000000700067c82 */ /* 0x000fc40008000000 */
[----:B------:R-:W-:Y:S01]  /*1200*/  UMOV UR4, UR5 ;  /* 0x0000000500047c82 */ /* 0x000fe20008000000 */
[----:B------:R-:W-:Y:S02]  /*1210*/  USHF.R.U32.HI UR6, URZ, UR9, UR6 ;  /* 0x00000009ff067299 */ /* 0x000fe40008011606 */
[----:B---3--:R-:W-:Y:S02]  /*1220*/  USHF.R.U32.HI UR4, URZ, UR13, UR4 ;  /* 0x0000000dff047299 */ /* 0x008fe40008011604 */
[----:B------:R-:W-:Y:S02]  /*1230*/  USEL UR5, UR21, UR6, !UP1 ;  /* 0x0000000615057287 */ /* 0x000fe4000c800000 */
[----:B------:R-:W-:-:S04]  /*1240*/  USEL UR4, UR16, UR4, !UP0 ;  /* 0x0000000410047287 */ /* 0x000fc8000c000000 */
[----:B------:R-:W-:Y:S02]  /*1250*/  UIADD3 UR6, UPT, UPT, UR5, -UR4, URZ ;  /* 0x8000000405067290 */ /* 0x000fe4000fffe0ff */
[----:B------:R-:W-:Y:S02]  /*1260*/  UIADD3 UR4, UPT, UPT, -UR5, UR4, URZ ;  /* 0x0000000405047290 */ /* 0x000fe4000fffe1ff */
[----:B------:R-:W-:Y:S02]  /*1270*/  UIMAD UR16, UR6, UR10, UR16 ;  /* 0x0000000a061072a4 */ /* 0x000fe4000f8e0210 */
[----:B------:R-:W-:-:S12]  /*1280*/  UIMAD UR21, UR4, UR12, UR21 ;  /* 0x0000000c041572a4 */ /* 0x000fd8000f8e0215 */
.L_x_15:
[----:B------:R-:W-:Y:S01]  /*1290*/  BAR.SYNC.DEFER_BLOCKING 0x0 ;  /* 0x0000000000007b1d */ /* 0x000fe20000010000 */
[----:B------:R-:W-:Y:S01]  /*12a0*/  UISETP.NE.AND UP0, UPT, UR17, 0x2, UPT ;  /* 0x000000021100788c */ /* 0x000fe2000bf05270 */
[----:B------:R-:W-:Y:S02]  /*12b0*/  ISETP.NE.OR P3, PT, R0, 0x2, !P3 ;  /* 0x000000020000780c */ /* 0x000fe40005f65670 */
[----:B------:R-:W-:Y:S02]  /*12c0*/  LOP3.LUT R0, R68, 0x1f, RZ, 0xc0, !PT ;  /* 0x0000001f44007812 */ /* 0x000fe400078ec0ff */
[----:B------:R-:W1:Y:S04]  /*12d0*/  LDCU UR39, c[0x0][0xc24] ;  /* 0x00018480ff2777ac */ /* 0x000e680008000800 */
[----:B------:R-:W-:Y:S05]  /*12e0*/  BRA.U UP0, `(.L_x_16) ;  /* 0x0000002500647547 */ /* 0x000fea000b800000 */
[----:B------:R-:W2:Y:S01]  /*12f0*/  LDCU UR7, c[0x0][0x394] ;  /* 0x00007280ff0777ac */ /* 0x000ea20008000800 */
[----:B------:R-:W-:Y:S02]  /*1300*/  PLOP3.LUT P1, PT, PT, PT, UP3, 0x80, 0x8 ;  /* 0x000000000008781c */ /* 0x000fe40003f2f038 */
[----:B------:R-:W-:Y:S01]  /*1310*/  ISETP.EQ.OR P2, PT, R0, RZ, P3 ;  /* 0x000000ff0000720c */ /* 0x000fe20001f42670 */
[----:B------:R-:W3:Y:S01]  /*1320*/  LDCU UR8, c[0x0][0x370] ;  /* 0x00006e00ff0877ac */ /* 0x000ee20008000800 */
[----:B------:R-:W-:Y:S01]  /*1330*/  PLOP3.LUT P1, PT, P1, PT, PT, 0x8, 0x80 ;  /* 0x000000000080781c */ /* 0x000fe20000f2e170 */
[----:B------:R-:W-:Y:S01]  /*1340*/  IMAD.MOV.U32 R0, RZ, RZ, RZ ;  /* 0x000000ffff007224 */ /* 0x000fe200078e00ff */
[----:B------:R-:W4:Y:S01]  /*1350*/  LDCU UR6, c[0x0][0x5d8] ;  /* 0x0000bb00ff0677ac */ /* 0x000f220008000800 */
[----:B------:R-:W-:Y:S01]  /*1360*/  UMOV UR56, 0x1 ;  /* 0x0000000100387882 */ /* 0x000fe20000000000 */
[----:B------:R-:W-:Y:S01]  /*1370*/  UMOV UR57, URZ ;  /* 0x000000ff00397c82 */ /* 0x000fe20008000000 */
[----:B--2---:R-:W-:-:S02]  /*1380*/  UIADD3 UR5, UPT, UPT, UR7, 0x1f, URZ ;  /* 0x0000001f07057890 */ /* 0x004fc4000fffe0ff */
[----:B------:R-:W-:Y:S02]  /*1390*/  UIADD3 UR9, UPT, UPT, UR7, 0x3e, URZ ;  /* 0x0000003e07097890 */ /* 0x000fe4000fffe0ff */
[----:B------:R-:W-:Y:S01]  /*13a0*/  USHF.R.S32.HI UR4, URZ, 0x1f, UR5 ;  /* 0x0000001fff047899 */ /* 0x000fe20008011405 */
[----:B---3--:R-:W-:-:S03]  /*13b0*/  IMAD.U32 R3, RZ, RZ, UR8 ;  /* 0x00000008ff037e24 */ /* 0x008fc6000f8e00ff */
[----:B------:R-:W-:Y:S01]  /*13c0*/  ULEA.HI UR4, UR4, UR5, URZ, 0x5 ;  /* 0x0000000504047291 */ /* 0x000fe2000f8f28ff */
[----:B------:R-:W-:Y:S01]  /*13d0*/  IMAD.U32 R9, RZ, RZ, UR9 ;  /* 0x00000009ff097e24 */ /* 0x000fe2000f8e00ff */
[----:B----4-:R-:W-:Y:S02]  /*13e0*/  UIADD3 UR6, UPT, UPT, UR6, 0x7f, URZ ;  /* 0x0000007f06067890 */ /* 0x010fe4000fffe0ff */
[----:B------:R-:W-:Y:S02]  /*13f0*/  USHF.R.S32.HI UR8, URZ, 0x5, UR4 ;  /* 0x00000005ff087899 */ /* 0x000fe40008011404 */
[----:B------:R-:W-:Y:S02]  /*1400*/  UIADD3 UR5, UPT, UPT, UR7, -0x1, URZ ;  /* 0xffffffff07057890 */ /* 0x000fe4000fffe0ff */
[----:B------:R-:W-:Y:S02]  /*1410*/  UISETP.LT.U32.AND UP0, UPT, UR8, 0x6, UPT ;  /* 0x000000060800788c */ /* 0x000fe4000bf01070 */
[----:B------:R-:W-:Y:S01]  /*1420*/  UISETP.GE.U32.AND UP1, UPT, UR5, -0x3f, UPT ;  /* 0xffffffc10500788c */ /* 0x000fe2000bf26070 */
[----:B------:R-:W-:Y:S01]  /*1430*/  MOV R11, UR8 ;  /* 0x00000008000b7c02 */ /* 0x000fe20008000f00 */
[----:B------:R-:W2:Y:S01]  /*1440*/  LDCU UR4, c[0x0][0x374] ;  /* 0x00006e80ff0477ac */ /* 0x000ea20008000800 */
[----:B------:R-:W-:-:S04]  /*1450*/  USEL UR7, UR8, 0x6, UP0 ;  /* 0x0000000608077887 */ /* 0x000fc80008000000 */
[----:B------:R-:W-:-:S04]  /*1460*/  UIADD3 UR76, UPT, UPT, UR7, -0x1, URZ ;  /* 0xffffffff074c7890 */ /* 0x000fc8000fffe0ff */
[----:B------:R-:W-:Y:S01]  /*1470*/  @UP1 UIADD3 UR76, UPT, UPT, UR7, URZ, URZ ;  /* 0x000000ff074c1290 */ /* 0x000fe2000fffe0ff */
[----:B------:R-:W-:-:S03]  /*1480*/  MOV R10, UR7 ;  /* 0x00000007000a7c02 */ /* 0x000fc60008000f00 */
[----:B------:R-:W-:Y:S01]  /*1490*/  UIADD3 UR76, UPT, UPT, UR76, 0x1, URZ ;  /* 0x000000014c4c7890 */ /* 0x000fe2000fffe0ff */
[----:B--2---:R-:W-:Y:S01]  /*14a0*/  IMAD.U32 R2, RZ, RZ, UR4 ;  /* 0x00000004ff027e24 */ /* 0x004fe2000f8e00ff */
[----:B------:R-:W-:-:S04]  /*14b0*/  USHF.R.S32.HI UR4, URZ, 0x1f, UR6 ;  /* 0x0000001fff047899 */ /* 0x000fc80008011406 */
[----:B------:R-:W-:-:S04]  /*14c0*/  ULEA.HI UR4, UR4, UR6, URZ, 0x7 ;  /* 0x0000000604047291 */ /* 0x000fc8000f8f38ff */
[----:B------:R-:W-:-:S06]  /*14d0*/  USHF.R.S32.HI UR4, URZ, 0x7, UR4 ;  /* 0x00000007ff047899 */ /* 0x000fcc0008011404 */
[----:B------:R-:W-:Y:S01]  /*14e0*/  IMAD.U32 R12, RZ, RZ, UR4 ;  /* 0x00000004ff0c7e24 */ /* 0x000fe2000f8e00ff */
[----:B------:R-:W-:-:S06]  /*14f0*/  UIADD3 UR4, UPT, UPT, UR8, -UR7, URZ ;  /* 0x8000000708047290 */ /* 0x000fcc000fffe0ff */
[----:B------:R-:W-:-:S07]  /*1500*/  MOV R8, UR4 ;  /* 0x0000000400087c02 */ /* 0x000fce0008000f00 */
.L_x_32:
[----:B------:R-:W-:Y:S01]  /*1510*/  R2UR UR14, R12 ;  /* 0x000000000c0e72ca */ /* 0x000fe200000e0000 */
[----:B------:R-:W2:Y:S01]  /*1520*/  LDCU UR12, c[0x0][0x5dc] ;  /* 0x0000bb80ff0c77ac */ /* 0x000ea20008000800 */
[----:B------:R-:W-:Y:S01]  /*1530*/  R2UR UR13, R9 ;  /* 0x00000000090d72ca */ /* 0x000fe200000e0000 */
[----:B------:R-:W3:Y:S01]  /*1540*/  LDCU UR11, c[0x0][0x5e0] ;  /* 0x0000bc00ff0b77ac */ /* 0x000ee20008000800 */
[----:B------:R-:W-:Y:S01]  /*1550*/  UMOV UR58, 0x400 ;  /* 0x00000400003a7882 */ /* 0x000fe20000000000 */
[----:B------:R-:W-:Y:S01]  /*1560*/  USHF.L.U32 UR54, UR21, 0x7, URZ ;  /* 0x0000000715367899 */ /* 0x000fe200080006ff */
[----:B------:R-:W-:-:S07]  /*1570*/  UMOV UR23, URZ ;  /* 0x000000ff00177c82 */ /* 0x000fce0008000000 */
[----:B------:R-:W-:-:S05]  /*1580*/  IMAD.U32 R6, RZ, RZ, UR14 ;  /* 0x0000000eff067e24 */ /* 0x000fca000f8e00ff */
[-C--:B------:R-:W-:Y:S01]  /*1590*/  IABS R4, R6.reuse ;  /* 0x0000000600047213 */ /* 0x080fe20000000000 */
[----:B--2---:R-:W-:Y:S01]  /*15a0*/  IMAD.U32 R5, RZ, RZ, UR12 ;  /* 0x0000000cff057e24 */ /* 0x004fe2000f8e00ff */
[----:B------:R-:W-:Y:S02]  /*15b0*/  IABS R6, R6 ;  /* 0x0000000600067213 */ /* 0x000fe40000000000 */
[----:B------:R-:W-:-:S13]  /*15c0*/  R2UR UR6, R4 ;  /* 0x00000000040672ca */ /* 0x000fda00000e0000 */
[----:B------:R-:W2:Y:S08]  /*15d0*/  I2F.RP R13, UR6 ;  /* 0x00000006000d7d06 */ /* 0x000eb00008209400 */
[----:B--2---:R-:W2:Y:S02]  /*15e0*/  MUFU.RCP R7, R13 ;  /* 0x0000000d00077308 */ /* 0x004ea40000001000 */
[----:B--2---:R-:W-:-:S06]  /*15f0*/  VIADD R7, R7, 0xffffffe ;  /* 0x0ffffffe07077836 */ /* 0x004fcc0000000000 */
[----:B------:R-:W2:Y:S02]  /*1600*/  F2I.FTZ.U32.TRUNC.NTZ R4, R7 ;  /* 0x0000000700047305 */ /* 0x000ea4000021f000 */
[----:B--2---:R-:W-:Y:S02]  /*1610*/  R2UR UR5, R4 ;  /* 0x00000000040572ca */ /* 0x004fe400000e0000 */
[----:B------:R-:W-:Y:S01]  /*1620*/  IABS R4, R5 ;  /* 0x0000000500047213 */ /* 0x000fe20000000000 */
[----:B------:R-:W-:-:S03]  /*1630*/  IMAD.U32 R5, RZ, RZ, UR16 ;  /* 0x00000010ff057e24 */ /* 0x000fc6000f8e00ff */
[----:B------:R-:W-:Y:S01]  /*1640*/  R2UR UR8, R4 ;  /* 0x00000000040872ca */ /* 0x000fe200000e0000 */
[----:B------:R-:W-:Y:S01]  /*1650*/  IMAD.MOV R4, RZ, RZ, -R6 ;  /* 0x000000ffff047224 */ /* 0x000fe200078e0a06 */
[----:B------:R-:W-:-:S04]  /*1660*/  IABS R5, R5 ;  /* 0x0000000500057213 */ /* 0x000fc80000000000 */
[----:B------:R-:W-:Y:S01]  /*1670*/  R2UR UR9, R5 ;  /* 0x00000000050972ca */ /* 0x000fe200000e0000 */
[----:B------:R-:W-:-:S04]  /*1680*/  UIADD3 UR4, UPT, UPT, URZ, -UR5, URZ ;  /* 0x80000005ff047290 */ /* 0x000fc8000fffe0ff */
[----:B------:R-:W-:Y:S02]  /*1690*/  UIMAD UR7, UR4, UR6, URZ ;  /* 0x00000006040772a4 */ /* 0x000fe4000f8e02ff */
[----:B------:R-:W2:Y:S01]  /*16a0*/  I2F.RP R5, UR8 ;  /* 0x0000000800057d06 */ /* 0x000ea20008209400 */
[----:B------:R-:W-:Y:S02]  /*16b0*/  UMOV UR4, URZ ;  /* 0x000000ff00047c82 */ /* 0x000fe40008000000 */
[----:B------:R-:W-:Y:S02]  /*16c0*/  UIMAD.WIDE.U32 UR4, UR5, UR7, UR4 ;  /* 0x00000007050472a5 */ /* 0x000fe4000f8e0004 */
[----:B------:R-:W-:-:S05]  /*16d0*/  R2UR UR7, R4 ;  /* 0x00000000040772ca */ /* 0x000fca00000e0000 */
[----:B------:R-:W-:Y:S02]  /*16e0*/  UMOV UR4, UR5 ;  /* 0x0000000500047c82 */ /* 0x000fe40008000000 */
[----:B------:R-:W-:Y:S01]  /*16f0*/  UIMAD.WIDE.U32 UR4, UR4, UR9, URZ ;  /* 0x00000009040472a5 */ /* 0x000fe2000f8e00ff */
[----:B--2---:R-:W2:Y:S06]  /*1700*/  MUFU.RCP R5, R5 ;  /* 0x0000000500057308 */ /* 0x004eac0000001000 */
[----:B------:R-:W-:Y:S02]  /*1710*/  UMOV UR4, UR5 ;  /* 0x0000000500047c82 */ /* 0x000fe40008000000 */
[----:B------:R-:W-:-:S04]  /*1720*/  UIMAD UR5, UR4, UR7, UR9 ;  /* 0x00000007040572a4 */ /* 0x000fc8000f8e0209 */
[----:B------:R-:W-:Y:S01]  /*1730*/  UISETP.GT.U32.AND UP0, UPT, UR6, UR5, UPT ;  /* 0x000000050600728c */ /* 0x000fe2000bf04070 */
[----:B--2---:R-:W-:-:S10]  /*1740*/  VIADD R6, R5, 0xffffffe ;  /* 0x0ffffffe05067836 */ /* 0x004fd40000000000 */
[----:B------:R-:W-:Y:S01]  /*1750*/  @!UP0 UIADD3 UR5, UPT, UPT, UR5, -UR6, URZ ;  /* 0x8000000605058290 */ /* 0x000fe2000fffe0ff */
[----:B------:R-:W2:Y:S01]  /*1760*/  F2I.FTZ.U32.TRUNC.NTZ R4, R6 ;  /* 0x0000000600047305 */ /* 0x000ea2000021f000 */
[----:B------:R-:W-:Y:S02]  /*1770*/  @!UP0 UIADD3 UR4, UPT, UPT, UR4, 0x1, URZ ;  /* 0x0000000104048890 */ /* 0x000fe4000fffe0ff */
[----:B------:R-:W-:Y:S02]  /*1780*/  UISETP.GE.U32.AND UP1, UPT, UR5, UR6, UPT ;  /* 0x000000060500728c */ /* 0x000fe4000bf26070 */
[----:B------:R-:W-:-:S04]  /*1790*/  ULOP3.LUT UR5, UR16, UR14, URZ, 0x3c, !UPT ;  /* 0x0000000e10057292 */ /* 0x000fc8000f8e3cff */
[----:B------:R-:W-:-:S05]  /*17a0*/  UISETP.GE.AND UP0, UPT, UR5, URZ, UPT ;  /* 0x000000ff0500728c */ /* 0x000fca000bf06270 */
[----:B------:R-:W-:Y:S01]  /*17b0*/  @UP1 UIADD3 UR4, UPT, UPT, UR4, 0x1, URZ ;  /* 0x0000000104041890 */ /* 0x000fe2000fffe0ff */
[----:B--2---:R-:W-:Y:S01]  /*17c0*/  R2UR UR5, R4 ;  /* 0x00000000040572ca */ /* 0x004fe200000e0000 */
[----:B------:R-:W-:Y:S01]  /*17d0*/  UISETP.NE.AND UP1, UPT, UR14, URZ, UPT ;  /* 0x000000ff0e00728c */ /* 0x000fe2000bf25270 */
[----:B---3--:R-:W-:-:S04]  /*17e0*/  IMAD.U32 R4, RZ, RZ, UR11 ;  /* 0x0000000bff047e24 */ /* 0x008fc8000f8e00ff */
[----:B------:R-:W-:Y:S01]  /*17f0*/  UMOV UR7, UR4 ;  /* 0x0000000400077c82 */ /* 0x000fe20008000000 */
[----:B------:R-:W-:Y:S01]  /*1800*/  IABS R4, R4 ;  /* 0x0000000400047213 */ /* 0x000fe20000000000 */
[----:B------:R-:W-:-:S03]  /*1810*/  @!UP0 UIADD3 UR7, UPT, UPT, -UR7, URZ, URZ ;  /* 0x000000ff07078290 */ /* 0x000fc6000fffe1ff */
[----:B------:R-:W-:Y:S01]  /*1820*/  R2UR UR9, R4 ;  /* 0x00000000040972ca */ /* 0x000fe200000e0000 */
[----:B------:R-:W-:Y:S02]  /*1830*/  @!UP1 ULOP3.LUT UR7, URZ, UR14, URZ, 0x33, !UPT ;  /* 0x0000000eff079292 */ /* 0x000fe4000f8e33ff */
[----:B------:R-:W-:-:S04]  /*1840*/  UIADD3 UR4, UPT, UPT, URZ, -UR5, URZ ;  /* 0x80000005ff047290 */ /* 0x000fc8000fffe0ff */
[----:B------:R-:W-:Y:S01]  /*1850*/  IMAD.U32 R5, RZ, RZ, UR7 ;  /* 0x00000007ff057e24 */ /* 0x000fe2000f8e00ff */
[----:B------:R-:W-:-:S03]  /*1860*/  UIMAD UR6, UR4, UR8, URZ ;  /* 0x00000008040672a4 */ /* 0x000fc6000f8e02ff */
[----:B------:R-:W-:Y:S01]  /*1870*/  UMOV UR4, URZ ;  /* 0x000000ff00047c82 */ /* 0x000fe20008000000 */
[----:B------:R-:W-:Y:S01]  /*1880*/  IABS R5, R5 ;  /* 0x0000000500057213 */ /* 0x000fe20000000000 */
[----:B------:R-:W-:-:S03]  /*1890*/  UIMAD.WIDE.U32 UR4, UR5, UR6, UR4 ;  /* 0x00000006050472a5 */ /* 0x000fc6000f8e0004 */
[----:B------:R-:W-:Y:S02]  /*18a0*/  R2UR UR10, R5 ;  /* 0x00000000050a72ca */ /* 0x000fe400000e0000 */
[----:B------:R-:W2:Y:S02]  /*18b0*/  I2F.RP R5, UR9 ;  /* 0x0000000900057d06 */ /* 0x000ea40008209400 */
[----:B------:R-:W-:-:S09]  /*18c0*/  UMOV UR4, UR5 ;  /* 0x0000000500047c82 */ /* 0x000fd20008000000 */
[----:B------:R-:W-:Y:S01]  /*18d0*/  UIMAD.WIDE.U32 UR4, UR4, UR10, URZ ;  /* 0x0000000a040472a5 */ /* 0x000fe2000f8e00ff */
[----:B--2---:R-:W2:Y:S06]  /*18e0*/  MUFU.RCP R4, R5 ;  /* 0x0000000500047308 */ /* 0x004eac0000001000 */
[----:B------:R-:W-:Y:S02]  /*18f0*/  UMOV UR4, UR5 ;  /* 0x0000000500047c82 */ /* 0x000fe40008000000 */
[----:B------:R-:W-:-:S04]  /*1900*/  UIADD3 UR5, UPT, UPT, -UR4, URZ, URZ ;  /* 0x000000ff04057290 */ /* 0x000fc8000fffe1ff */
[----:B------:R-:W-:-:S04]  /*1910*/  UIMAD UR5, UR8, UR5, UR10 ;  /* 0x00000005080572a4 */ /* 0x000fc8000f8e020a */
[----:B------:R-:W-:Y:S01]  /*1920*/  UISETP.GT.U32.AND UP0, UPT, UR8, UR5, UPT ;  /* 0x000000050800728c */ /* 0x000fe2000bf04070 */
[----:B--2---:R-:W-:Y:S02]  /*1930*/  VIADD R4, R4, 0xffffffe ;  /* 0x0ffffffe04047836 */ /* 0x004fe40000000000 */
[----:B------:R-:W-:-:S04]  /*1940*/  IMAD.U32 R5, RZ, RZ, UR56 ;  /* 0x00000038ff057e24 */ /* 0x000fc8000f8e00ff */
[----:B------:R-:W2:Y:S04]  /*1950*/  F2I.FTZ.U32.TRUNC.NTZ R4, R4 ;  /* 0x0000000400047305 */ /* 0x000ea8000021f000 */
[----:B------:R-:W-:Y:S01]  /*1960*/  @!UP0 UIADD3 UR5, UPT, UPT, UR5, -UR8, URZ ;  /* 0x8000000805058290 */ /* 0x000fe2000fffe0ff */
[----:B------:R-:W-:Y:S01]  /*1970*/  SHF.L.U32 R5, R5, 0x1f, RZ ;  /* 0x0000001f05057819 */ /* 0x000fe200000006ff */
[----:B------:R-:W-:Y:S02]  /*1980*/  @!UP0 UIADD3 UR4, UPT, UPT, UR4, 0x1, URZ ;  /* 0x0000000104048890 */ /* 0x000fe4000fffe0ff */
[----:B------:R-:W-:Y:S01]  /*1990*/  UISETP.GE.U32.AND UP1, UPT, UR5, UR8, UPT ;  /* 0x000000080500728c */ /* 0x000fe2000bf26070 */
[----:B------:R-:W3:Y:S01]  /*19a0*/  S2UR UR8, SR_CgaCtaId ;  /* 0x00000000000879c3 */ /* 0x000ee20000008800 */
[----:B------:R-:W-:-:S04]  /*19b0*/  ULOP3.LUT UR5, UR7, UR12, URZ, 0x3c, !UPT ;  /* 0x0000000c07057292 */ /* 0x000fc8000f8e3cff */
[----:B------:R-:W-:-:S03]  /*19c0*/  UISETP.GE.AND UP0, UPT, UR5, URZ, UPT ;  /* 0x000000ff0500728c */ /* 0x000fc6000bf06270 */
[----:B--2---:R-:W-:Y:S02]  /*19d0*/  R2UR UR5, R4 ;  /* 0x00000000040572ca */ /* 0x004fe400000e0000 */
[----:B------:R-:W-:Y:S02]  /*19e0*/  @UP1 UIADD3 UR4, UPT, UPT, UR4, 0x1, URZ ;  /* 0x0000000104041890 */ /* 0x000fe4000fffe0ff */
[----:B------:R-:W-:-:S05]  /*19f0*/  UISETP.NE.AND UP1, UPT, UR12, URZ, UPT ;  /* 0x000000ff0c00728c */ /* 0x000fca000bf25270 */
[----:B------:R-:W-:Y:S02]  /*1a00*/  UMOV UR6, UR4 ;  /* 0x0000000400067c82 */ /* 0x000fe40008000000 */
[----:B------:R-:W-:Y:S02]  /*1a10*/  @!UP0 UIADD3 UR6, UPT, UPT, -UR6, URZ, URZ ;  /* 0x000000ff06068290 */ /* 0x000fe4000fffe1ff */
[----:B------:R-:W-:Y:S02]  /*1a20*/  UIADD3 UR4, UPT, UPT, URZ, -UR5, URZ ;  /* 0x80000005ff047290 */ /* 0x000fe4000fffe0ff */
[----:B------:R-:W-:Y:S02]  /*1a30*/  @!UP1 ULOP3.LUT UR6, URZ, UR12, URZ, 0x33, !UPT ;  /* 0x0000000cff069292 */ /* 0x000fe4000f8e33ff */
[----:B---3--:R-:W-:-:S04]  /*1a40*/  ULEA UR58, UR8, UR58, 0x18 ;  /* 0x0000003a083a7291 */ /* 0x008fc8000f8ec0ff */
[----:B------:R-:W-:Y:S01]  /*1a50*/  ULEA UR8, UR57, UR58, 0x3 ;  /* 0x0000003a39087291 */ /* 0x000fe2000f8e18ff */
[----:B------:R-:W-:-:S05]  /*1a60*/  IMAD.U32 R4, RZ, RZ, UR6 ;  /* 0x00000006ff047e24 */ /* 0x000fca000f8e00ff */
[----:B------:R-:W-:-:S03]  /*1a70*/  IABS R4, R4 ;  /* 0x0000000400047213 */ /* 0x000fc60000000000 */
[----:B------:R2:W3:Y:S01]  /*1a80*/  SYNCS.PHASECHK.TRANS64.TRYWAIT P0, [UR8+0x30], R5 ;  /* 0x00003005ff0075a7 */ /* 0x0004e20008001108 */
[----:B------:R-:W-:Y:S01]  /*1a90*/  R2UR UR10, R4 ;  /* 0x00000000040a72ca */ /* 0x000fe200000e0000 */
[----:B------:R-:W-:-:S03]  /*1aa0*/  UIMAD UR8, UR4, UR9, URZ ;  /* 0x00000009040872a4 */ /* 0x000fc6000f8e02ff */
[----:B------:R-:W-:Y:S02]  /*1ab0*/  UMOV UR4, URZ ;  /* 0x000000ff00047c82 */ /* 0x000fe40008000000 */
[----:B------:R-:W-:Y:S02]  /*1ac0*/  UIMAD.WIDE.U32 UR4, UR5, UR8, UR4 ;  /* 0x00000008050472a5 */ /* 0x000fe4000f8e0004 */
[----:B------:R-:W-:-:S05]  /*1ad0*/  UIADD3 UR8, UPT, UPT, -UR6, URZ, URZ ;  /* 0x000000ff06087290 */ /* 0x000fca000fffe1ff */
[----:B------:R-:W-:Y:S02]  /*1ae0*/  UMOV UR4, UR5 ;  /* 0x0000000500047c82 */ /* 0x000fe40008000000 */
[----:B------:R-:W-:-:S07]  /*1af0*/  UIMAD.WIDE.U32 UR4, UR4, UR10, URZ ;  /* 0x0000000a040472a5 */ /* 0x000fce000f8e00ff */
[----:B------:R-:W-:Y:S02]  /*1b00*/  UMOV UR4, UR5 ;  /* 0x0000000500047c82 */ /* 0x000fe40008000000 */
[----:B------:R-:W-:-:S04]  /*1b10*/  UIADD3 UR5, UPT, UPT, -UR4, URZ, URZ ;  /* 0x000000ff04057290 */ /* 0x000fc8000fffe1ff */
[----:B------:R-:W-:-:S04]  /*1b20*/  UIMAD UR5, UR9, UR5, UR10 ;  /* 0x00000005090572a4 */ /* 0x000fc8000f8e020a */
[----:B------:R-:W-:-:S11]  /*1b30*/  UISETP.GT.U32.AND UP0, UPT, UR9, UR5, UPT ;  /* 0x000000050900728c */ /* 0x000fd6000bf04070 */
[----:B------:R-:W-:Y:S02]  /*1b40*/  @!UP0 UIADD3 UR5, UPT, UPT, UR5, -UR9, URZ ;  /* 0x8000000905058290 */ /* 0x000fe4000fffe0ff */
[----:B------:R-:W-:Y:S02]  /*1b50*/  @!UP0 UIADD3 UR4, UPT, UPT, UR4, 0x1, URZ ;  /* 0x0000000104048890 */ /* 0x000fe4000fffe0ff */
[----:B------:R-:W-:Y:S02]  /*1b60*/  UISETP.GE.U32.AND UP1, UPT, UR5, UR9, UPT ;  /* 0x000000090500728c */ /* 0x000fe4000bf26070 */
[----:B------:R-:W-:-:S04]  /*1b70*/  ULOP3.LUT UR5, UR6, UR11, URZ, 0x3c, !UPT ;  /* 0x0000000b06057292 */ /* 0x000fc8000f8e3cff */
[----:B------:R-:W-:-:S05]  /*1b80*/  UISETP.GE.AND UP0, UPT, UR5, URZ, UPT ;  /* 0x000000ff0500728c */ /* 0x000fca000bf06270 */
[----:B------:R-:W-:Y:S02]  /*1b90*/  @UP1 UIADD3 UR4, UPT, UPT, UR4, 0x1, URZ ;  /* 0x0000000104041890 */ /* 0x000fe4000fffe0ff */
[----:B------:R-:W-:-:S05]  /*1ba0*/  UISETP.NE.AND UP1, UPT, UR11, URZ, UPT ;  /* 0x000000ff0b00728c */ /* 0x000fca000bf25270 */
[----:B------:R-:W-:Y:S01]  /*1bb0*/  UMOV UR77, UR4 ;  /* 0x00000004004d7c82 */ /* 0x000fe20008000000 */
[----:B------:R-:W-:Y:S02]  /*1bc0*/  UIADD3 UR4, UPT, UPT, -UR7, URZ, URZ ;  /* 0x000000ff07047290 */ /* 0x000fe4000fffe1ff */
[----:B------:R-:W-:Y:S02]  /*1bd0*/  @!UP0 UIADD3 UR77, UPT, UPT, -UR77, URZ, URZ ;  /* 0x000000ff4d4d8290 */ /* 0x000fe4000fffe1ff */
[----:B------:R-:W-:Y:S02]  /*1be0*/  UIMAD UR4, UR14, UR4, UR16 ;  /* 0x000000040e0472a4 */ /* 0x000fe4000f8e0210 */
[----:B------:R-:W-:Y:S02]  /*1bf0*/  @!UP1 ULOP3.LUT UR77, URZ, UR11, URZ, 0x33, !UPT ;  /* 0x0000000bff4d9292 */ /* 0x000fe4000f8e33ff */
[----:B------:R-:W-:Y:S02]  /*1c00*/  UISETP.GE.U32.AND UP0, UPT, UR13, 0x3f, UPT ;  /* 0x0000003f0d00788c */ /* 0x000fe4000bf06070 */
[----:B------:R-:W-:-:S02]  /*1c10*/  UIADD3 UR5, UPT, UPT, -UR77, URZ, URZ ;  /* 0x000000ff4d057290 */ /* 0x000fc4000fffe1ff */
[----:B------:R-:W-:Y:S02]  /*1c20*/  USHF.L.U32 UR34, UR4, 0x7, URZ ;  /* 0x0000000704227899 */ /* 0x000fe400080006ff */
[----:B------:R-:W-:Y:S02]  /*1c30*/  UIMAD UR7, UR12, UR8, UR7 ;  /* 0x000000080c0772a4 */ /* 0x000fe4000f8e0207 */
[----:B------:R-:W-:-:S04]  /*1c40*/  UIMAD UR4, UR11, UR5, UR6 ;  /* 0x000000050b0472a4 */ /* 0x000fc8000f8e0206 */
[----:B------:R-:W-:Y:S02]  /*1c50*/  IMAD.U32 R13, RZ, RZ, UR7 ;  /* 0x00000007ff0d7e24 */ /* 0x000fe4000f8e00ff */
[----:B------:R-:W-:Y:S01]  /*1c60*/  IMAD.U32 R6, RZ, RZ, UR4 ;  /* 0x00000004ff067e24 */ /* 0x000fe2000f8e00ff */
[----:B--23--:R-:W-:Y:S06]  /*1c70*/  BRA.U !UP0, `(.L_x_17) ;  /* 0x0000000908047547 */ /* 0x00cfec000b800000 */
[----:B------:R-:W2:Y:S01]  /*1c80*/  LDCU.64 UR6, c[0x0][0x5c0] ;  /* 0x0000b800ff0677ac */ /* 0x000ea20008000a00 */
[----:B------:R-:W-:Y:S02]  /*1c90*/  R2UR UR10, R13 ;  /* 0x000000000d0a72ca */ /* 0x000fe400000e0000 */
[----:B------:R-:W-:Y:S01]  /*1ca0*/  R2UR UR9, R6 ;  /* 0x00000000060972ca */ /* 0x000fe200000e0000 */
[----:B------:R-:W2:Y:S01]  /*1cb0*/  LDCU.64 UR4, c[0x0][0x5f8] ;  /* 0x0000bf00ff0477ac */ /* 0x000ea20008000a00 */
[----:B------:R-:W3:Y:S01]  /*1cc0*/  LDCU UR8, c[0x0][0x5c8] ;  /* 0x0000b900ff0877ac */ /* 0x000ee20008000800 */
[----:B------:R-:W3:Y:S01]  /*1cd0*/  LDCU UR59, c[0x0][0x600] ;  /* 0x0000c000ff3b77ac */ /* 0x000ee20008000800 */
[----:B------:R-:W4:Y:S01]  /*1ce0*/  LDCU UR45, c[0x0][0x5a8] ;  /* 0x0000b500ff2d77ac */ /* 0x000f220008000800 */
[----:B------:R-:W1:Y:S06]  /*1cf0*/  LDCU UR44, c[0x0][0x59c] ;  /* 0x0000b380ff2c77ac */ /* 0x000e6c0008000800 */
[----:B--2---:R-:W-:-:S02]  /*1d00*/  UIMAD UR73, UR10, UR6, UR4 ;  /* 0x000000060a4972a4 */ /* 0x004fc4000f8e0204 */
[----:B------:R-:W-:Y:S01]  /*1d10*/  UIMAD UR72, UR9, UR7, UR5 ;  /* 0x00000007094872a4 */ /* 0x000fe2000f8e0205 */
[----:B------:R-:W2:Y:S01]  /*1d20*/  LDCU UR31, c[0x0][0x590] ;  /* 0x0000b200ff1f77ac */ /* 0x000ea20008000800 */
[----:B------:R-:W1:Y:S01]  /*1d30*/  LDCU UR49, c[0x0][0x594] ;  /* 0x0000b280ff3177ac */ /* 0x000e620008000800 */
[----:B------:R-:W1:Y:S01]  /*1d40*/  LDCU UR48, c[0x0][0x598] ;  /* 0x0000b300ff3077ac */ /* 0x000e620008000800 */
[----:B------:R-:W1:Y:S01]  /*1d50*/  LDCU UR47, c[0x0][0x5ac] ;  /* 0x0000b580ff2f77ac */ /* 0x000e620008000800 */
[----:B------:R-:W1:Y:S01]  /*1d60*/  LDCU UR46, c[0x0][0x5b0] ;  /* 0x0000b600ff2e77ac */ /* 0x000e620008000800 */
[----:B------:R-:W1:Y:S01]  /*1d70*/  LDCU UR5, c[0x0][0x5cc] ;  /* 0x0000b980ff0577ac */ /* 0x000e620008000800 */
[----:B------:R-:W1:Y:S01]  /*1d80*/  LDCU UR4, c[0x0][0x5ec] ;  /* 0x0000bd80ff0477ac */ /* 0x000e620008000800 */
[----:B------:R-:W1:Y:S01]  /*1d90*/  LDCU.64 UR42, c[0x0][0x5a0] ;  /* 0x0000b400ff2a77ac */ /* 0x000e620008000a00 */
[----:B------:R-:W1:Y:S01]  /*1da0*/  LDCU.64 UR40, c[0x0][0x5d0] ;  /* 0x0000ba00ff2877ac */ /* 0x000e620008000a00 */
[----:B------:R-:W1:Y:S01]  /*1db0*/  LDCU.64 UR6, c[0x0][0x5f0] ;  /* 0x0000be00ff0677ac */ /* 0x000e620008000a00 */
[----:B------:R-:W-:-:S02]  /*1dc0*/  UIADD3 UR62, UPT, UPT, UR54, 0x20, URZ ;  /* 0x00000020363e7890 */ /* 0x000fc4000fffe0ff */
[----:B------:R-:W-:Y:S02]  /*1dd0*/  UIADD3 UR70, UPT, UPT, UR54, 0x40, URZ ;  /* 0x0000004036467890 */ /* 0x000fe4000fffe0ff */
[----:B------:R-:W-:Y:S02]  /*1de0*/  UIADD3 UR66, UPT, UPT, UR54, 0x60, URZ ;  /* 0x0000006036427890 */ /* 0x000fe4000fffe0ff */
[----:B------:R-:W-:Y:S02]  /*1df0*/  UIADD3 UR26, UPT, UPT, UR34, 0x20, URZ ;  /* 0x00000020221a7890 */ /* 0x000fe4000fffe0ff */
[----:B------:R-:W-:Y:S02]  /*1e00*/  UIADD3 UR18, UPT, UPT, UR34, 0x40, URZ ;  /* 0x0000004022127890 */ /* 0x000fe4000fffe0ff */
[----:B------:R-:W-:Y:S02]  /*1e10*/  UIADD3 UR10, UPT, UPT, UR34, 0x60, URZ ;  /* 0x00000060220a7890 */ /* 0x000fe4000fffe0ff */
[----:B---3--:R-:W-:Y:S01]  /*1e20*/  UIMAD UR59, UR77, UR8, UR59 ;  /* 0x000000084d3b72a4 */ /* 0x008fe2000f8e023b */
[----:B------:R-:W-:Y:S01]  /*1e30*/  UMOV UR15, URZ ;  /* 0x000000ff000f7c82 */ /* 0x000fe20008000000 */
[----:B--2-4-:R-:W-:-:S10]  /*1e40*/  UMOV UR14, UR57 ;  /* 0x00000039000e7c82 */ /* 0x014fd40008000000 */
.L_x_22:
[----:B------:R-:W-:Y:S01]  /*1e50*/  @!P3 MOV R5, 0x8000 ;  /* 0x000080000005b802 */ /* 0x000fe20000000f00 */
[----:B------:R-:W-:Y:S01]  /*1e60*/  ULEA UR53, UR14, UR58, 0x3 ;  /* 0x0000003a0e357291 */ /* 0x000fe2000f8e18ff */
[----:B------:R-:W-:Y:S11]  /*1e70*/  @P0 BRA `(.L_x_18) ;  /* 0x0000000000100947 */ /* 0x000ff60003800000 */
[----:B------:R-:W-:Y:S04]  /*1e80*/  MOV R4, UR56 ;  /* 0x0000003800047c02 */ /* 0x000fe80008000f00 */
[----:B------:R-:W-:Y:S04]  /*1e90*/  SHF.L.U32 R7, R4, 0x1f, RZ ;  /* 0x0000001f04077819 */ /* 0x000fe800000006ff */
[----:B------:R-:W2:Y:S02]  /*1ea0*/  SYNCS.PHASECHK.TRANS64.TRYWAIT P0, [UR53+0x30], R7 ;  /* 0x00003007ff0075a7 */ /* 0x000ea40008001135 */
[----:B--2---:R-:W-:Y:S05]  /*1eb0*/  @!P0 BRA `(.L_x_19) ;  /* 0x000000ac007c8947 */ /* 0x004fea0003800000 */
.L_x_18:
[----:B------:R3:W-:Y:S01]  /*1ec0*/  @!P3 SYNCS.ARRIVE.TRANS64 RZ, [UR53], R5 ;  /* 0x00000005ffffb9a7 */ /* 0x0007e20008000035 */
[----:B------:R-:W-:Y:S04]  /*1ed0*/  BSSY.RECONVERGENT B0, `(.L_x_20) ;  /* 0x0000003000007945 */ /* 0x000fe80003800200 */
[----:B------:R-:W-:Y:S05]  /*1ee0*/  @P2 BRA `(.L_x_21) ;  /* 0x0000000000042947 */ /* 0x000fea0003800000 */
[----:B-1----:R-:W-:Y:S05]  /*1ef0*/  BPT.TRAP 0x1 ;  /* 0x000000040000795c */ /* 0x002fea0000300000 */
.L_x_21:
[----:B-1----:R-:W-:Y:S05]  /*1f00*/  BSYNC.RECONVERGENT B0 ;  /* 0x0000000000007941 */ /* 0x002fea0003800200 */
.L_x_20:
[----:B------:R-:W1:Y:S01]  /*1f10*/  LDCU.64 UR20, c[0x0][0x348] ;  /* 0x00006900ff1477ac */ /* 0x000e620008000a00 */
[----:B------:R-:W-:Y:S02]  /*1f20*/  UIADD3 UR8, UPT, UPT, UR14, 0x1, URZ ;  /* 0x000000010e087890 */ /* 0x000fe4000fffe0ff */
[----:B------:R-:W-:Y:S02]  /*1f30*/  USHF.L.U32 UR55, UR15, 0x5, URZ ;  /* 0x000000050f377899 */ /* 0x000fe400080006ff */
[----:B------:R-:W-:Y:S02]  /*1f40*/  UISETP.NE.AND UP0, UPT, UR8, 0x6, UPT ;  /* 0x000000060800788c */ /* 0x000fe4000bf05270 */
[----:B------:R-:W-:Y:S02]  /*1f50*/  UIMAD.WIDE.U32 UR12, UR55, UR49, URZ ;  /* 0x00000031370c72a5 */ /* 0x000fe4000f8e00ff */
[----:B------:R-:W-:Y:S02]  /*1f60*/  USEL UR9, URZ, 0x1, UP0 ;  /* 0x00000001ff097887 */ /* 0x000fe40008000000 */
[----:B------:R-:W-:Y:S02]  /*1f70*/  ULEA UR14, UR14, UR58, 0xe ;  /* 0x0000003a0e0e7291 */ /* 0x000fe4000f8e70ff */
[----:B------:R-:W-:Y:S02]  /*1f80*/  ULOP3.LUT UR56, UR56, UR9, URZ, 0x3c, !UPT ;  /* 0x0000000938387292 */ /* 0x000fe4000f8e3cff */
[----:B-1----:R-:W-:Y:S02]  /*1f90*/  UIADD3 UR22, UP2, UPT, UR20, 0x80, URZ ;  /* 0x0000008014167890 */ /* 0x002fe4000ff5e0ff */
[----:B------:R-:W-:Y:S02]  /*1fa0*/  USEL UR57, UR8, URZ, UP0 ;  /* 0x000000ff08397287 */ /* 0x000fe40008000000 */
[----:B------:R-:W-:Y:S01]  /*1fb0*/  UISETP.NE.AND UP3, UPT, UR31, 0x1, UPT ;  /* 0x000000011f00788c */ /* 0x000fe2000bf65270 */
[----:B--2---:R-:W-:Y:S01]  /*1fc0*/  MOV R4, UR56 ;  /* 0x0000003800047c02 */ /* 0x004fe20008000f00 */
[----:B------:R-:W-:Y:S02]  /*1fd0*/  ULEA UR8, UR57, UR58, 0x3 ;  /* 0x0000003a39087291 */ /* 0x000fe4000f8e18ff */
[----:B------:R-:W-:Y:S01]  /*1fe0*/  UIADD3.X UR23, UPT, UPT, URZ, UR21, URZ, UP2, !UPT ;  /* 0x00000015ff177290 */ /* 0x000fe200097fe4ff */
[----:B---3--:R-:W-:Y:S01]  /*1ff0*/  SHF.L.U32 R5, R4, 0x1f, RZ ;  /* 0x0000001f04057819 */ /* 0x008fe200000006ff */
[----:B------:R-:W-:Y:S02]  /*2000*/  UIADD3 UR52, UPT, UPT, UR14, 0x8400, URZ ;  /* 0x000084000e347890 */ /* 0x000fe4000fffe0ff */
[----:B------:R-:W-:Y:S02]  /*2010*/  UIADD3 UR60, UPT, UPT, UR14, 0x9400, URZ ;  /* 0x000094000e3c7890 */ /* 0x000fe4000fffe0ff */
[----:B------:R-:W-:Y:S01]  /*2020*/  UISETP.NE.AND UP4, UPT, UR44, 0x1, UPT ;  /* 0x000000012c00788c */ /* 0x000fe2000bf85270 */
[----:B------:R2:W3:Y:S01]  /*2030*/  SYNCS.PHASECHK.TRANS64.TRYWAIT P0, [UR8+0x30], R5 ;  /* 0x00003005ff0075a7 */ /* 0x0004e20008001108 */
[----:B------:R-:W-:Y:S02]  /*2040*/  UIADD3 UR68, UPT, UPT, UR14, 0xa400, URZ ;  /* 0x0000a4000e447890 */ /* 0x000fe4000fffe0ff */
[----:B------:R-:W-:Y:S02]  /*2050*/  UIADD3 UR50, UP1, UPT, UR20, 0x180, URZ ;  /* 0x0000018014327890 */ /* 0x000fe4000ff3e0ff */
[----:B------:R-:W-:Y:S02]  /*2060*/  UIADD3 UR64, UPT, UPT, UR14, 0xb400, URZ ;  /* 0x0000b4000e407890 */ /* 0x000fe4000fffe0ff */
[----:B------:R-:W-:Y:S02]  /*2070*/  UIADD3.X UR51, UPT, UPT, URZ, UR21, URZ, UP1, !UPT ;  /* 0x00000015ff337290 */ /* 0x000fe40008ffe4ff */
[----:B------:R-:W-:Y:S02]  /*2080*/  ULEA UR16, UR72, UR73, 0x5 ;  /* 0x0000004948107291 */ /* 0x000fe4000f8e28ff */
[----:B------:R-:W-:Y:S02]  /*2090*/  UISETP.NE.AND UP0, UPT, UR45, 0x1, UPT ;  /* 0x000000012d00788c */ /* 0x000fe4000bf05270 */
[----:B------:R-:W-:Y:S02]  /*20a0*/  ULEA UR28, UR59, UR16, 0xa ;  /* 0x000000103b1c7291 */ /* 0x000fe4000f8e50ff */
[----:B------:R-:W-:Y:S02]  /*20b0*/  UIADD3 UR32, UPT, UPT, UR14, 0x20400, URZ ;  /* 0x000204000e207890 */ /* 0x000fe4000fffe0ff */
[----:B------:R-:W-:Y:S02]  /*20c0*/  UIADD3 UR24, UPT, UPT, UR14, 0x21400, URZ ;  /* 0x000214000e187890 */ /* 0x000fe4000fffe0ff */
[----:B------:R-:W-:Y:S02]  /*20d0*/  UIADD3 UR16, UPT, UPT, UR14, 0x22400, URZ ;  /* 0x000224000e107890 */ /* 0x000fe4000fffe0ff */
[----:B------:R-:W-:Y:S01]  /*20e0*/  UIADD3 UR15, UPT, UPT, UR15, 0x1, URZ ;  /* 0x000000010f0f7890 */ /* 0x000fe2000fffe0ff */
[----:B------:R-:W-:Y:S01]  /*20f0*/  UMOV UR74, 0x0 ;  /* 0x00000000004a7882 */ /* 0x000fe20000000000 */
[----:B------:R-:W-:Y:S01]  /*2100*/  UMOV UR75, 0x10000000 ;  /* 0x10000000004b7882 */ /* 0x000fe20000000000 */
[----:B------:R-:W-:Y:S01]  /*2110*/  UMOV UR61, UR53 ;  /* 0x00000035003d7c82 */ /* 0x000fe20008000000 */
[----:B------:R1:W-:Y:S01]  /*2120*/  UTMALDG.2D [UR52], [UR22], desc[UR74] ;  /* 0x00004a34160075b4 */ /* 0x0003e20008009000 */
[----:B------:R-:W-:Y:S01]  /*2130*/  UMOV UR63, UR55 ;  /* 0x00000037003f7c82 */ /* 0x000fe20008000000 */
[----:B------:R-:W-:Y:S01]  /*2140*/  UMOV UR69, UR53 ;  /* 0x0000003500457c82 */ /* 0x000fe20008000000 */
[----:B------:R-:W-:Y:S01]  /*2150*/  UMOV UR71, UR55 ;  /* 0x0000003700477c82 */ /* 0x000fe20008000000 */
[----:B------:R-:W-:Y:S01]  /*2160*/  UMOV UR65, UR53 ;  /* 0x0000003500417c82 */ /* 0x000fe20008000000 */
[----:B------:R-:W-:Y:S01]  /*2170*/  UMOV UR67, UR55 ;  /* 0x0000003700437c82 */ /* 0x000fe20008000000 */
[----:B------:R-:W-:Y:S01]  /*2180*/  UMOV UR33, UR53 ;  /* 0x0000003500217c82 */ /* 0x000fe20008000000 */
[----:B------:R-:W-:Y:S01]  /*2190*/  UMOV UR25, UR53 ;  /* 0x0000003500197c82 */ /* 0x000fe20008000000 */
[----:B------:R-:W-:Y:S01]  /*21a0*/  UTMALDG.2D [UR60], [UR22], desc[UR74] ;  /* 0x00004a3c160075b4 */ /* 0x000fe20008009000 */
[----:B------:R-:W-:Y:S01]  /*21b0*/  UMOV UR17, UR53 ;  /* 0x0000003500117c82 */ /* 0x000fe20008000000 */
[----:B------:R-:W-:Y:S01]  /*21c0*/  UMOV UR9, UR53 ;  /* 0x0000003500097c82 */ /* 0x000fe20008000000 */
[----:B------:R-:W-:Y:S02]  /*21d0*/  UMOV UR11, UR13 ;  /* 0x0000000d000b7c82 */ /* 0x000fe40008000000 */
[----:B------:R-:W-:Y:S01]  /*21e0*/  USHF.R.U32.HI UR11, URZ, UR48, UR11 ;  /* 0x00000030ff0b7299 */ /* 0x000fe2000801160b */
[----:B------:R-:W-:Y:S03]  /*21f0*/  UTMALDG.2D [UR68], [UR22], desc[UR74] ;  /* 0x00004a44160075b4 */ /* 0x000fe60008009000 */
[----:B------:R-:W-:Y:S04]  /*2200*/  USEL UR11, UR55, UR11, !UP3 ;  /* 0x0000000b370b7287 */ /* 0x000fe8000d800000 */
[----:B------:R-:W-:Y:S02]  /*2210*/  UIMAD.WIDE.U32 UR12, UR11, UR42, URZ ;  /* 0x0000002a0b0c72a5 */ /* 0x000fe4000f8e00ff */
[----:B------:R-:W-:Y:S01]  /*2220*/  UIADD3 UR12, UPT, UPT, -UR11, URZ, URZ ;  /* 0x000000ff0b0c7290 */ /* 0x000fe2000fffe1ff */
[----:B------:R4:W-:Y:S04]  /*2230*/  UTMALDG.2D [UR64], [UR22], desc[UR74] ;  /* 0x00004a40160075b4 */ /* 0x0009e80008009000 */
[----:B------:R-:W-:Y:S01]  /*2240*/  UMOV UR8, UR13 ;  /* 0x0000000d00087c82 */ /* 0x000fe20008000000 */
[----:B------:R-:W-:Y:S02]  /*2250*/  UIMAD UR13, UR31, UR12, UR55 ;  /* 0x0000000c1f0d72a4 */ /* 0x000fe4000f8e0237 */
[----:B------:R-:W-:Y:S02]  /*2260*/  USHF.R.U32.HI UR8, URZ, UR43, UR8 ;  /* 0x0000002bff087299 */ /* 0x000fe40008011608 */
[----:B------:R-:W-:Y:S02]  /*2270*/  UIMAD UR35, UR13, UR5, UR4 ;  /* 0x000000050d2372a4 */ /* 0x000fe4000f8e0204 */
[----:B------:R-:W-:Y:S02]  /*2280*/  USEL UR12, UR11, UR8, !UP4 ;  /* 0x000000080b0c7287 */ /* 0x000fe4000e000000 */
[----:B------:R-:W-:Y:S02]  /*2290*/  UIADD3 UR8, UPT, UPT, UR14, 0x23400, URZ ;  /* 0x000234000e087890 */ /* 0x000fe4000fffe0ff */
[----:B------:R-:W-:Y:S02]  /*22a0*/  UIMAD.WIDE.U32 UR20, UR12, UR47, URZ ;  /* 0x0000002f0c1472a5 */ /* 0x000fe4000f8e00ff */
[----:B------:R-:W-:Y:S02]  /*22b0*/  UIADD3 UR14, UPT, UPT, -UR12, URZ, URZ ;  /* 0x000000ff0c0e7290 */ /* 0x000fe4000fffe1ff */
[----:B-1----:R-:W-:Y:S02]  /*22c0*/  UPRMT UR52, UR28, 0x5410, URZ ;  /* 0x000054101c347896 */ /* 0x002fe400080000ff */
[----:B------:R-:W-:Y:S01]  /*22d0*/  UIMAD UR11, UR44, UR14, UR11 ;  /* 0x0000000e2c0b72a4 */ /* 0x000fe2000f8e020b */
[----:B------:R-:W-:Y:S01]  /*22e0*/  UMOV UR13, UR21 ;  /* 0x00000015000d7c82 */ /* 0x000fe20008000000 */
[----:B------:R-:W-:Y:S01]  /*22f0*/  UMOV UR27, UR35 ;  /* 0x00000023001b7c82 */ /* 0x000fe20008000000 */
[----:B------:R-:W-:Y:S02]  /*2300*/  USHF.R.U32.HI UR13, URZ, UR46, UR13 ;  /* 0x0000002eff0d7299 */ /* 0x000fe4000801160d */
[----:B------:R-:W-:Y:S02]  /*2310*/  UIMAD UR36, UR11, UR40, UR6 ;  /* 0x000000280b2472a4 */ /* 0x000fe4000f8e0206 */
[----:B------:R-:W-:Y:S01]  /*2320*/  USEL UR38, UR12, UR13, !UP0 ;  /* 0x0000000d0c267287 */ /* 0x000fe2000c000000 */
[----:B------:R-:W-:Y:S01]  /*2330*/  UMOV UR19, UR35 ;  /* 0x0000002300137c82 */ /* 0x000fe20008000000 */
[----:B------:R-:W-:Y:S02]  /*2340*/  UMOV UR11, UR35 ;  /* 0x00000023000b7c82 */ /* 0x000fe40008000000 */
[----:B------:R-:W-:Y:S01]  /*2350*/  UIADD3 UR13, UPT, UPT, -UR38, URZ, URZ ;  /* 0x000000ff260d7290 */ /* 0x000fe2000fffe1ff */
[----:B------:R-:W-:Y:S02]  /*2360*/  UMOV UR28, UR36 ;  /* 0x00000024001c7c82 */ /* 0x000fe40008000000 */
[----:B------:R-:W-:Y:S01]  /*2370*/  UMOV UR30, UR38 ;  /* 0x00000026001e7c82 */ /* 0x000fe20008000000 */
[----:B------:R-:W-:Y:S01]  /*2380*/  UIMAD UR12, UR45, UR13, UR12 ;  /* 0x0000000d2d0c72a4 */ /* 0x000fe2000f8e020c */
[----:B------:R-:W-:Y:S01]  /*2390*/  UMOV UR20, UR36 ;  /* 0x0000002400147c82 */ /* 0x000fe20008000000 */
[----:B----4-:R-:W-:Y:S02]  /*23a0*/  UMOV UR22, UR38 ;  /* 0x0000002600167c82 */ /* 0x010fe40008000000 */
[----:B------:R-:W-:Y:S01]  /*23b0*/  UIMAD UR37, UR12, UR41, UR7 ;  /* 0x000000290c2572a4 */ /* 0x000fe2000f8e0207 */
[----:B------:R-:W-:Y:S02]  /*23c0*/  UMOV UR14, UR38 ;  /* 0x00000026000e7c82 */ /* 0x000fe40008000000 */
[----:B------:R-:W-:Y:S01]  /*23d0*/  UMOV UR12, UR36 ;  /* 0x00000024000c7c82 */ /* 0x000fe20008000000 */
[----:B------:R-:W-:Y:S01]  /*23e0*/  UISETP.NE.AND UP0, UPT, UR15, UR76, UPT ;  /* 0x0000004c0f00728c */ /* 0x000fe2000bf05270 */
[----:B------:R-:W-:Y:S02]  /*23f0*/  UMOV UR23, UR76 ;  /* 0x0000004c00177c82 */ /* 0x000fe40008000000 */
[----:B------:R-:W-:Y:S01]  /*2400*/  UMOV UR29, UR37 ;  /* 0x00000025001d7c82 */ /* 0x000fe20008000000 */
[----:B------:R-:W-:Y:S01]  /*2410*/  UMOV UR21, UR37 ;  /* 0x0000002500157c82 */ /* 0x000fe20008000000 */
[----:B------:R-:W-:Y:S01]  /*2420*/  UTMALDG.5D.IM2COL [UR32], [UR50], UR52 ;  /* 0x00000020320073b4 */ /* 0x000fe20008060034 */
[----:B------:R-:W-:Y:S01]  /*2430*/  UMOV UR13, UR37 ;  /* 0x00000025000d7c82 */ /* 0x000fe20008000000 */
[----:B------:R-:W-:Y:S01]  /*2440*/  UTMALDG.5D.IM2COL [UR24], [UR50], UR52 ;  /* 0x00000018320073b4 */ /* 0x000fe20008060034 */
[----:B------:R-:W-:Y:S01]  /*2450*/  UTMALDG.5D.IM2COL [UR16], [UR50], UR52 ;  /* 0x00000010320073b4 */ /* 0x000fe20008060034 */
[----:B------:R1:W-:Y:S02]  /*2460*/  UTMALDG.5D.IM2COL [UR8], [UR50], UR52 ;  /* 0x00000008320073b4 */ /* 0x0003e40008060034 */
[----:B-1----:R-:W-:Y:S01]  /*2470*/  UMOV UR14, UR57 ;  /* 0x00000039000e7c82 */ /* 0x002fe20008000000 */
[----:B--23--:R-:W-:Y:S05]  /*2480*/  BRA.U UP0, `(.L_x_22) ;  /* 0xfffffff900707547 */ /* 0x00cfea000b83ffff */
.L_x_17:
[----:B------:R-:W-:Y:S01]  /*2490*/  ULEA UR4, UR57, UR58, 0x3 ;  /* 0x0000003a39047291 */ /* 0x000fe2000f8e18ff */
[----:B------:R-:W-:Y:S01]  /*24a0*/  IMAD.U32 R4, RZ, RZ, UR56 ;  /* 0x00000038ff047e24 */ /* 0x000fe2000f8e00ff */
[----:B------:R-:W-:Y:S01]  /*24b0*/  @!P1 SYNCS.ARRIVE.TRANS64.A1T0 RZ, [UR58+0xa8], RZ ;  /* 0x0000a8ffffff99a7 */ /* 0x000fe2000810003a */
[----:B------:R-:W-:Y:S02]  /*24c0*/  R2UR UR6, R10 ;  /* 0x000000000a0672ca */ /* 0x000fe400000e0000 */
[----:B------:R-:W-:Y:S02]  /*24d0*/  R2UR UR5, R11 ;  /* 0x000000000b0572ca */ /* 0x000fe400000e0000 */
[----:B------:R-:W-:-:S04]  /*24e0*/  SHF.L.U32 R4, R4, 0x1f, RZ ;  /* 0x0000001f04047819 */ /* 0x000fc800000006ff */
[----:B------:R2:W3:Y:S07]  /*24f0*/  SYNCS.PHASECHK.TRANS64.TRYWAIT P0, [UR4+0x30], R4 ;  /* 0x00003004ff0075a7 */ /* 0x0004ee0008001104 */
[----:B------:R-:W-:-:S09]  /*2500*/  UISETP.GT.AND UP0, UPT, UR5, UR6, UPT ;  /* 0x000000060500728c */ /* 0x000fd2000bf04270 */
[----:B------:R-:W-:Y:S05]  /*2510*/  BRA.U !UP0, `(.L_x_23) ;  /* 0x0000000908047547 */ /* 0x000fea000b800000 */
[----:B------:R-:W4:Y:S01]  /*2520*/  LDCU.64 UR6, c[0x0][0x5c0] ;  /* 0x0000b800ff0677ac */ /* 0x000f220008000a00 */
[----:B------:R-:W-:Y:S02]  /*2530*/  R2UR UR11, R13 ;  /* 0x000000000d0b72ca */ /* 0x000fe400000e0000 */
[----:B------:R-:W-:Y:S01]  /*2540*/  R2UR UR10, R6 ;  /* 0x00000000060a72ca */ /* 0x000fe200000e0000 */
[----:B------:R-:W4:Y:S01]  /*2550*/  LDCU.64 UR4, c[0x0][0x5f8] ;  /* 0x0000bf00ff0477ac */ /* 0x000f220008000a00 */
[----:B------:R-:W-:Y:S01]  /*2560*/  R2UR UR9, R8 ;  /* 0x00000000080972ca */ /* 0x000fe200000e0000 */
[----:B------:R-:W1:Y:S01]  /*2570*/  LDCU UR8, c[0x0][0x5c8] ;  /* 0x0000b900ff0877ac */ /* 0x000e620008000800 */
[----:B------:R-:W1:Y:S01]  /*2580*/  LDCU UR59, c[0x0][0x600] ;  /* 0x0000c000ff3b77ac */ /* 0x000e620008000800 */
[----:B------:R-:W1:Y:S10]  /*2590*/  LDCU UR45, c[0x0][0x5a8] ;  /* 0x0000b500ff2d77ac */ /* 0x000e740008000800 */
[----:B------:R-:W-:-:S02]  /*25a0*/  UIADD3 UR73, UPT, UPT, UR9, UR23, URZ ;  /* 0x0000001709497290 */ /* 0x000fc4000fffe0ff */
[----:B----4-:R-:W-:Y:S02]  /*25b0*/  UIMAD UR74, UR11, UR6, UR4 ;  /* 0x000000060b4a72a4 */ /* 0x010fe4000f8e0204 */
[----:B------:R-:W-:Y:S01]  /*25c0*/  UIMAD UR72, UR10, UR7, UR5 ;  /* 0x000000070a4872a4 */ /* 0x000fe2000f8e0205 */
[----:B------:R-:W4:Y:S01]  /*25d0*/  LDCU UR44, c[0x0][0x59c] ;  /* 0x0000b380ff2c77ac */ /* 0x000f220008000800 */
[----:B------:R-:W1:Y:S01]  /*25e0*/  LDCU UR31, c[0x0][0x590] ;  /* 0x0000b200ff1f77ac */ /* 0x000e620008000800 */
[----:B------:R-:W1:Y:S01]  /*25f0*/  LDCU UR49, c[0x0][0x594] ;  /* 0x0000b280ff3177ac */ /* 0x000e620008000800 */
[----:B------:R-:W1:Y:S01]  /*2600*/  LDCU UR48, c[0x0][0x598] ;  /* 0x0000b300ff3077ac */ /* 0x000e620008000800 */
[----:B------:R-:W1:Y:S01]  /*2610*/  LDCU UR47, c[0x0][0x5ac] ;  /* 0x0000b580ff2f77ac */ /* 0x000e620008000800 */
[----:B------:R-:W1:Y:S01]  /*2620*/  LDCU UR46, c[0x0][0x5b0] ;  /* 0x0000b600ff2e77ac */ /* 0x000e620008000800 */
[----:B------:R-:W2:Y:S01]  /*2630*/  LDCU UR5, c[0x0][0x5cc] ;  /* 0x0000b980ff0577ac */ /* 0x000ea20008000800 */
[----:B------:R-:W2:Y:S01]  /*2640*/  LDCU UR4, c[0x0][0x5ec] ;  /* 0x0000bd80ff0477ac */ /* 0x000ea20008000800 */
[----:B------:R-:W2:Y:S01]  /*2650*/  LDCU.64 UR42, c[0x0][0x5a0] ;  /* 0x0000b400ff2a77ac */ /* 0x000ea20008000a00 */
[----:B------:R-:W2:Y:S01]  /*2660*/  LDCU.64 UR40, c[0x0][0x5d0] ;  /* 0x0000ba00ff2877ac */ /* 0x000ea20008000a00 */
[----:B------:R-:W2:Y:S01]  /*2670*/  LDCU.64 UR6, c[0x0][0x5f0] ;  /* 0x0000be00ff0677ac */ /* 0x000ea20008000a00 */
[----:B------:R-:W-:-:S02]  /*2680*/  UIADD3 UR62, UPT, UPT, UR54, 0x20, URZ ;  /* 0x00000020363e7890 */ /* 0x000fc4000fffe0ff */
[----:B------:R-:W-:Y:S02]  /*2690*/  UIADD3 UR70, UPT, UPT, UR54, 0x40, URZ ;  /* 0x0000004036467890 */ /* 0x000fe4000fffe0ff */
[----:B------:R-:W-:Y:S02]  /*26a0*/  UIADD3 UR66, UPT, UPT, UR54, 0x60, URZ ;  /* 0x0000006036427890 */ /* 0x000fe4000fffe0ff */
[----:B------:R-:W-:Y:S02]  /*26b0*/  UIADD3 UR26, UPT, UPT, UR34, 0x20, URZ ;  /* 0x00000020221a7890 */ /* 0x000fe4000fffe0ff */
[----:B------:R-:W-:Y:S02]  /*26c0*/  UIADD3 UR18, UPT, UPT, UR34, 0x40, URZ ;  /* 0x0000004022127890 */ /* 0x000fe4000fffe0ff */
[----:B------:R-:W-:Y:S02]  /*26d0*/  UIADD3 UR10, UPT, UPT, UR34, 0x60, URZ ;  /* 0x00000060220a7890 */ /* 0x000fe4000fffe0ff */
[----:B-1----:R-:W-:Y:S01]  /*26e0*/  UIMAD UR59, UR77, UR8, UR59 ;  /* 0x000000084d3b72a4 */ /* 0x002fe2000f8e023b */
[----:B----4-:R-:W-:-:S11]  /*26f0*/  UMOV UR19, UR57 ;  /* 0x0000003900137c82 */ /* 0x010fd60008000000 */
.L_x_28:
[----:B------:R-:W-:Y:S01]  /*2700*/  @!P3 MOV R5, 0x8000 ;  /* 0x000080000005b802 */ /* 0x000fe20000000f00 */
[----:B------:R-:W-:Y:S01]  /*2710*/  ULEA UR53, UR19, UR58, 0x3 ;  /* 0x0000003a13357291 */ /* 0x000fe2000f8e18ff */
[----:B---3--:R-:W-:Y:S11]  /*2720*/  @P0 BRA `(.L_x_24) ;  /* 0x0000000000100947 */ /* 0x008ff60003800000 */
[----:B--2---:R-:W-:Y:S04]  /*2730*/  MOV R4, UR56 ;  /* 0x0000003800047c02 */ /* 0x004fe80008000f00 */
[----:B------:R-:W-:Y:S04]  /*2740*/  SHF.L.U32 R7, R4, 0x1f, RZ ;  /* 0x0000001f04077819 */ /* 0x000fe800000006ff */
[----:B------:R-:W1:Y:S02]  /*2750*/  SYNCS.PHASECHK.TRANS64.TRYWAIT P0, [UR53+0x30], R7 ;  /* 0x00003007ff0075a7 */ /* 0x000e640008001135 */
[----:B-1----:R-:W-:Y:S05]  /*2760*/  @!P0 BRA `(.L_x_25) ;  /* 0x000000a400688947 */ /* 0x002fea0003800000 */
.L_x_24:
[----:B------:R3:W-:Y:S01]  /*2770*/  @!P3 SYNCS.ARRIVE.TRANS64 RZ, [UR53], R5 ;  /* 0x00000005ffffb9a7 */ /* 0x0007e20008000035 */
[----:B------:R-:W-:Y:S04]  /*2780*/  BSSY.RECONVERGENT B0, `(.L_x_26) ;  /* 0x0000003000007945 */ /* 0x000fe80003800200 */
[----:B------:R-:W-:Y:S05]  /*2790*/  @P2 BRA `(.L_x_27) ;  /* 0x0000000000042947 */ /* 0x000fea0003800000 */
[----:B--2---:R-:W-:Y:S05]  /*27a0*/  BPT.TRAP 0x1 ;  /* 0x000000040000795c */ /* 0x004fea0000300000 */
.L_x_27:
[----:B--2---:R-:W-:Y:S05]  /*27b0*/  BSYNC.RECONVERGENT B0 ;  /* 0x0000000000007941 */ /* 0x004fea0003800200 */
.L_x_26:
[----:B------:R-:W2:Y:S01]  /*27c0*/  LDCU.64 UR36, c[0x0][0x348] ;  /* 0x00006900ff2477ac */ /* 0x000ea20008000a00 */
[----:B------:R-:W-:Y:S02]  /*27d0*/  UIADD3 UR8, UPT, UPT, UR19, 0x1, URZ ;  /* 0x0000000113087890 */ /* 0x000fe4000fffe0ff */
[----:B------:R-:W-:Y:S02]  /*27e0*/  USHF.L.U32 UR55, UR23, 0x5, URZ ;  /* 0x0000000517377899 */ /* 0x000fe400080006ff */
[----:B------:R-:W-:Y:S02]  /*27f0*/  UISETP.NE.AND UP0, UPT, UR8, 0x6, UPT ;  /* 0x000000060800788c */ /* 0x000fe4000bf05270 */
[----:B------:R-:W-:Y:S02]  /*2800*/  ULEA UR19, UR19, UR58, 0xe ;  /* 0x0000003a13137291 */ /* 0x000fe4000f8e70ff */
[----:B------:R-:W-:Y:S02]  /*2810*/  USEL UR9, URZ, 0x1, UP0 ;  /* 0x00000001ff097887 */ /* 0x000fe40008000000 */
[----:B------:R-:W-:Y:S02]  /*2820*/  USEL UR57, UR8, URZ, UP0 ;  /* 0x000000ff08397287 */ /* 0x000fe40008000000 */
[----:B------:R-:W-:Y:S02]  /*2830*/  ULOP3.LUT UR56, UR56, UR9, URZ, 0x3c, !UPT ;  /* 0x0000000938387292 */ /* 0x000fe4000f8e3cff */
[----:B--2---:R-:W-:Y:S02]  /*2840*/  UIADD3 UR20, UP2, UPT, UR36, 0x80, URZ ;  /* 0x0000008024147890 */ /* 0x004fe4000ff5e0ff */
[----:B------:R-:W-:Y:S02]  /*2850*/  UIMAD.WIDE.U32 UR12, UR55, UR49, URZ ;  /* 0x00000031370c72a5 */ /* 0x000fe4000f8e00ff */
[----:B------:R-:W-:Y:S01]  /*2860*/  ULEA UR8, UR57, UR58, 0x3 ;  /* 0x0000003a39087291 */ /* 0x000fe2000f8e18ff */
[----:B-1----:R-:W-:Y:S01]  /*2870*/  MOV R4, UR56 ;  /* 0x0000003800047c02 */ /* 0x002fe20008000f00 */
[----:B------:R-:W-:Y:S02]  /*2880*/  UIADD3.X UR21, UPT, UPT, URZ, UR37, URZ, UP2, !UPT ;  /* 0x00000025ff157290 */ /* 0x000fe400097fe4ff */
[----:B------:R-:W-:Y:S01]  /*2890*/  UIADD3 UR52, UPT, UPT, UR19, 0x8400, URZ ;  /* 0x0000840013347890 */ /* 0x000fe2000fffe0ff */
[----:B---3--:R-:W-:Y:S01]  /*28a0*/  SHF.L.U32 R5, R4, 0x1f, RZ ;  /* 0x0000001f04057819 */ /* 0x008fe200000006ff */
[----:B------:R-:W-:Y:S02]  /*28b0*/  UISETP.NE.AND UP3, UPT, UR31, 0x1, UPT ;  /* 0x000000011f00788c */ /* 0x000fe4000bf65270 */
[----:B------:R-:W-:Y:S01]  /*28c0*/  UIADD3 UR60, UPT, UPT, UR19, 0x9400, URZ ;  /* 0x00009400133c7890 */ /* 0x000fe2000fffe0ff */
[----:B------:R4:W1:Y:S01]  /*28d0*/  SYNCS.PHASECHK.TRANS64.TRYWAIT P0, [UR8+0x30], R5 ;  /* 0x00003005ff0075a7 */ /* 0x0008620008001108 */
[----:B------:R-:W-:Y:S02]  /*28e0*/  UIADD3 UR68, UPT, UPT, UR19, 0xa400, URZ ;  /* 0x0000a40013447890 */ /* 0x000fe4000fffe0ff */
[----:B------:R-:W-:Y:S02]  /*28f0*/  UISETP.NE.AND UP4, UPT, UR44, 0x1, UPT ;  /* 0x000000012c00788c */ /* 0x000fe4000bf85270 */
[----:B------:R-:W-:Y:S02]  /*2900*/  UIADD3 UR64, UPT, UPT, UR19, 0xb400, URZ ;  /* 0x0000b40013407890 */ /* 0x000fe4000fffe0ff */
[----:B------:R-:W-:Y:S02]  /*2910*/  ULEA UR14, UR72, UR74, 0x5 ;  /* 0x0000004a480e7291 */ /* 0x000fe4000f8e28ff */
[----:B------:R-:W-:Y:S02]  /*2920*/  UISETP.NE.AND UP0, UPT, UR45, 0x1, UPT ;  /* 0x000000012d00788c */ /* 0x000fe4000bf05270 */
[----:B------:R-:W-:Y:S02]  /*2930*/  ULEA UR22, UR59, UR14, 0xa ;  /* 0x0000000e3b167291 */ /* 0x000fe4000f8e50ff */
[----:B------:R-:W-:Y:S02]  /*2940*/  UIADD3 UR50, UP1, UPT, UR36, 0x180, URZ ;  /* 0x0000018024327890 */ /* 0x000fe4000ff3e0ff */
[----:B------:R-:W-:Y:S02]  /*2950*/  UIADD3 UR32, UPT, UPT, UR19, 0x20400, URZ ;  /* 0x0002040013207890 */ /* 0x000fe4000fffe0ff */
[----:B------:R-:W-:Y:S02]  /*2960*/  UIADD3.X UR51, UPT, UPT, URZ, UR37, URZ, UP1, !UPT ;  /* 0x00000025ff337290 */ /* 0x000fe40008ffe4ff */
[----:B------:R-:W-:Y:S02]  /*2970*/  UIADD3 UR24, UPT, UPT, UR19, 0x21400, URZ ;  /* 0x0002140013187890 */ /* 0x000fe4000fffe0ff */
[----:B------:R-:W-:Y:S02]  /*2980*/  UIADD3 UR16, UPT, UPT, UR19, 0x22400, URZ ;  /* 0x0002240013107890 */ /* 0x000fe4000fffe0ff */
[----:B------:R-:W-:Y:S01]  /*2990*/  UIADD3 UR23, UPT, UPT, UR23, 0x1, URZ ;  /* 0x0000000117177890 */ /* 0x000fe2000fffe0ff */
[----:B------:R-:W-:Y:S01]  /*29a0*/  UMOV UR28, 0x0 ;  /* 0x00000000001c7882 */ /* 0x000fe20000000000 */
[----:B------:R-:W-:Y:S01]  /*29b0*/  UMOV UR29, 0x10000000 ;  /* 0x10000000001d7882 */ /* 0x000fe20000000000 */
[----:B------:R-:W-:Y:S01]  /*29c0*/  UMOV UR61, UR53 ;  /* 0x00000035003d7c82 */ /* 0x000fe20008000000 */
[----:B------:R-:W-:Y:S01]  /*29d0*/  UTMALDG.2D [UR52], [UR20], desc[UR28] ;  /* 0x00001c34140075b4 */ /* 0x000fe20008009000 */
        /* <DEDUP_REMOVED lines=16> */
[----:B------:R2:W-:Y:S03]  /*2ae0*/  UTMALDG.2D [UR64], [UR20], desc[UR28] ;  /* 0x00001c40140075b4 */ /* 0x0005e60008009000 */
[----:B------:R-:W-:Y:S01]  /*2af0*/  UIMAD UR8, UR31, UR8, UR55 ;  /* 0x000000081f0872a4 */ /* 0x000fe2000f8e0237 */
[----:B------:R-:W-:Y:S02]  /*2b00*/  UMOV UR12, UR13 ;  /* 0x0000000d000c7c82 */ /* 0x000fe40008000000 */
[----:B------:R-:W-:Y:S02]  /*2b10*/  USHF.R.U32.HI UR12, URZ, UR43, UR12 ;  /* 0x0000002bff0c7299 */ /* 0x000fe4000801160c */
[----:B------:R-:W-:Y:S02]  /*2b20*/  UIMAD UR35, UR8, UR5, UR4 ;  /* 0x00000005082372a4 */ /* 0x000fe4000f8e0204 */
[----:B------:R-:W-:Y:S02]  /*2b30*/  USEL UR12, UR11, UR12, !UP4 ;  /* 0x0000000c0b0c7287 */ /* 0x000fe4000e000000 */
[----:B------:R-:W-:Y:S02]  /*2b40*/  UIADD3 UR8, UPT, UPT, UR19, 0x23400, URZ ;  /* 0x0002340013087890 */ /* 0x000fe4000fffe0ff */
[----:B------:R-:W-:Y:S02]  /*2b50*/  UIMAD.WIDE.U32 UR14, UR12, UR47, URZ ;  /* 0x0000002f0c0e72a5 */ /* 0x000fe4000f8e00ff */
[----:B------:R-:W-:Y:S01]  /*2b60*/  UIADD3 UR14, UPT, UPT, -UR12, URZ, URZ ;  /* 0x000000ff0c0e7290 */ /* 0x000fe2000fffe1ff */
[----:B------:R-:W-:Y:S01]  /*2b70*/  UMOV UR27, UR35 ;  /* 0x00000023001b7c82 */ /* 0x000fe20008000000 */
[----:B------:R-:W-:Y:S02]  /*2b80*/  UMOV UR19, UR35 ;  /* 0x0000002300137c82 */ /* 0x000fe40008000000 */
[----:B------:R-:W-:Y:S01]  /*2b90*/  UIMAD UR11, UR44, UR14, UR11 ;  /* 0x0000000e2c0b72a4 */ /* 0x000fe2000f8e020b */
[----:B------:R-:W-:Y:S01]  /*2ba0*/  UMOV UR13, UR15 ;  /* 0x0000000f000d7c82 */ /* 0x000fe20008000000 */
[----:B------:R-:W-:Y:S02]  /*2bb0*/  UPRMT UR15, UR22, 0x5410, URZ ;  /* 0x00005410160f7896 */ /* 0x000fe400080000ff */
[----:B------:R-:W-:Y:S02]  /*2bc0*/  USHF.R.U32.HI UR13, URZ, UR46, UR13 ;  /* 0x0000002eff0d7299 */ /* 0x000fe4000801160d */
[----:B------:R-:W-:Y:S02]  /*2bd0*/  UIMAD UR36, UR11, UR40, UR6 ;  /* 0x000000280b2472a4 */ /* 0x000fe4000f8e0206 */
[----:B------:R-:W-:Y:S01]  /*2be0*/  USEL UR38, UR12, UR13, !UP0 ;  /* 0x0000000d0c267287 */ /* 0x000fe2000c000000 */
[----:B------:R-:W-:Y:S01]  /*2bf0*/  UMOV UR11, UR35 ;  /* 0x00000023000b7c82 */ /* 0x000fe20008000000 */
[----:B------:R-:W-:Y:S02]  /*2c00*/  UISETP.NE.AND UP0, UPT, UR23, UR73, UPT ;  /* 0x000000491700728c */ /* 0x000fe4000bf05270 */
[----:B------:R-:W-:Y:S01]  /*2c10*/  UIADD3 UR13, UPT, UPT, -UR38, URZ, URZ ;  /* 0x000000ff260d7290 */ /* 0x000fe2000fffe1ff */
[----:B--2---:R-:W-:Y:S02]  /*2c20*/  UMOV UR28, UR36 ;  /* 0x00000024001c7c82 */ /* 0x004fe40008000000 */
[----:B------:R-:W-:Y:S01]  /*2c30*/  UMOV UR30, UR38 ;  /* 0x00000026001e7c82 */ /* 0x000fe20008000000 */
[----:B------:R-:W-:Y:S01]  /*2c40*/  UIMAD UR12, UR45, UR13, UR12 ;  /* 0x0000000d2d0c72a4 */ /* 0x000fe2000f8e020c */
[----:B------:R-:W-:Y:S01]  /*2c50*/  UMOV UR20, UR36 ;  /* 0x0000002400147c82 */ /* 0x000fe20008000000 */
[----:B------:R-:W-:Y:S02]  /*2c60*/  UMOV UR22, UR38 ;  /* 0x0000002600167c82 */ /* 0x000fe40008000000 */
[----:B------:R-:W-:Y:S01]  /*2c70*/  UIMAD UR37, UR12, UR41, UR7 ;  /* 0x000000290c2572a4 */ /* 0x000fe2000f8e0207 */
[----:B------:R-:W-:Y:S02]  /*2c80*/  UMOV UR14, UR38 ;  /* 0x00000026000e7c82 */ /* 0x000fe40008000000 */
[----:B------:R-:W-:Y:S04]  /*2c90*/  UMOV UR12, UR36 ;  /* 0x00000024000c7c82 */ /* 0x000fe80008000000 */
[----:B------:R-:W-:Y:S01]  /*2ca0*/  UMOV UR29, UR37 ;  /* 0x00000025001d7c82 */ /* 0x000fe20008000000 */
[----:B------:R-:W-:Y:S01]  /*2cb0*/  UMOV UR21, UR37 ;  /* 0x0000002500157c82 */ /* 0x000fe20008000000 */
[----:B------:R-:W-:Y:S01]  /*2cc0*/  UTMALDG.5D.IM2COL [UR32], [UR50], UR15 ;  /* 0x00000020320073b4 */ /* 0x000fe2000806000f */
[----:B------:R-:W-:Y:S01]  /*2cd0*/  UMOV UR13, UR37 ;  /* 0x00000025000d7c82 */ /* 0x000fe20008000000 */
[----:B------:R-:W-:Y:S01]  /*2ce0*/  UTMALDG.5D.IM2COL [UR24], [UR50], UR15 ;  /* 0x00000018320073b4 */ /* 0x000fe2000806000f */
[----:B------:R2:W-:Y:S01]  /*2cf0*/  UTMALDG.5D.IM2COL [UR16], [UR50], UR15 ;  /* 0x00000010320073b4 */ /* 0x0005e2000806000f */
[----:B------:R4:W-:Y:S01]  /*2d00*/  UTMALDG.5D.IM2COL [UR8], [UR50], UR15 ;  /* 0x00000008320073b4 */ /* 0x0009e2000806000f */
[----:B--2---:R-:W-:Y:S01]  /*2d10*/  UMOV UR19, UR57 ;  /* 0x0000003900137c82 */ /* 0x004fe20008000000 */
[----:B-1--4-:R-:W-:Y:S05]  /*2d20*/  BRA.U UP0, `(.L_x_28) ;  /* 0xfffffff900747547 */ /* 0x012fea000b83ffff */
.L_x_23:
[----:B------:R-:W-:Y:S01]  /*2d30*/  SHF.L.U32 R5, R0, 0x1f, RZ ;  /* 0x0000001f00057819 */ /* 0x000fe200000006ff */
[----:B------:R-:W-:-:S03]  /*2d40*/  NOP ;  /* 0x0000000000007918 */ /* 0x000fc60000000000 */
[----:B---3--:R-:W3:Y:S02]  /*2d50*/  SYNCS.PHASECHK.TRANS64.TRYWAIT P0, [UR58+0xb0], R5 ;  /* 0x0000b005ff0075a7 */ /* 0x008ee4000800113a */
[----:B---3--:R-:W-:Y:S05]  /*2d60*/  @!P0 BRA `(.L_x_29) ;  /* 0x000000a000008947 */ /* 0x008fea0003800000 */
.L_x_164:
[----:B--2---:R-:W2:Y:S01]  /*2d70*/  LDS.128 R4, [UR58+0xf0] ;  /* 0x0000f03aff047984 */ /* 0x004ea20008000c00 */
[----:B------:R-:W-:Y:S01]  /*2d80*/  UIADD3 UR4, UPT, UPT, UR58, 0xb8, URZ ;  /* 0x000000b83a047890 */ /* 0x000fe2000fffe0ff */
[----:B------:R-:W-:Y:S01]  /*2d90*/  R2UR UR8, R15 ;  /* 0x000000000f0872ca */ /* 0x000fe200000e0000 */
[----:B-1----:R-:W-:Y:S01]  /*2da0*/  UISETP.GE.AND UP0, UPT, UR39, 0x1, UPT ;  /* 0x000000012700788c */ /* 0x002fe2000bf06270 */
[----:B------:R-:W-:Y:S01]  /*2db0*/  @!PT LDS RZ, [RZ] ;  /* 0x00000000fffff984 */ /* 0x000fe20000000800 */
[----:B------:R-:W-:Y:S01]  /*2dc0*/  @!PT LDS RZ, [RZ] ;  /* 0x00000000fffff984 */ /* 0x000fe20000000800 */
[----:B------:R-:W-:Y:S01]  /*2dd0*/  @!PT LDS RZ, [RZ] ;  /* 0x00000000fffff984 */ /* 0x000fe20000000800 */
[----:B------:R-:W-:Y:S01]  /*2de0*/  @!PT LDS RZ, [RZ] ;  /* 0x00000000fffff984 */ /* 0x000fe20000000800 */
[----:B------:R1:W-:Y:S06]  /*2df0*/  MEMBAR.ALL.CTA ;  /* 0x0000000000007992 */ /* 0x0003ec0000008000 */
[----:B-1----:R-:W1:Y:S01]  /*2e00*/  FENCE.VIEW.ASYNC.S ;  /* 0x00000000000073c6 */ /* 0x002e620000000000 */
[----:B------:R-:W-:Y:S01]  /*2e10*/  UPRMT UR4, URZ, 0x654, UR4 ;  /* 0x00000654ff047896 */ /* 0x000fe20008000004 */
[----:B------:R-:W-:-:S08]  /*2e20*/  R2UR UR7, R14 ;  /* 0x000000000e0772ca */ /* 0x000fd000000e0000 */
[----:B-1----:R-:W-:Y:S01]  /*2e30*/  SYNCS.ARRIVE.TRANS64.RED.A1T0 RZ, [UR4], RZ ;  /* 0x000000ffffff79a7 */ /* 0x002fe20008100404 */
[----:B--2---:R-:W-:-:S13]  /*2e40*/  LOP3.LUT P0, RZ, R6, 0x1, RZ, 0xc0, !PT ;  /* 0x0000000106ff7812 */ /* 0x004fda000780c0ff */
[----:B------:R-:W-:Y:S01]  /*2e50*/  VOTEU.ANY UP1, P0 ;  /* 0x0000000000ff7886 */ /* 0x000fe20000020100 */
[----:B------:R-:W-:-:S13]  /*2e60*/  PLOP3.LUT P0, PT, PT, PT, UP1, 0x80, 0x8 ;  /* 0x000000000008781c */ /* 0x000fda0003f0f018 */
[----:B------:R-:W-:Y:S02]  /*2e70*/  @P0 MOV R13, R4 ;  /* 0x00000004000d0202 */ /* 0x000fe40000000f00 */
[----:B------:R-:W-:Y:S02]  /*2e80*/  @P0 LOP3.LUT R4, R5, 0xffff, RZ, 0xc0, !PT ;  /* 0x0000ffff05040812 */ /* 0x000fe400078ec0ff */
[----:B------:R-:W-:Y:S02]  /*2e90*/  @P0 R2UR UR6, R13 ;  /* 0x000000000d0602ca */ /* 0x000fe400000e0000 */
[----:B------:R-:W-:-:S11]  /*2ea0*/  @P0 R2UR UR5, R4 ;  /* 0x00000000040502ca */ /* 0x000fd600000e0000 */
[----:B------:R-:W-:Y:S02]  /*2eb0*/  @UP1 UMOV UR8, UR6 ;  /* 0x0000000600081c82 */ /* 0x000fe40008000000 */
[----:B------:R-:W-:Y:S01]  /*2ec0*/  @UP1 UMOV UR7, UR5 ;  /* 0x0000000500071c82 */ /* 0x000fe20008000000 */
[----:B------:R-:W-:Y:S02]  /*2ed0*/  IMAD.U32 R15, RZ, RZ, UR8 ;  /* 0x00000008ff0f7e24 */ /* 0x000fe4000f8e00ff */
[----:B------:R-:W-:Y:S01]  /*2ee0*/  IMAD.U32 R14, RZ, RZ, UR7 ;  /* 0x00000007ff0e7e24 */ /* 0x000fe2000f8e00ff */
[----:B------:R-:W-:Y:S06]  /*2ef0*/  BRA.U !UP0, `(.L_x_30) ;  /* 0x0000000108ec7547 */ /* 0x000fec000b800000 */
[----:B------:R-:W1:Y:S01]  /*2f00*/  LDCU.128 UR16, c[0x0][0xc10] ;  /* 0x00018200ff1077ac */ /* 0x000e620008000c00 */
[----:B------:R-:W-:Y:S02]  /*2f10*/  R2UR UR8, R2 ;  /* 0x00000000020872ca */ /* 0x000fe400000e0000 */
[----:B------:R-:W-:Y:S01]  /*2f20*/  R2UR UR12, R3 ;  /* 0x00000000030c72ca */ /* 0x000fe200000e0000 */
[----:B------:R-:W2:Y:S01]  /*2f30*/  LDCU UR20, c[0x0][0xc20] ;  /* 0x00018400ff1477ac */ /* 0x000ea20008000800 */
[----:B------:R-:W-:Y:S02]  /*2f40*/  R2UR UR22, R14 ;  /* 0x000000000e1672ca */ /* 0x000fe400000e0000 */
[----:B------:R-:W-:Y:S01]  /*2f50*/  R2UR UR21, R15 ;  /* 0x000000000f1572ca */ /* 0x000fe200000e0000 */
[----:B------:R-:W3:Y:S01]  /*2f60*/  LDCU UR13, c[0x0][0xc0c] ;  /* 0x00018180ff0d77ac */ /* 0x000ee20008000800 */
[----:B------:R-:W4:Y:S01]  /*2f70*/  LDCU.64 UR14, c[0x0][0xc28] ;  /* 0x00018500ff0e77ac */ /* 0x000f220008000a00 */
[----:B------:R-:W-:-:S04]  /*2f80*/  UISETP.NE.AND UP3, UPT, UR39, 0x1, UPT ;  /* 0x000000012700788c */ /* 0x000fc8000bf65270 */
[----:B-1----:R-:W-:Y:S02]  /*2f90*/  UIMAD.WIDE.U32 UR4, UR8, UR19, URZ ;  /* 0x00000013080472a5 */ /* 0x002fe4000f8e00ff */
[----:B------:R-:W-:Y:S02]  /*2fa0*/  UIMAD.WIDE.U32 UR6, UR12, UR16, URZ ;  /* 0x000000100c0672a5 */ /* 0x000fe4000f8e00ff */
[----:B------:R-:W-:Y:S02]  /*2fb0*/  UISETP.NE.AND UP0, UPT, UR18, 0x1, UPT ;  /* 0x000000011200788c */ /* 0x000fe4000bf05270 */
[----:B------:R-:W-:Y:S01]  /*2fc0*/  UIMAD.WIDE.U32 UR10, UR22, UR19, URZ ;  /* 0x00000013160a72a5 */ /* 0x000fe2000f8e00ff */
[----:B------:R-:W-:Y:S01]  /*2fd0*/  UMOV UR4, UR5 ;  /* 0x0000000500047c82 */ /* 0x000fe20008000000 */
[----:B---3--:R-:W-:Y:S02]  /*2fe0*/  UISETP.NE.AND UP2, UPT, UR13, 0x1, UPT ;  /* 0x000000010d00788c */ /* 0x008fe4000bf45270 */
[----:B--2---:R-:W-:-:S03]  /*2ff0*/  USHF.R.U32.HI UR5, URZ, UR20, UR4 ;  /* 0x00000014ff057299 */ /* 0x004fc60008011604 */
[----:B------:R-:W-:Y:S01]  /*3000*/  UMOV UR4, UR7 ;  /* 0x0000000700047c82 */ /* 0x000fe20008000000 */
[----:B------:R-:W-:Y:S02]  /*3010*/  USEL UR5, UR8, UR5, !UP0 ;  /* 0x0000000508057287 */ /* 0x000fe4000c000000 */
[----:B------:R-:W-:Y:S02]  /*3020*/  USHF.R.U32.HI UR4, URZ, UR17, UR4 ;  /* 0x00000011ff047299 */ /* 0x000fe40008011604 */
[----:B----4-:R-:W-:Y:S02]  /*3030*/  UIMAD.WIDE.U32 UR6, UR5, UR14, URZ ;  /* 0x0000000e050672a5 */ /* 0x010fe4000f8e00ff */
[----:B------:R-:W-:Y:S02]  /*3040*/  USEL UR12, UR12, UR4, !UP2 ;  /* 0x000000040c0c7287 */ /* 0x000fe4000d000000 */
[----:B------:R-:W-:Y:S01]  /*3050*/  UIMAD.WIDE.U32 UR8, UR21, UR16, URZ ;  /* 0x00000010150872a5 */ /* 0x000fe2000f8e00ff */
[----:B------:R-:W-:Y:S01]  /*3060*/  UMOV UR4, UR11 ;  /* 0x0000000b00047c82 */ /* 0x000fe20008000000 */
[----:B------:R-:W-:Y:S01]  /*3070*/  UIMAD.WIDE.U32 UR10, UR12, UR14, URZ ;  /* 0x0000000e0c0a72a5 */ /* 0x000fe2000f8e00ff */
[----:B------:R-:W-:Y:S01]  /*3080*/  UMOV UR6, UR7 ;  /* 0x0000000700067c82 */ /* 0x000fe20008000000 */
[----:B------:R-:W-:-:S02]  /*3090*/  USHF.R.U32.HI UR4, URZ, UR20, UR4 ;  /* 0x00000014ff047299 */ /* 0x000fc40008011604 */
[----:B------:R-:W-:Y:S01]  /*30a0*/  @UP3 USHF.R.U32.HI UR5, URZ, UR15, UR6 ;  /* 0x0000000fff053299 */ /* 0x000fe20008011606 */
[----:B------:R-:W-:Y:S02]  /*30b0*/  UMOV UR8, UR9 ;  /* 0x0000000900087c82 */ /* 0x000fe40008000000 */
[----:B------:R-:W-:Y:S01]  /*30c0*/  UMOV UR6, UR11 ;  /* 0x0000000b00067c82 */ /* 0x000fe20008000000 */
[----:B------:R-:W-:Y:S02]  /*30d0*/  USHF.R.U32.HI UR17, URZ, UR17, UR8 ;  /* 0x00000011ff117299 */ /* 0x000fe40008011608 */
[----:B------:R-:W-:Y:S02]  /*30e0*/  @UP3 USHF.R.U32.HI UR12, URZ, UR15, UR6 ;  /* 0x0000000fff0c3299 */ /* 0x000fe40008011606 */
[----:B------:R-:W-:Y:S02]  /*30f0*/  USEL UR4, UR22, UR4, !UP0 ;  /* 0x0000000416047287 */ /* 0x000fe4000c000000 */
[----:B------:R-:W-:-:S02]  /*3100*/  UIMAD UR6, UR39, UR5, URZ ;  /* 0x00000005270672a4 */ /* 0x000fc4000f8e02ff */
[----:B------:R-:W-:Y:S02]  /*3110*/  USEL UR5, UR21, UR17, !UP2 ;  /* 0x0000001115057287 */ /* 0x000fe4000d000000 */
[----:B------:R-:W-:Y:S02]  /*3120*/  UIMAD UR8, UR39, UR12, URZ ;  /* 0x0000000c270872a4 */ /* 0x000fe4000f8e02ff */
[----:B------:R-:W-:Y:S02]  /*3130*/  UISETP.GE.AND UP0, UPT, UR4, UR6, UPT ;  /* 0x000000060400728c */ /* 0x000fe4000bf06270 */
[----:B------:R-:W-:Y:S02]  /*3140*/  UIMAD.WIDE.U32 UR6, UR4, UR14, URZ ;  /* 0x0000000e040672a5 */ /* 0x000fe4000f8e00ff */
[----:B------:R-:W-:Y:S02]  /*3150*/  UISETP.GE.OR UP0, UPT, UR5, UR8, UP0 ;  /* 0x000000080500728c */ /* 0x000fe40008706670 */
[----:B------:R-:W-:-:S02]  /*3160*/  UIMAD.WIDE.U32 UR8, UR5, UR14, URZ ;  /* 0x0000000e050872a5 */ /* 0x000fc4000f8e00ff */
[----:B------:R-:W-:Y:S01]  /*3170*/  UIADD3 UR10, UPT, UPT, -UR4, URZ, URZ ;  /* 0x000000ff040a7290 */ /* 0x000fe2000fffe1ff */
[----:B------:R-:W-:Y:S02]  /*3180*/  UMOV UR6, UR7 ;  /* 0x0000000700067c82 */ /* 0x000fe40008000000 */
[----:B------:R-:W-:Y:S02]  /*3190*/  USHF.R.U32.HI UR6, URZ, UR15, UR6 ;  /* 0x0000000fff067299 */ /* 0x000fe40008011606 */
[----:B------:R-:W-:Y:S02]  /*31a0*/  UIMAD UR10, UR18, UR10, UR22 ;  /* 0x0000000a120a72a4 */ /* 0x000fe4000f8e0216 */
[----:B------:R-:W-:Y:S01]  /*31b0*/  USEL UR6, UR4, UR6, !UP3 ;  /* 0x0000000604067287 */ /* 0x000fe2000d800000 */
[----:B------:R-:W-:Y:S01]  /*31c0*/  @!UP0 UMOV UR7, UR9 ;  /* 0x0000000900078c82 */ /* 0x000fe20008000000 */
[----:B------:R-:W-:Y:S02]  /*31d0*/  UIADD3 UR9, UPT, UPT, -UR5, URZ, URZ ;  /* 0x000000ff05097290 */ /* 0x000fe4000fffe1ff */
[----:B------:R-:W-:-:S02]  /*31e0*/  @!UP0 USHF.R.U32.HI UR7, URZ, UR15, UR7 ;  /* 0x0000000fff078299 */ /* 0x000fc40008011607 */
[----:B------:R-:W-:Y:S02]  /*31f0*/  UIADD3 UR8, UPT, UPT, -UR6, URZ, URZ ;  /* 0x000000ff06087290 */ /* 0x000fe4000fffe1ff */
[----:B------:R-:W-:Y:S02]  /*3200*/  @!UP0 USEL UR7, UR5, UR7, !UP3 ;  /* 0x0000000705078287 */ /* 0x000fe4000d800000 */
[----:B------:R-:W-:Y:S02]  /*3210*/  UIMAD UR8, UR39, UR8, UR4 ;  /* 0x00000008270872a4 */ /* 0x000fe4000f8e0204 */
[----:B------:R-:W-:Y:S02]  /*3220*/  @!UP0 UIADD3 UR6, UPT, UPT, UR6, -UR7, URZ ;  /* 0x8000000706068290 */ /* 0x000fe4000fffe0ff */
[----:B------:R-:W-:Y:S02]  /*3230*/  @!UP0 UIMAD UR7, UR8, UR12, UR7 ;  /* 0x0000000c080782a4 */ /* 0x000fe4000f8e0207 */
[----:B------:R-:W-:-:S02]  /*3240*/  @!UP0 UIMAD UR4, UR39, UR6, UR5 ;  /* 0x00000006270482a4 */ /* 0x000fc4000f8e0205 */
[----:B------:R-:W-:Y:S02]  /*3250*/  UIMAD UR6, UR13, UR9, UR21 ;  /* 0x000000090d0672a4 */ /* 0x000fe4000f8e0215 */
[----:B------:R-:W-:Y:S01]  /*3260*/  UIMAD UR8, UR4, UR18, UR10 ;  /* 0x00000012040872a4 */ /* 0x000fe2000f8e020a */
[----:B------:R-:W-:Y:S02]  /*3270*/  @!UP0 UMOV UR5, UR7 ;  /* 0x0000000700058c82 */ /* 0x000fe40008000000 */
[----:B------:R-:W-:-:S03]  /*3280*/  UIMAD UR4, UR5, UR13, UR6 ;  /* 0x0000000d050472a4 */ /* 0x000fc6000f8e0206 */
[----:B------:R-:W-:-:S03]  /*3290*/  IMAD.U32 R14, RZ, RZ, UR8 ;  /* 0x00000008ff0e7e24 */ /* 0x000fc6000f8e00ff */
[----:B------:R-:W-:-:S07]  /*32a0*/  IMAD.U32 R15, RZ, RZ, UR4 ;  /* 0x00000004ff0f7e24 */ /* 0x000fce000f8e00ff */
.L_x_30:
[----:B------:R-:W1:Y:S02]  /*32b0*/  LDCU UR4, c[0x0][0xc30] ;  /* 0x00018600ff0477ac */ /* 0x000e640008000800 */
[----:B-1----:R-:W-:-:S09]  /*32c0*/  UISETP.NE.AND UP0, UPT, UR4, 0x1, UPT ;  /* 0x000000010400788c */ /* 0x002fd2000bf05270 */
[----:B------:R-:W-:Y:S05]  /*32d0*/  BRA.U UP0, `(.L_x_31) ;  /* 0x0000000100547547 */ /* 0x000fea000b800000 */
[----:B------:R-:W1:Y:S01]  /*32e0*/  LDCU.128 UR8, c[0x0][0xc10] ;  /* 0x00018200ff0877ac */ /* 0x000e620008000c00 */
[----:B------:R-:W-:Y:S02]  /*32f0*/  R2UR UR15, R14 ;  /* 0x000000000e0f72ca */ /* 0x000fe400000e0000 */
[----:B------:R-:W-:Y:S01]  /*3300*/  R2UR UR14, R15 ;  /* 0x000000000f0e72ca */ /* 0x000fe200000e0000 */
[----:B------:R-:W2:Y:S01]  /*3310*/  LDCU UR12, c[0x0][0xc0c] ;  /* 0x00018180ff0c77ac */ /* 0x000ea20008000800 */
[----:B------:R-:W3:Y:S11]  /*3320*/  LDCU UR13, c[0x0][0xc20] ;  /* 0x00018400ff0d77ac */ /* 0x000ef60008000800 */
[----:B-1----:R-:W-:-:S02]  /*3330*/  UIMAD.WIDE.U32 UR6, UR14, UR8, URZ ;  /* 0x000000080e0672a5 */ /* 0x002fc4000f8e00ff */
[----:B------:R-:W-:Y:S02]  /*3340*/  UIMAD.WIDE.U32 UR4, UR15, UR11, URZ ;  /* 0x0000000b0f0472a5 */ /* 0x000fe4000f8e00ff */
[----:B--2---:R-:W-:Y:S02]  /*3350*/  UISETP.NE.AND UP2, UPT, UR12, 0x1, UPT ;  /* 0x000000010c00788c */ /* 0x004fe4000bf45270 */
[----:B------:R-:W-:Y:S01]  /*3360*/  UISETP.NE.AND UP0, UPT, UR10, 0x1, UPT ;  /* 0x000000010a00788c */ /* 0x000fe2000bf05270 */
[----:B------:R-:W-:Y:S02]  /*3370*/  UMOV UR6, UR7 ;  /* 0x0000000700067c82 */ /* 0x000fe40008000000 */
[----:B------:R-:W-:Y:S01]  /*3380*/  UMOV UR4, UR5 ;  /* 0x0000000500047c82 */ /* 0x000fe20008000000 */
[----:B------:R-:W-:Y:S02]  /*3390*/  USHF.R.U32.HI UR6, URZ, UR9, UR6 ;  /* 0x00000009ff067299 */ /* 0x000fe40008011606 */
[----:B---3--:R-:W-:-:S02]  /*33a0*/  USHF.R.U32.HI UR4, URZ, UR13, UR4 ;  /* 0x0000000dff047299 */ /* 0x008fc40008011604 */
[----:B------:R-:W-:Y:S02]  /*33b0*/  USEL UR5, UR14, UR6, !UP2 ;  /* 0x000000060e057287 */ /* 0x000fe4000d000000 */
[----:B------:R-:W-:-:S04]  /*33c0*/  USEL UR4, UR15, UR4, !UP0 ;  /* 0x000000040f047287 */ /* 0x000fc8000c000000 */
[----:B------:R-:W-:Y:S02]  /*33d0*/  UIADD3 UR6, UPT, UPT, UR5, -UR4, URZ ;  /* 0x8000000405067290 */ /* 0x000fe4000fffe0ff */
[----:B------:R-:W-:Y:S02]  /*33e0*/  UIADD3 UR4, UPT, UPT, -UR5, UR4, URZ ;  /* 0x0000000405047290 */ /* 0x000fe4000fffe1ff */
[----:B------:R-:W-:Y:S02]  /*33f0*/  UIMAD UR15, UR6, UR10, UR15 ;  /* 0x0000000a060f72a4 */ /* 0x000fe4000f8e020f */
[----:B------:R-:W-:-:S04]  /*3400*/  UIMAD UR14, UR4, UR12, UR14 ;  /* 0x0000000c040e72a4 */ /* 0x000fc8000f8e020e */
[----:B------:R-:W-:Y:S02]  /*3410*/  IMAD.U32 R14, RZ, RZ, UR15 ;  /* 0x0000000fff0e7e24 */ /* 0x000fe4000f8e00ff */
[----:B------:R-:W-:-:S07]  /*3420*/  IMAD.U32 R15, RZ, RZ, UR14 ;  /* 0x0000000eff0f7e24 */ /* 0x000fce000f8e00ff */
.L_x_31:
[----:B------:R-:W-:Y:S02]  /*3430*/  R2UR UR7, R15 ;  /* 0x000000000f0772ca */ /* 0x000fe400000e0000 */
[----:B------:R-:W-:Y:S02]  /*3440*/  R2UR UR6, R14 ;  /* 0x000000000e0672ca */ /* 0x000fe400000e0000 */
[----:B------:R-:W-:Y:S02]  /*3450*/  R2UR UR5, R64 ;  /* 0x00000000400572ca */ /* 0x000fe400000e0000 */
[----:B------:R-:W-:Y:S02]  /*3460*/  R2UR UR4, R63 ;  /* 0x000000003f0472ca */ /* 0x000fe400000e0000 */
[----:B------:R-:W-:Y:S02]  /*3470*/  PLOP3.LUT P1, PT, PT, PT, PT, 0x80, 0x8 ;  /* 0x000000000008781c */ /* 0x000fe40003f2f070 */
[----:B------:R-:W-:-:S07]  /*3480*/  LOP3.LUT R0, R0, 0x1, RZ, 0x3c, !PT ;  /* 0x0000000100007812 */ /* 0x000fce00078e3cff */
[----:B------:R-:W-:Y:S02]  /*3490*/  UIADD3 UR21, UPT, UPT, UR7, UR5, URZ ;  /* 0x0000000507157290 */ /* 0x000fe4000fffe0ff */
[----:B------:R-:W-:Y:S01]  /*34a0*/  UIADD3 UR16, UPT, UPT, UR6, UR4, URZ ;  /* 0x0000000406107290 */ /* 0x000fe2000fffe0ff */
[----:B------:R-:W-:Y:S11]  /*34b0*/  BRA.U UP1, `(.L_x_32) ;  /* 0xffffffe101147547 */ /* 0x000ff6000b83ffff */
[----:B------:R-:W-:Y:S01]  /*34c0*/  UIADD3 UR58, UPT, UPT, UR58, 0x30, URZ ;  /* 0x000000303a3a7890 */ /* 0x000fe2000fffe0ff */
[----:B------:R-:W-:-:S03]  /*34d0*/  MOV R3, UR56 ;  /* 0x0000003800037c02 */ /* 0x000fc60008000f00 */
[----:B------:R-:W-:Y:S01]  /*34e0*/  ULEA UR4, UR57, UR58, 0x3 ;  /* 0x0000003a39047291 */ /* 0x000fe2000f8e18ff */
[----:B------:R-:W-:-:S08]  /*34f0*/  SHF.L.U32 R3, R3, 0x1f, RZ ;  /* 0x0000001f03037819 */ /* 0x000fd000000006ff */
[----:B------:R-:W1:Y:S02]  /*3500*/  SYNCS.PHASECHK.TRANS64.TRYWAIT P0, [UR4], R3 ;  /* 0x00000003ff0075a7 */ /* 0x000e640008001104 */
[----:B-1----:R-:W-:Y:S05]  /*3510*/  @!P0 BRA `(.L_x_33) ;  /* 0x00000098002c8947 */ /* 0x002fea0003800000 */
.L_x_166:
[----:B------:R-:W-:-:S04]  /*3520*/  UIADD3 UR4, UPT, UPT, UR57, 0x1, URZ ;  /* 0x0000000139047890 */ /* 0x000fc8000fffe0ff */
[----:B------:R-:W-:-:S04]  /*3530*/  UISETP.NE.AND UP0, UPT, UR4, 0x6, UPT ;  /* 0x000000060400788c */ /* 0x000fc8000bf05270 */
[----:B------:R-:W-:Y:S02]  /*3540*/  USEL UR5, URZ, 0x1, UP0 ;  /* 0x00000001ff057887 */ /* 0x000fe40008000000 */
[----:B------:R-:W-:Y:S02]  /*3550*/  USEL UR4, UR4, URZ, UP0 ;  /* 0x000000ff04047287 */ /* 0x000fe40008000000 */
[----:B------:R-:W-:Y:S02]  /*3560*/  ULOP3.LUT UR6, UR56, UR5, URZ, 0x3c, !UPT ;  /* 0x0000000538067292 */ /* 0x000fe4000f8e3cff */
[----:B------:R-:W-:-:S04]  /*3570*/  ULEA UR5, UR4, UR58, 0x3 ;  /* 0x0000003a04057291 */ /* 0x000fc8000f8e18ff */
[----:B-1----:R-:W-:-:S04]  /*3580*/  MOV R3, UR6 ;  /* 0x0000000600037c02 */ /* 0x002fc80008000f00 */
[----:B------:R-:W-:-:S04]  /*3590*/  SHF.L.U32 R3, R3, 0x1f, RZ ;  /* 0x0000001f03037819 */ /* 0x000fc800000006ff */
[----:B------:R-:W1:Y:S02]  /*35a0*/  SYNCS.PHASECHK.TRANS64.TRYWAIT P0, [UR5], R3 ;  /* 0x00000003ff0075a7 */ /* 0x000e640008001105 */
[----:B-1----:R-:W-:Y:S05]  /*35b0*/  @!P0 BRA `(.L_x_34) ;  /* 0x00000098001c8947 */ /* 0x002fea0003800000 */
.L_x_168:
        /* <DEDUP_REMOVED lines=10> */
.L_x_170:
        /* <DEDUP_REMOVED lines=10> */
.L_x_172:
        /* <DEDUP_REMOVED lines=10> */
.L_x_174:
[----:B------:R-:W-:-:S04]  /*37a0*/  UIADD3 UR4, UPT, UPT, UR4, 0x1, URZ ;  /* 0x0000000104047890 */ /* 0x000fc8000fffe0ff */
[----:B------:R-:W-:-:S04]  /*37b0*/  UISETP.NE.AND UP0, UPT, UR4, 0x6, UPT ;  /* 0x000000060400788c */ /* 0x000fc8000bf05270 */
[----:B------:R-:W-:Y:S02]  /*37c0*/  USEL UR5, URZ, 0x1, UP0 ;  /* 0x00000001ff057887 */ /* 0x000fe40008000000 */
[----:B------:R-:W-:Y:S02]  /*37d0*/  USEL UR4, UR4, URZ, UP0 ;  /* 0x000000ff04047287 */ /* 0x000fe40008000000 */
[----:B------:R-:W-:Y:S02]  /*37e0*/  ULOP3.LUT UR5, UR6, UR5, URZ, 0x3c, !UPT ;  /* 0x0000000506057292 */ /* 0x000fe4000f8e3cff */
[----:B------:R-:W-:-:S04]  /*37f0*/  ULEA UR4, UR4, UR58, 0x3 ;  /* 0x0000003a04047291 */ /* 0x000fc8000f8e18ff */
[----:B------:R-:W-:Y:S02]  /*3800*/  IMAD.U32 R2, RZ, RZ, UR5 ;  /* 0x00000005ff027e24 */ /* 0x000fe4000f8e00ff */
[----:B-1----:R-:W-:-:S03]  /*3810*/  MOV R0, UR4 ;  /* 0x0000000400007c02 */ /* 0x002fc60008000f00 */
[----:B------:R-:W-:-:S07]  /*3820*/  SHF.L.U32 R3, R2, 0x1f, RZ ;  /* 0x0000001f02037819 */ /* 0x000fce00000006ff */
.L_x_38:
[----:B-1----:R1:W2:Y:S02]  /*3830*/  SYNCS.PHASECHK.TRANS64.TRYWAIT P0, [R0+URZ], R3 ;  /* 0x00000003000075a7 */ /* 0x0022a400080011ff */
[----:B--2---:R-:W-:Y:S05]  /*3840*/  @!P0 NANOSLEEP.SYNCS 0x989680 ;  /* 0x009896800000895d */ /* 0x004fea0003900000 */
[----:B------:R-:W2:Y:S02]  /*3850*/  @!P0 SYNCS.PHASECHK.TRANS64 P0, [R0+URZ], R3 ;  /* 0x00000003000085a7 */ /* 0x000ea400080010ff */
[----:B--2---:R-:W-:Y:S05]  /*3860*/  @P0 EXIT ;  /* 0x000000000000094d */ /* 0x004fea0003800000 */
[----:B------:R-:W-:Y:S05]  /*3870*/  BRA `(.L_x_38) ;  /* 0xfffffffc00ec7947 */ /* 0x000fea000383ffff */
.L_x_16:
[----:B------:R-:W2:Y:S02]  /*3880*/  S2UR UR4, SR_CgaCtaId ;  /* 0x00000000000479c3 */ /* 0x000ea40000008800 */
[----:B--2---:R-:W-:-:S04]  /*3890*/  UISETP.NE.AND UP0, UPT, UR4, URZ, UPT ;  /* 0x000000ff0400728c */ /* 0x004fc8000bf05270 */
[----:B------:R-:W-:-:S09]  /*38a0*/  UISETP.NE.OR UP0, UPT, UR17, 0x1, UP0 ;  /* 0x000000011100788c */ /* 0x000fd20008705670 */
[----:B------:R-:W-:Y:S05]  /*38b0*/  BRA.U UP0, `(.L_x_39) ;  /* 0x0000000100b47547 */ /* 0x000fea000b800000 */
[----:B------:R-:W2:Y:S01]  /*38c0*/  S2UR UR5, SR_CgaCtaId ;  /* 0x00000000000579c3 */ /* 0x000ea20000008800 */
[----:B------:R-:W-:Y:S01]  /*38d0*/  UMOV UR4, 0x400 ;  /* 0x0000040000047882 */ /* 0x000fe20000000000 */
[----:B------:R-:W-:Y:S01]  /*38e0*/  HFMA2 R3, -RZ, RZ, 0, 5.9604644775390625e-08 ;  /* 0x00000001ff037431 */ /* 0x000fe200000001ff */
[----:B------:R-:W-:Y:S01]  /*38f0*/  ISETP.NE.AND P0, PT, R0, RZ, PT ;  /* 0x000000ff0000720c */ /* 0x000fe20003f05270 */
[----:B------:R-:W-:Y:S01]  /*3900*/  IMAD.MOV.U32 R8, RZ, RZ, RZ ;  /* 0x000000ffff087224 */ /* 0x000fe200078e00ff */
[----:B--2---:R-:W-:-:S04]  /*3910*/  ULEA UR4, UR5, UR4, 0x18 ;  /* 0x0000000405047291 */ /* 0x004fc8000f8ec0ff */
[----:B------:R-:W-:Y:S02]  /*3920*/  UIADD3 UR5, UPT, UPT, UR4, 0xb8, URZ ;  /* 0x000000b804057890 */ /* 0x000fe4000fffe0ff */
[----:B------:R-:W-:Y:S02]  /*3930*/  UIADD3 UR8, UPT, UPT, UR4, 0xb0, URZ ;  /* 0x000000b004087890 */ /* 0x000fe4000fffe0ff */
[----:B------:R-:W-:-:S12]  /*3940*/  UPRMT UR5, URZ, 0x654, UR5 ;  /* 0x00000654ff057896 */ /* 0x000fd80008000005 */
.L_x_42:
[----:B------:R-:W-:Y:S01]  /*3950*/  SHF.L.U32 R7, R3, 0x1f, RZ ;  /* 0x0000001f03077819 */ /* 0x000fe200000006ff */
[----:B------:R-:W-:Y:S02]  /*3960*/  IMAD.U32 R9, RZ, RZ, UR8 ;  /* 0x00000008ff097e24 */ /* 0x000fe4000f8e00ff */
[----:B------:R-:W-:Y:S01]  /*3970*/  @!P0 IMAD.MOV.U32 R5, RZ, RZ, 0x10 ;  /* 0x00000010ff058424 */ /* 0x000fe200078e00ff */
[----:B------:R-:W2:Y:S02]  /*3980*/  SYNCS.PHASECHK.TRANS64.TRYWAIT P1, [UR4+0xb8], R7 ;  /* 0x0000b807ff0075a7 */ /* 0x000ea40008021104 */
[----:B------:R-:W-:-:S04]  /*3990*/  PRMT R9, R0, 0x654, R9 ;  /* 0x0000065400097816 */ /* 0x000fc80000000009 */
[----:B------:R-:W-:Y:S01]  /*39a0*/  SEL R2, R9, R2, !P0 ;  /* 0x0000000209027207 */ /* 0x000fe20004000000 */
[----:B--2---:R-:W-:Y:S06]  /*39b0*/  @!P1 BRA `(.L_x_40) ;  /* 0x00000094007c9947 */ /* 0x004fec0003800000 */
.L_x_176:
[----:B------:R-:W-:Y:S01]  /*39c0*/  UIADD3 UR6, UPT, UPT, UR4, 0xf0, URZ ;  /* 0x000000f004067890 */ /* 0x000fe2000fffe0ff */
[----:B------:R3:W-:Y:S01]  /*39d0*/  @!P0 SYNCS.ARRIVE.TRANS64.RED RZ, [R2+URZ], R5 ;  /* 0x0000000502ff89a7 */ /* 0x0007e200080004ff */
[----:B------:R-:W-:Y:S01]  /*39e0*/  UIADD3 UR7, UPT, UPT, UR4, 0xb0, URZ ;  /* 0x000000b004077890 */ /* 0x000fe2000fffe0ff */
[----:B------:R-:W-:-:S08]  /*39f0*/  LOP3.LUT R3, R3, 0x1, RZ, 0x3c, !PT ;  /* 0x0000000103037812 */ /* 0x000fd000078e3cff */
[----:B------:R-:W-:Y:S06]  /*3a00*/  UGETNEXTWORKID.BROADCAST [UR6], [UR7] ;  /* 0x00000000060073ca */ /* 0x000fec0008000100 */
[----:B---3--:R-:W-:-:S04]  /*3a10*/  SHF.L.U32 R5, R8, 0x1f, RZ ;  /* 0x0000001f08057819 */ /* 0x008fc800000006ff */
[----:B------:R-:W3:Y:S02]  /*3a20*/  SYNCS.PHASECHK.TRANS64.TRYWAIT P1, [UR4+0xb0], R5 ;  /* 0x0000b005ff0075a7 */ /* 0x000ee40008021104 */
[----:B---3--:R-:W-:Y:S05]  /*3a30*/  @!P1 BRA `(.L_x_41) ;  /* 0x0000009400749947 */ /* 0x008fea0003800000 */
.L_x_178:
[----:B--2---:R-:W2:Y:S01]  /*3a40*/  LDS.128 R4, [UR4+0xf0] ;  /* 0x0000f004ff047984 */ /* 0x004ea20008000c00 */
[----:B------:R-:W-:Y:S01]  /*3a50*/  LOP3.LUT R8, R8, 0x1, RZ, 0x3c, !PT ;  /* 0x0000000108087812 */ /* 0x000fe200078e3cff */
[----:B------:R-:W-:Y:S01]  /*3a60*/  @!PT LDS RZ, [RZ] ;  /* 0x00000000fffff984 */ /* 0x000fe20000000800 */
[----:B------:R-:W-:Y:S01]  /*3a70*/  @!PT LDS RZ, [RZ] ;  /* 0x00000000fffff984 */ /* 0x000fe20000000800 */
[----:B------:R-:W-:Y:S01]  /*3a80*/  @!PT LDS RZ, [RZ] ;  /* 0x00000000fffff984 */ /* 0x000fe20000000800 */
[----:B------:R-:W-:Y:S01]  /*3a90*/  @!PT LDS RZ, [RZ] ;  /* 0x00000000fffff984 */ /* 0x000fe20000000800 */
[----:B------:R3:W-:Y:S06]  /*3aa0*/  MEMBAR.ALL.CTA ;  /* 0x0000000000007992 */ /* 0x0007ec0000008000 */
[----:B---3--:R-:W3:Y:S02]  /*3ab0*/  FENCE.VIEW.ASYNC.S ;  /* 0x00000000000073c6 */ /* 0x008ee40000000000 */
[----:B---3--:R-:W-:Y:S01]  /*3ac0*/  SYNCS.ARRIVE.TRANS64.RED.A1T0 RZ, [UR5], RZ ;  /* 0x000000ffffff79a7 */ /* 0x008fe20008100405 */
[----:B--2---:R-:W-:-:S13]  /*3ad0*/  LOP3.LUT P1, RZ, R6, 0x1, RZ, 0xc0, !PT ;  /* 0x0000000106ff7812 */ /* 0x004fda000782c0ff */
[----:B------:R-:W-:Y:S05]  /*3ae0*/  @P1 BRA `(.L_x_42) ;  /* 0xfffffffc00981947 */ /* 0x000fea000383ffff */
[----:B------:R-:W-:-:S04]  /*3af0*/  SHF.L.U32 R0, R3, 0x1f, RZ ;  /* 0x0000001f03007819 */ /* 0x000fc800000006ff */
[----:B------:R-:W2:Y:S02]  /*3b00*/  SYNCS.PHASECHK.TRANS64 P0, [UR4+0xb8], R0 ;  /* 0x0000b800ff0075a7 */ /* 0x000ea40008001004 */
[----:B-12---:R-:W-:Y:S05]  /*3b10*/  @P0 EXIT ;  /* 0x000000000000094d */ /* 0x006fea0003800000 */
[----:B------:R-:W-:-:S07]  /*3b20*/  MOV R0, UR4 ;  /* 0x0000000400007c02 */ /* 0x000fce0008000f00 */
.L_x_43:
[----:B-1----:R-:W-:-:S04]  /*3b30*/  SHF.L.U32 R5, R3, 0x1f, RZ ;  /* 0x0000001f03057819 */ /* 0x002fc800000006ff */
[----:B------:R1:W2:Y:S03]  /*3b40*/  SYNCS.PHASECHK.TRANS64.TRYWAIT P0, [R0+URZ+0xb8], R5 ;  /* 0x0000b805000075a7 */ /* 0x0002a600080011ff */
[----:B--2---:R-:W-:Y:S05]  /*3b50*/  @!P0 NANOSLEEP.SYNCS 0x989680 ;  /* 0x009896800000895d */ /* 0x004fea0003900000 */
[----:B------:R-:W2:Y:S02]  /*3b60*/  @!P0 SYNCS.PHASECHK.TRANS64 P0, [R0+URZ+0xb8], R5 ;  /* 0x0000b805000085a7 */ /* 0x000ea400080010ff */
[----:B--2---:R-:W-:Y:S05]  /*3b70*/  @P0 EXIT ;  /* 0x000000000000094d */ /* 0x004fea0003800000 */
[----:B------:R-:W-:Y:S05]  /*3b80*/  BRA `(.L_x_43) ;  /* 0xfffffffc00e87947 */ /* 0x000fea000383ffff */
.L_x_39:
[----:B------:R-:W-:-:S09]  /*3b90*/  UISETP.NE.AND UP0, UPT, UR17, URZ, UPT ;  /* 0x000000ff1100728c */ /* 0x000fd2000bf05270 */
[----:B------:R-:W-:Y:S05]  /*3ba0*/  BRA.U UP0, `(.L_x_44) ;  /* 0x0000000d00847547 */ /* 0x000fea000b800000 */
[----:B------:R-:W2:Y:S01]  /*3bb0*/  S2UR UR7, SR_CgaCtaId ;  /* 0x00000000000779c3 */ /* 0x000ea20000008800 */
[----:B------:R-:W-:Y:S01]  /*3bc0*/  UMOV UR4, 0x40 ;  /* 0x0000004000047882 */ /* 0x000fe20000000000 */
[----:B------:R-:W-:Y:S01]  /*3bd0*/  NOP ;  /* 0x0000000000007918 */ /* 0x000fe20000000000 */
[----:B------:R-:W-:Y:S01]  /*3be0*/  UMOV UR6, 0x400 ;  /* 0x0000040000067882 */ /* 0x000fe20000000000 */
[----:B--2---:R-:W-:Y:S02]  /*3bf0*/  ULEA UR5, UR7, UR4, 0x18 ;  /* 0x0000000407057291 */ /* 0x004fe4000f8ec0ff */
[----:B------:R-:W-:-:S07]  /*3c00*/  ULEA UR6, UR7, UR6, 0x18 ;  /* 0x0000000607067291 */ /* 0x000fce000f8ec0ff */
[----:B------:R-:W2:Y:S02]  /*3c10*/  LDS.U8 R0, [UR5+0x1c] ;  /* 0x00001c05ff007984 */ /* 0x000ea40008000000 */
[----:B--2---:R-:W-:-:S13]  /*3c20*/  ISETP.NE.AND P0, PT, R0, RZ, PT ;  /* 0x000000ff0000720c */ /* 0x004fda0003f05270 */
[----:B------:R-:W-:Y:S05]  /*3c30*/  @P0 BRA `(.L_x_45) ;  /* 0x0000000000580947 */ /* 0x000fea0003800000 */
[----:B------:R-:W-:-:S13]  /*3c40*/  ELECT P0, URZ, PT ;  /* 0x0000000000ff782f */ /* 0x000fda0003800000 */
[----:B------:R-:W-:Y:S05]  /*3c50*/  @!P0 BRA `(.L_x_46) ;  /* 0x0000000000608947 */ /* 0x000fea0003800000 */
[----:B------:R-:W-:Y:S01]  /*3c60*/  UMOV UR4, 0x10 ;  /* 0x0000001000047882 */ /* 0x000fe20000000000 */
[----:B------:R-:W-:Y:S01]  /*3c70*/  HFMA2 R0, -RZ, RZ, 0, 5.9604644775390625e-08 ;  /* 0x00000001ff007431 */ /* 0x000fe200000001ff */
[----:B------:R-:W-:-:S03]  /*3c80*/  MOV R2, 0xffff ;  /* 0x0000ffff00027802 */ /* 0x000fc60000000f00 */
[----:B------:R-:W-:Y:S04]  /*3c90*/  DEPBAR.LE SB2, 0x36 ;  /* 0x0000ad800000791a */ /* 0x000fe80000000000 */
[----:B------:R-:W2:Y:S02]  /*3ca0*/  UTCATOMSWS.FIND_AND_SET.ALIGN UP0, UR4, UR4 ;  /* 0x00000004000475e3 */ /* 0x000ea40008000800 */
[----:B--2---:R-:W-:Y:S01]  /*3cb0*/  MOV R3, UR4 ;  /* 0x0000000400037c02 */ /* 0x004fe20008000f00 */
[----:B------:R-:W-:Y:S06]  /*3cc0*/  BRA.U UP0, `(.L_x_47) ;  /* 0x0000000100187547 */ /* 0x000fec000b800000 */
.L_x_48:
[----:B------:R-:W-:Y:S05]  /*3cd0*/  NANOSLEEP 0x64 ;  /* 0x000000640000795d */ /* 0x000fea0003800000 */
[----:B------:R-:W-:-:S05]  /*3ce0*/  UMOV UR4, 0x10 ;  /* 0x0000001000047882 */ /* 0x000fca0000000000 */
[----:B------:R-:W-:Y:S04]  /*3cf0*/  DEPBAR.LE SB2, 0x36 ;  /* 0x0000ad800000791a */ /* 0x000fe80000000000 */
[----:B------:R-:W2:Y:S02]  /*3d00*/  UTCATOMSWS.FIND_AND_SET.ALIGN UP0, UR4, UR4 ;  /* 0x00000004000475e3 */ /* 0x000ea40008000800 */
[----:B--2---:R-:W-:Y:S01]  /*3d10*/  MOV R3, UR4 ;  /* 0x0000000400037c02 */ /* 0x004fe20008000f00 */
[----:B------:R-:W-:Y:S05]  /*3d20*/  BRA.U !UP0, `(.L_x_48) ;  /* 0xfffffffd08e87547 */ /* 0x000fea000b83ffff */
.L_x_47:
[-C--:B------:R-:W-:Y:S02]  /*3d30*/  SHF.L.U32 R2, R2, R3.reuse, RZ ;  /* 0x0000000302027219 */ /* 0x080fe400000006ff */
[----:B------:R-:W-:Y:S01]  /*3d40*/  SHF.L.U32 R0, R0, R3, RZ ;  /* 0x0000000300007219 */ /* 0x000fe200000006ff */
[----:B------:R-:W-:Y:S02]  /*3d50*/  IMAD.SHL.U32 R3, R3, 0x20, RZ ;  /* 0x0000002003037824 */ /* 0x000fe400078e00ff */
[----:B------:R2:W-:Y:S04]  /*3d60*/  ATOMS.OR RZ, [UR5+0x14], R2 ;  /* 0x00001402ffff798c */ /* 0x0005e8000b000005 */
[----:B------:R2:W-:Y:S04]  /*3d70*/  ATOMS.OR RZ, [UR5+0x18], R0 ;  /* 0x00001800ffff798c */ /* 0x0005e8000b000005 */
[----:B------:R2:W-:Y:S01]  /*3d80*/  STS [UR6+0x100], R3 ;  /* 0x00010003ff007988 */ /* 0x0005e20008000806 */
[----:B------:R-:W-:Y:S05]  /*3d90*/  BRA `(.L_x_46) ;  /* 0x0000000000107947 */ /* 0x000fea0003800000 */
.L_x_45:
[----:B------:R-:W-:Y:S02]  /*3da0*/  MOV R0, 0xffffffff ;  /* 0xffffffff00007802 */ /* 0x000fe40000000f00 */
[----:B------:R-:W-:-:S03]  /*3db0*/  MOV R2, 0x3de0 ;  /* 0x00003de000027802 */ /* 0x000fc60000000f00 */
[----:B------:R2:W-:Y:S04]  /*3dc0*/  STS [UR6+0x100], R0 ;  /* 0x00010000ff007988 */ /* 0x0005e80008000806 */
[----:B-12--5:R-:W-:Y:S05]  /*3dd0*/  CALL.REL.NOINC `($__internal_1_$__cuda_sm10x_tcgen05_guardrail_trap_phase_invalid_during_alloc) ;  /* 0x0000009c00307944 */ /* 0x026fea0003c00000 */
.L_x_46:
[----:B------:R-:W-:Y:S05]  /*3de0*/  WARPSYNC.ALL ;  /* 0x0000000000007948 */ /* 0x000fea0003800000 */
[----:B------:R-:W3:Y:S01]  /*3df0*/  S2UR UR4, SR_CgaCtaId ;  /* 0x00000000000479c3 */ /* 0x000ee20000008800 */
[----:B------:R-:W-:Y:S01]  /*3e00*/  UMOV UR21, 0x400 ;  /* 0x0000040000157882 */ /* 0x000fe20000000000 */
[----:B------:R-:W-:-:S06]  /*3e10*/  NOP ;  /* 0x0000000000007918 */ /* 0x000fcc0000000000 */
[----:B------:R-:W-:Y:S06]  /*3e20*/  BAR.ARV 0x6, 0xa0 ;  /* 0x0182800000007b1d */ /* 0x000fec0000002000 */
[----:B------:R-:W4:Y:S01]  /*3e30*/  LDCU UR5, c[0x0][0x394] ;  /* 0x00007280ff0577ac */ /* 0x000f220008000800 */
[----:B------:R-:W-:Y:S01]  /*3e40*/  IMAD.MOV.U32 R8, RZ, RZ, 0x1 ;  /* 0x00000001ff087424 */ /* 0x000fe200078e00ff */
[----:B------:R-:W1:Y:S01]  /*3e50*/  LDCU UR7, c[0x0][0x394] ;  /* 0x00007280ff0777ac */ /* 0x000e620008000800 */
[----:B------:R-:W-:Y:S01]  /*3e60*/  UMOV UR24, URZ ;  /* 0x000000ff00187c82 */ /* 0x000fe20008000000 */
[----:B------:R-:W-:Y:S01]  /*3e70*/  UMOV UR18, URZ ;  /* 0x000000ff00127c82 */ /* 0x000fe20008000000 */
[----:B---3--:R-:W-:Y:S01]  /*3e80*/  ULEA UR21, UR4, UR21, 0x18 ;  /* 0x0000001504157291 */ /* 0x008fe2000f8ec0ff */
[----:B------:R-:W-:Y:S01]  /*3e90*/  UMOV UR32, 0x0 ;  /* 0x0000000000207882 */ /* 0x000fe20000000000 */
[----:B------:R-:W-:-:S02]  /*3ea0*/  UMOV UR33, 0x8218910 ;  /* 0x0821891000217882 */ /* 0x000fc40000000000 */
[----:B------:R-:W-:Y:S02]  /*3eb0*/  UIADD3 UR4, UPT, UPT, UR21, 0x8400, URZ ;  /* 0x0000840015047890 */ /* 0x000fe4000fffe0ff */
[----:B------:R-:W-:Y:S02]  /*3ec0*/  UIADD3 UR6, UPT, UPT, UR21, 0x20400, URZ ;  /* 0x0002040015067890 */ /* 0x000fe4000fffe0ff */
[----:B----4-:R-:W-:Y:S01]  /*3ed0*/  UIADD3 UR5, UPT, UPT, UR5, 0x1f, URZ ;  /* 0x0000001f05057890 */ /* 0x010fe2000fffe0ff */
[----:B------:R-:W2:Y:S01]  /*3ee0*/  LDS R9, [UR21+0x100] ;  /* 0x00010015ff097984 */ /* 0x000ea20008000800 */
[----:B------:R-:W-:Y:S02]  /*3ef0*/  USHF.R.U32.HI UR22, URZ, 0x4, UR4 ;  /* 0x00000004ff167899 */ /* 0x000fe40008011604 */
[----:B------:R-:W-:Y:S02]  /*3f00*/  USHF.R.S32.HI UR34, URZ, 0x1f, UR5 ;  /* 0x0000001fff227899 */ /* 0x000fe40008011405 */
[----:B------:R-:W-:-:S02]  /*3f10*/  USHF.R.U32.HI UR4, URZ, 0x4, UR6 ;  /* 0x00000004ff047899 */ /* 0x000fc40008011606 */
[----:B------:R-:W-:Y:S02]  /*3f20*/  ULEA.HI UR34, UR34, UR5, URZ, 0x5 ;  /* 0x0000000522227291 */ /* 0x000fe4000f8f28ff */
[----:B------:R-:W-:Y:S02]  /*3f30*/  UIADD3 UR35, UPT, UPT, UR21, 0xb8, URZ ;  /* 0x000000b815237890 */ /* 0x000fe4000fffe0ff */
[----:B------:R-:W-:Y:S02]  /*3f40*/  USHF.R.S32.HI UR34, URZ, 0x5, UR34 ;  /* 0x00000005ff227899 */ /* 0x000fe40008011422 */
[----:B------:R-:W-:Y:S02]  /*3f50*/  ULOP3.LUT UR22, UR22, 0x3fff, URZ, 0xc0, !UPT ;  /* 0x00003fff16167892 */ /* 0x000fe4000f8ec0ff */
[----:B------:R-:W-:Y:S02]  /*3f60*/  UISETP.LT.AND UP0, UPT, UR34, 0x1, UPT ;  /* 0x000000012200788c */ /* 0x000fe4000bf01270 */
[----:B------:R-:W-:-:S02]  /*3f70*/  ULOP3.LUT UR4, UR4, 0x3fff, URZ, 0xc0, !UPT ;  /* 0x00003fff04047892 */ /* 0x000fc4000f8ec0ff */
[----:B------:R-:W-:Y:S02]  /*3f80*/  USEL UR36, UR34, 0x1, !UP0 ;  /* 0x0000000122247887 */ /* 0x000fe4000c000000 */
[----:B------:R-:W-:Y:S02]  /*3f90*/  UPRMT UR35, URZ, 0x654, UR35 ;  /* 0x00000654ff237896 */ /* 0x000fe40008000023 */
[----:B------:R-:W-:Y:S02]  /*3fa0*/  ULOP3.LUT UR22, UR22, 0x1000000, URZ, 0xfc, !UPT ;  /* 0x0100000016167892 */ /* 0x000fe4000f8efcff */
[----:B------:R-:W-:Y:S02]  /*3fb0*/  ULOP3.LUT UR23, UR4, 0x1000000, URZ, 0xfc, !UPT ;  /* 0x0100000004177892 */ /* 0x000fe4000f8efcff */
[----:B------:R-:W-:Y:S02]  /*3fc0*/  UIADD3 UR36, UPT, UPT, -UR36, URZ, URZ ;  /* 0x000000ff24247290 */ /* 0x000fe4000fffe1ff */
[----:B-1----:R-:W-:Y:S01]  /*3fd0*/  UISETP.GE.AND UP4, UPT, UR7, 0x1, UPT ;  /* 0x000000010700788c */ /* 0x002fe2000bf86270 */
[----:B------:R-:W-:Y:S01]  /*3fe0*/  UMOV UR30, 0x0 ;  /* 0x00000000001e7882 */ /* 0x000fe20000000000 */
[----:B------:R-:W-:Y:S01]  /*3ff0*/  UMOV UR31, 0x8218910 ;  /* 0x08218910001f7882 */ /* 0x000fe20000000000 */
[----:B------:R-:W-:Y:S01]  /*4000*/  UMOV UR28, 0x0 ;  /* 0x00000000001c7882 */ /* 0x000fe20000000000 */
[----:B------:R-:W-:Y:S01]  /*4010*/  UMOV UR29, 0x8218910 ;  /* 0x08218910001d7882 */ /* 0x000fe20000000000 */
[----:B------:R-:W-:Y:S01]  /*4020*/  UMOV UR26, 0x0 ;  /* 0x00000000001a7882 */ /* 0x000fe20000000000 */
[----:B------:R-:W-:Y:S01]  /*4030*/  UMOV UR27, 0x8218910 ;  /* 0x08218910001b7882 */ /* 0x000fe20000000000 */
[C---:B--2---:R-:W-:Y:S01]  /*4040*/  VIADD R3, R9.reuse, 0x80 ;  /* 0x0000008009037836 */ /* 0x044fe20000000000 */
[----:B------:R-:W-:-:S04]  /*4050*/  LOP3.LUT R2, R9, 0xffff, RZ, 0xc0, !PT ;  /* 0x0000ffff09027812 */ /* 0x000fc800078ec0ff */
[----:B------:R-:W-:-:S05]  /*4060*/  LOP3.LUT R3, R3, 0xffff, RZ, 0xc0, !PT ;  /* 0x0000ffff03037812 */ /* 0x000fca00078ec0ff */
[----:B------:R1:W-:Y:S02]  /*4070*/  STL.64 [R1], R2 ;  /* 0x0000000201007387 */ /* 0x0003e40000100a00 */
[----:B-1----:R-:W-:-:S07]  /*4080*/  CS2R R2, SRZ ;  /* 0x0000000000027805 */ /* 0x002fce000001ff00 */
.L_x_55:
[----:B-1----:R-:W-:-:S04]  /*4090*/  SHF.L.U32 R5, R3, 0x1f, RZ ;  /* 0x0000001f03057819 */ /* 0x002fc800000006ff */
[----:B------:R-:W1:Y:S02]  /*40a0*/  SYNCS.PHASECHK.TRANS64.TRYWAIT P0, [UR21+0xb0], R5 ;  /* 0x0000b005ff0075a7 */ /* 0x000e640008001115 */
[----:B-12-4-:R-:W-:Y:S05]  /*40b0*/  @!P0 BRA `(.L_x_49) ;  /* 0x0000008c00ec8947 */ /* 0x016fea0003800000 */
.L_x_180:
[----:B-1----:R-:W1:Y:S01]  /*40c0*/  LDS.128 R4, [UR21+0xf0] ;  /* 0x0000f015ff047984 */ /* 0x002e620008000c00 */
[----:B------:R-:W-:Y:S01]  /*40d0*/  ULEA UR25, UR24, UR21, 0x3 ;  /* 0x0000001518197291 */ /* 0x000fe2000f8e18ff */
[----:B------:R-:W-:Y:S01]  /*40e0*/  SHF.L.U32 R0, R8, 0x1f, RZ ;  /* 0x0000001f08007819 */ /* 0x000fe200000006ff */
[----:B------:R-:W-:Y:S01]  /*40f0*/  @!PT LDS RZ, [RZ] ;  /* 0x00000000fffff984 */ /* 0x000fe20000000800 */
[----:B------:R-:W-:Y:S01]  /*4100*/  @!PT LDS RZ, [RZ] ;  /* 0x00000000fffff984 */ /* 0x000fe20000000800 */
[----:B------:R-:W-:Y:S01]  /*4110*/  @!PT LDS RZ, [RZ] ;  /* 0x00000000fffff984 */ /* 0x000fe20000000800 */
[----:B------:R-:W-:Y:S01]  /*4120*/  @!PT LDS RZ, [RZ] ;  /* 0x00000000fffff984 */ /* 0x000fe20000000800 */
[----:B------:R2:W-:Y:S06]  /*4130*/  MEMBAR.ALL.CTA ;  /* 0x0000000000007992 */ /* 0x0005ec0000008000 */
[----:B--2---:R-:W2:Y:S02]  /*4140*/  FENCE.VIEW.ASYNC.S ;  /* 0x00000000000073c6 */ /* 0x004ea40000000000 */
[----:B--2---:R-:W-:Y:S01]  /*4150*/  SYNCS.ARRIVE.TRANS64.RED.A1T0 RZ, [UR35], RZ ;  /* 0x000000ffffff79a7 */ /* 0x004fe20008100423 */
[----:B------:R-:W2:Y:S01]  /*4160*/  SYNCS.PHASECHK.TRANS64.TRYWAIT P0, [UR25+0xd0], R0 ;  /* 0x0000d000ff0075a7 */ /* 0x000ea20008001119 */
[----:B-1----:R-:W-:Y:S01]  /*4170*/  LOP3.LUT P3, RZ, R6, 0x1, RZ, 0xc0, !PT ;  /* 0x0000000106ff7812 */ /* 0x002fe2000786c0ff */
[----:B--2---:R-:W-:-:S12]  /*4180*/  @!P0 BRA `(.L_x_50) ;  /* 0x0000008c00d08947 */ /* 0x004fd80003800000 */
.L_x_182:
[----:B------:R-:W-:Y:S05]  /*4190*/  BRA.U !UP4, `(.L_x_51) ;  /* 0x000000010cf87547 */ /* 0x000fea000b800000 */
[----:B-1----:R-:W-:Y:S01]  /*41a0*/  IMAD.U32 R0, RZ, RZ, UR24 ;  /* 0x00000018ff007e24 */ /* 0x002fe2000f8e00ff */
[----:B------:R-:W-:-:S04]  /*41b0*/  ULEA UR4, UR18, UR21, 0x3 ;  /* 0x0000001512047291 */ /* 0x000fc8000f8e18ff */
[----:B------:R-:W-:Y:S02]  /*41c0*/  LEA R4, R0, R1, 0x2 ;  /* 0x0000000100047211 */ /* 0x000fe400078e10ff */
[----:B------:R-:W-:-:S04]  /*41d0*/  SHF.L.U32 R0, R2, 0x1f, RZ ;  /* 0x0000001f02007819 */ /* 0x000fc800000006ff */
[----:B------:R-:W5:Y:S01]  /*41e0*/  LDL R4, [R4] ;  /* 0x0000000004047983 */ /* 0x000f620000100800 */
[----:B------:R1:W2:Y:S01]  /*41f0*/  SYNCS.PHASECHK.TRANS64.TRYWAIT P2, [UR4], R0 ;  /* 0x00000000ff0075a7 */ /* 0x0002a20008041104 */
[----:B------:R-:W-:Y:S01]  /*4200*/  UPLOP3.LUT UP2, UPT, UPT, UPT, UPT, 0x40, 0x4 ;  /* 0x000000000004789c */ /* 0x000fe20003f4e870 */
[----:B------:R-:W-:Y:S01]  /*4210*/  UMOV UR20, UR36 ;  /* 0x0000002400147c82 */ /* 0x000fe20008000000 */
[----:B------:R-:W-:Y:S01]  /*4220*/  UMOV UR19, UR34 ;  /* 0x0000002200137c82 */ /* 0x000fe20008000000 */
[----:B------:R-:W-:-:S08]  /*4230*/  UMOV UR5, UR18 ;  /* 0x0000001200057c82 */ /* 0x000fd00008000000 */
.L_x_54:
[----:B------:R-:W-:Y:S02]  /*4240*/  UIADD3 UR20, UPT, UPT, UR20, 0x1, URZ ;  /* 0x0000000114147890 */ /* 0x000fe4000fffe0ff */
[----:B------:R-:W-:Y:S02]  /*4250*/  ULEA UR17, UR5, UR21, 0x3 ;  /* 0x0000001505117291 */ /* 0x000fe4000f8e18ff */
[----:B------:R-:W-:Y:S01]  /*4260*/  UISETP.NE.AND UP3, UPT, UR20, URZ, UPT ;  /* 0x000000ff1400728c */ /* 0x000fe2000bf65270 */
[----:B--234-:R-:W-:Y:S10]  /*4270*/  @P2 BRA `(.L_x_52) ;  /* 0x00000000000c2947 */ /* 0x01cff40003800000 */
[----:B------:R-:W-:Y:S04]  /*4280*/  SHF.L.U32 R5, R2, 0x1f, RZ ;  /* 0x0000001f02057819 */ /* 0x000fe800000006ff */
[----:B------:R-:W2:Y:S02]  /*4290*/  SYNCS.PHASECHK.TRANS64.TRYWAIT P0, [UR17], R5 ;  /* 0x00000005ff0075a7 */ /* 0x000ea40008001111 */
[----:B--2---:R-:W-:Y:S05]  /*42a0*/  @!P0 BRA `(.L_x_53) ;  /* 0x0000008c00a08947 */ /* 0x004fea0003800000 */
.L_x_52:
[----:B------:R-:W-:Y:S01]  /*42b0*/  UISETP.NE.AND UP0, UPT, UR19, 0x1, UPT ;  /* 0x000000011300788c */ /* 0x000fe2000bf05270 */
[----:B------:R-:W-:Y:S01]  /*42c0*/  PLOP3.LUT P2, PT, PT, PT, PT, 0x80, 0x8 ;  /* 0x000000000008781c */ /* 0x000fe20003f4f070 */
[----:B------:R-:W-:Y:S01]  /*42d0*/  UIADD3 UR4, UPT, UPT, UR5, 0x1, URZ ;  /* 0x0000000105047890 */ /* 0x000fe2000fffe0ff */
[----:B------:R-:W-:Y:S11]  /*42e0*/  ELECT P1, URZ, PT ;  /* 0x0000000000ff782f */ /* 0x000ff60003820000 */
[----:B------:R-:W-:Y:S02]  /*42f0*/  @!UPT UIADD3 URZ, UPT, UPT, URZ, URZ, URZ ;  /* 0x000000fffffff290 */ /* 0x000fe4000fffe0ff */
[----:B-----5:R-:W-:Y:S01]  /*4300*/  @P1 R2UR.BROADCAST UR8, R4 ;  /* 0x00000000040812ca */ /* 0x020fe200008e0000 */
[----:B------:R-:W-:Y:S01]  /*4310*/  UISETP.NE.AND UP1, UPT, UR4, 0x6, UPT ;  /* 0x000000060400788c */ /* 0x000fe2000bf25270 */
[----:B------:R-:W-:Y:S01]  /*4320*/  PLOP3.LUT P0, PT, PT, PT, UP0, 0x80, 0x8 ;  /* 0x000000000008781c */ /* 0x000fe20003f0f008 */
[----:B------:R-:W-:Y:S02]  /*4330*/  ULEA UR10, UR5, UR23, 0xa ;  /* 0x00000017050a7291 */ /* 0x000fe4000f8e50ff */
[----:B------:R-:W-:Y:S02]  /*4340*/  USEL UR6, URZ, 0x1, UP1 ;  /* 0x00000001ff067887 */ /* 0x000fe40008800000 */
[----:B------:R-:W-:Y:S02]  /*4350*/  USEL UR18, UR4, URZ, UP1 ;  /* 0x000000ff04127287 */ /* 0x000fe40008800000 */
[----:B------:R-:W-:Y:S02]  /*4360*/  ULEA UR14, UR5, UR22, 0xa ;  /* 0x00000016050e7291 */ /* 0x000fe4000f8e50ff */
[----:B------:R-:W-:Y:S01]  /*4370*/  @UP0 ULEA UR4, UR18, UR21, 0x3 ;  /* 0x0000001512040291 */ /* 0x000fe2000f8e18ff */
[----:B------:R-:W-:Y:S01]  /*4380*/  LOP3.LUT R2, R2, UR6, RZ, 0x3c, !PT ;  /* 0x0000000602027c12 */ /* 0x000fe2000f8e3cff */
[----:B------:R-:W-:Y:S02]  /*4390*/  UIADD3 UR6, UPT, UPT, UR10, 0x40, URZ ;  /* 0x000000400a067890 */ /* 0x000fe4000fffe0ff */
[----:B------:R-:W-:Y:S01]  /*43a0*/  UIADD3 UR12, UPT, UPT, UR10, 0x80, URZ ;  /* 0x000000800a0c7890 */ /* 0x000fe2000fffe0ff */
[----:B-1----:R-:W-:Y:S01]  /*43b0*/  @P0 SHF.L.U32 R0, R2, 0x1f, RZ ;  /* 0x0000001f02000819 */ /* 0x002fe200000006ff */
[----:B------:R-:W-:Y:S01]  /*43c0*/  UIADD3 UR19, UPT, UPT, UR19, -0x1, URZ ;  /* 0xffffffff13137890 */ /* 0x000fe2000fffe0ff */
[----:B------:R-:W-:Y:S02]  /*43d0*/  UMOV UR11, 0x20004020 ;  /* 0x20004020000b7882 */ /* 0x000fe40000000000 */
[----:B------:R3:W4:Y:S01]  /*43e0*/  @P0 SYNCS.PHASECHK.TRANS64.TRYWAIT P2, [UR4], R0 ;  /* 0x00000000ff0005a7 */ /* 0x0007220008041104 */
[----:B------:R-:W-:Y:S11]  /*43f0*/  ELECT P0, URZ, PT ;  /* 0x0000000000ff782f */ /* 0x000ff60003800000 */
[----:B------:R-:W-:Y:S02]  /*4400*/  @!UPT UIADD3 URZ, UPT, UPT, URZ, URZ, URZ ;  /* 0x000000fffffff290 */ /* 0x000fe4000fffe0ff */
[C---:B------:R-:W-:Y:S01]  /*4410*/  @P0 R2UR.BROADCAST UR16, R4.reuse ;  /* 0x00000000041002ca */ /* 0x040fe200008e0000 */
[----:B------:R-:W-:Y:S01]  /*4420*/  UIADD3 UR4, UPT, UPT, UR14, 0x40, URZ ;  /* 0x000000400e047890 */ /* 0x000fe2000fffe0ff */
[----:B------:R-:W-:Y:S01]  /*4430*/  ELECT P0, URZ, PT ;  /* 0x0000000000ff782f */ /* 0x000fe20003800000 */
[----:B------:R-:W-:Y:S01]  /*4440*/  UMOV UR15, 0x20004020 ;  /* 0x20004020000f7882 */ /* 0x000fe20000000000 */
[----:B------:R-:W-:Y:S01]  /*4450*/  UMOV UR7, 0x20004020 ;  /* 0x2000402000077882 */ /* 0x000fe20000000000 */
[----:B------:R1:W-:Y:S01]  /*4460*/  UTCHMMA gdesc[UR14], gdesc[UR10], tmem[UR8], tmem[UR32], idesc[UR33], UP2 ;  /* 0x00ff200a0e0075ea */ /* 0x0003e20009000008 */
[----:B------:R-:W-:Y:S01]  /*4470*/  UPLOP3.LUT UP2, UPT, UPT, UPT, UPT, 0x80, 0x8 ;  /* 0x000000000008789c */ /* 0x000fe20003f4f070 */
[----:B------:R-:W-:Y:S01]  /*4480*/  UMOV UR5, 0x20004020 ;  /* 0x2000402000057882 */ /* 0x000fe20000000000 */
[----:B------:R-:W-:Y:S01]  /*4490*/  UMOV UR13, 0x20004020 ;  /* 0x20004020000d7882 */ /* 0x000fe20000000000 */
[----:B------:R-:W-:Y:S04]  /*44a0*/  UMOV UR9, 0x20004020 ;  /* 0x2000402000097882 */ /* 0x000fe80000000000 */
[----:B------:R2:W-:Y:S01]  /*44b0*/  UTCHMMA gdesc[UR4], gdesc[UR6], tmem[UR16], tmem[UR30], idesc[UR31], UPT ;  /* 0x00ff1e06040075ea */ /* 0x0005e2000b800010 */
[----:B-1----:R-:W-:Y:S01]  /*44c0*/  UIADD3 UR8, UPT, UPT, UR14, 0x80, URZ ;  /* 0x000000800e087890 */ /* 0x002fe2000fffe0ff */
[C---:B------:R-:W-:Y:S02]  /*44d0*/  @P0 R2UR.BROADCAST UR15, R4.reuse ;  /* 0x00000000040f02ca */ /* 0x040fe400008e0000 */
[----:B------:R-:W-:Y:S01]  /*44e0*/  ELECT P0, URZ, PT ;  /* 0x0000000000ff782f */ /* 0x000fe20003800000 */
[----:B------:R-:W-:Y:S02]  /*44f0*/  UIADD3 UR10, UPT, UPT, UR10, 0xc0, URZ ;  /* 0x000000c00a0a7890 */ /* 0x000fe4000fffe0ff */
[----:B--2---:R-:W-:Y:S10]  /*4500*/  UIADD3 UR6, UPT, UPT, UR14, 0xc0, URZ ;  /* 0x000000c00e067890 */ /* 0x004ff4000fffe0ff */
[----:B------:R-:W-:Y:S01]  /*4510*/  @P0 R2UR.BROADCAST UR14, R4 ;  /* 0x00000000040e02ca */ /* 0x000fe200008e0000 */
[----:B------:R-:W-:Y:S01]  /*4520*/  UIADD3 UR4, UPT, UPT, UR17, 0x30, URZ ;  /* 0x0000003011047890 */ /* 0x000fe2000fffe0ff */
[----:B------:R-:W-:Y:S01]  /*4530*/  UMOV UR5, UR18 ;  /* 0x0000001200057c82 */ /* 0x000fe20008000000 */
[----:B------:R3:W-:Y:S10]  /*4540*/  UTCHMMA gdesc[UR8], gdesc[UR12], tmem[UR15], tmem[UR28], idesc[UR29], UPT ;  /* 0x00ff1c0c080075ea */ /* 0x0007f4000b80000f */
[----:B------:R3:W-:Y:S01]  /*4550*/  UTCHMMA gdesc[UR6], gdesc[UR10], tmem[UR14], tmem[UR26], idesc[UR27], UPT ;  /* 0x00ff1a0a060075ea */ /* 0x0007e2000b80000e */
[----:B------:R3:W-:Y:S01]  /*4560*/  UTCBAR [UR4], URZ ;  /* 0x000000ff040073e9 */ /* 0x0007e200080000ff */
[----:B------:R-:W-:Y:S05]  /*4570*/  BRA.U UP3, `(.L_x_54) ;  /* 0xfffffffd03307547 */ /* 0x000fea000b83ffff */
.L_x_51:
[----:B---3--:R-:W-:Y:S01]  /*4580*/  UIADD3 UR4, UPT, UPT, UR24, 0x1, URZ ;  /* 0x0000000118047890 */ /* 0x008fe2000fffe0ff */
[----:B------:R-:W-:Y:S01]  /*4590*/  LOP3.LUT R3, R3, 0x1, RZ, 0x3c, !PT ;  /* 0x0000000103037812 */ /* 0x000fe200078e3cff */
[----:B------:R-:W-:Y:S02]  /*45a0*/  UIADD3 UR5, UPT, UPT, UR25, 0xc0, URZ ;  /* 0x000000c019057890 */ /* 0x000fe4000fffe0ff */
[----:B------:R-:W-:-:S04]  /*45b0*/  UISETP.NE.AND UP0, UPT, UR4, 0x2, UPT ;  /* 0x000000020400788c */ /* 0x000fc8000bf05270 */
[----:B------:R-:W-:Y:S02]  /*45c0*/  USEL UR6, URZ, 0x1, UP0 ;  /* 0x00000001ff067887 */ /* 0x000fe40008000000 */
[----:B------:R-:W-:Y:S01]  /*45d0*/  USEL UR24, UR4, URZ, UP0 ;  /* 0x000000ff04187287 */ /* 0x000fe20008000000 */
[----:B------:R2:W-:Y:S03]  /*45e0*/  UTCBAR [UR5], URZ ;  /* 0x000000ff050073e9 */ /* 0x0005e600080000ff */
[----:B------:R-:W-:Y:S01]  /*45f0*/  LOP3.LUT R8, R8, UR6, RZ, 0x3c, !PT ;  /* 0x0000000608087c12 */ /* 0x000fe2000f8e3cff */
[----:B------:R-:W-:Y:S07]  /*4600*/  @P3 BRA `(.L_x_55) ;  /* 0xfffffff800a03947 */ /* 0x000fee000383ffff */
[----:B------:R-:W3:Y:S01]  /*4610*/  S2UR UR6, SR_CgaCtaId ;  /* 0x00000000000679c3 */ /* 0x000ee20000008800 */
[----:B------:R-:W-:Y:S01]  /*4620*/  ELECT P0, URZ, PT ;  /* 0x0000000000ff782f */ /* 0x000fe20003800000 */
[----:B-1----:R-:W-:Y:S01]  /*4630*/  IMAD.MOV.U32 R0, RZ, RZ, 0x1 ;  /* 0x00000001ff007424 */ /* 0x002fe200078e00ff */
[----:B------:R-:W-:Y:S01]  /*4640*/  UIADD3 UR21, UPT, UPT, UR21, 0xd0, URZ ;  /* 0x000000d015157890 */ /* 0x000fe2000fffe0ff */
[----:B------:R-:W-:Y:S01]  /*4650*/  SHF.L.U32 R3, R8, 0x1f, RZ ;  /* 0x0000001f08037819 */ /* 0x000fe200000006ff */
[----:B------:R-:W-:-:S03]  /*4660*/  UMOV UR4, 0x40 ;  /* 0x0000004000047882 */ /* 0x000fc60000000000 */
[----:B------:R-:W-:Y:S01]  /*4670*/  UVIRTCOUNT.DEALLOC.SMPOOL 0x80 ;  /* 0x000000800000784c */ /* 0x000fe20000000000 */
[----:B---3--:R-:W-:Y:S02]  /*4680*/  ULEA UR6, UR6, UR4, 0x18 ;  /* 0x0000000406067291 */ /* 0x008fe4000f8ec0ff */
[----:B------:R-:W-:-:S07]  /*4690*/  ULEA UR4, UR24, UR21, 0x3 ;  /* 0x0000001518047291 */ /* 0x000fce000f8e18ff */
[----:B------:R1:W-:Y:S02]  /*46a0*/  @P0 STS.U8 [UR6+0x1c], R0 ;  /* 0x00001c00ff000988 */ /* 0x0003e40008000006 */
[----:B------:R-:W3:Y:S02]  /*46b0*/  SYNCS.PHASECHK.TRANS64.TRYWAIT P0, [UR4], R3 ;  /* 0x00000003ff0075a7 */ /* 0x000ee40008001104 */
[----:B-1-3--:R-:W-:Y:S05]  /*46c0*/  @!P0 BRA `(.L_x_56) ;  /* 0x0000008800b08947 */ /* 0x00afea0003800000 */
.L_x_185:
[----:B------:R-:W-:-:S04]  /*46d0*/  UIADD3 UR4, UPT, UPT, UR24, 0x1, URZ ;  /* 0x0000000118047890 */ /* 0x000fc8000fffe0ff */
[----:B------:R-:W-:-:S04]  /*46e0*/  UISETP.NE.AND UP0, UPT, UR4, 0x2, UPT ;  /* 0x000000020400788c */ /* 0x000fc8000bf05270 */
[----:B--2---:R-:W-:Y:S02]  /*46f0*/  USEL UR5, URZ, 0x1, UP0 ;  /* 0x00000001ff057887 */ /* 0x004fe40008000000 */
[----:B------:R-:W-:-:S04]  /*4700*/  USEL UR4, UR4, URZ, UP0 ;  /* 0x000000ff04047287 */ /* 0x000fc80008000000 */
[----:B------:R-:W-:Y:S01]  /*4710*/  ULEA UR4, UR4, UR21, 0x3 ;  /* 0x0000001504047291 */ /* 0x000fe2000f8e18ff */
[----:B-1----:R-:W-:-:S04]  /*4720*/  LOP3.LUT R3, R8, UR5, RZ, 0x3c, !PT ;  /* 0x0000000508037c12 */ /* 0x002fc8000f8e3cff */
[----:B------:R-:W-:-:S04]  /*4730*/  SHF.L.U32 R3, R3, 0x1f, RZ ;  /* 0x0000001f03037819 */ /* 0x000fc800000006ff */
[----:B------:R-:W1:Y:S02]  /*4740*/  SYNCS.PHASECHK.TRANS64.TRYWAIT P0, [UR4], R3 ;  /* 0x00000003ff0075a7 */ /* 0x000e640008001104 */
[----:B-1----:R-:W-:Y:S05]  /*4750*/  @!P0 BRA `(.L_x_57) ;  /* 0x0000008800a48947 */ /* 0x002fea0003800000 */
.L_x_187:
[----:B------:R-:W-:Y:S01]  /*4760*/  NOP ;  /* 0x0000000000007918 */ /* 0x000fe20000000000 */
[----:B-1----:R-:W1:Y:S01]  /*4770*/  LDS R0, [UR6+0x14] ;  /* 0x00001406ff007984 */ /* 0x002e620008000800 */
[----:B------:R-:W-:Y:S01]  /*4780*/  LOP3.LUT R2, R9, 0xffff, RZ, 0xc0, !PT ;  /* 0x0000ffff09027812 */ /* 0x000fe200078ec0ff */
[----:B------:R-:W-:Y:S02]  /*4790*/  IMAD.MOV.U32 R3, RZ, RZ, 0xffff ;  /* 0x0000ffffff037424 */ /* 0x000fe400078e00ff */
[----:B------:R-:W-:Y:S01]  /*47a0*/  IMAD.MOV.U32 R5, RZ, RZ, 0x1 ;  /* 0x00000001ff057424 */ /* 0x000fe200078e00ff */
[----:B------:R-:W-:-:S04]  /*47b0*/  SHF.R.U32.HI R2, RZ, 0x5, R2 ;  /* 0x00000005ff027819 */ /* 0x000fc80000011602 */
[-C--:B------:R-:W-:Y:S02]  /*47c0*/  SHF.L.U32 R3, R3, R2.reuse, RZ ;  /* 0x0000000203037219 */ /* 0x080fe400000006ff */
[----:B------:R-:W-:Y:S02]  /*47d0*/  SHF.L.U32 R5, R5, R2, RZ ;  /* 0x0000000205057219 */ /* 0x000fe400000006ff */
[----:B-1----:R-:W-:-:S04]  /*47e0*/  LOP3.LUT R0, R0, R3, RZ, 0xc0, !PT ;  /* 0x0000000300007212 */ /* 0x002fc800078ec0ff */
[----:B------:R-:W-:-:S13]  /*47f0*/  ISETP.NE.AND P0, PT, R0, R3, PT ;  /* 0x000000030000720c */ /* 0x000fda0003f05270 */
[----:B------:R-:W-:Y:S05]  /*4800*/  @P0 BRA `(.L_x_58) ;  /* 0x00000000005c0947 */ /* 0x000fea0003800000 */
[----:B------:R-:W1:Y:S02]  /*4810*/  LDS R0, [UR6+0x18] ;  /* 0x00001806ff007984 */ /* 0x000e640008000800 */
[----:B-1----:R-:W-:-:S04]  /*4820*/  LOP3.LUT R0, R0, R5, RZ, 0xc0, !PT ;  /* 0x0000000500007212 */ /* 0x002fc800078ec0ff */
[----:B------:R-:W-:-:S13]  /*4830*/  ISETP.NE.AND P0, PT, R0, R5, PT ;  /* 0x000000050000720c */ /* 0x000fda0003f05270 */
[----:B------:R-:W-:Y:S05]  /*4840*/  @P0 BRA `(.L_x_59) ;  /* 0x0000000000400947 */ /* 0x000fea0003800000 */
[----:B------:R-:W-:Y:S01]  /*4850*/  R2UR UR4, R3 ;  /* 0x00000000030472ca */ /* 0x000fe200000e0000 */
[----:B------:R-:W1:Y:S01]  /*4860*/  S2R R2, SR_LANEID ;  /* 0x0000000000027919 */ /* 0x000e620000000000 */
[----:B------:R-:W-:-:S04]  /*4870*/  LOP3.LUT R5, RZ, R5, RZ, 0x33, !PT ;  /* 0x00000005ff057212 */ /* 0x000fc800078e33ff */
[----:B------:R-:W2:Y:S07]  /*4880*/  REDUX UR7, R5 ;  /* 0x00000000050773c4 */ /* 0x000eae0000000000 */
[----:B------:R-:W-:-:S03]  /*4890*/  ULOP3.LUT UR5, URZ, UR4, URZ, 0x33, !UPT ;  /* 0x00000004ff057292 */ /* 0x000fc6000f8e33ff */
[----:B------:R-:W-:Y:S02]  /*48a0*/  VOTEU.ANY UR4, UPT, PT ;  /* 0x0000000000047886 */ /* 0x000fe400038e0100 */
[----:B------:R-:W-:Y:S01]  /*48b0*/  UFLO.U32 UR4, UR4 ;  /* 0x00000004000472bd */ /* 0x000fe200080e0000 */
[----:B------:R-:W-:-:S04]  /*48c0*/  IMAD.U32 R0, RZ, RZ, UR5 ;  /* 0x00000005ff007e24 */ /* 0x000fc8000f8e00ff */
[----:B------:R-:W3:Y:S02]  /*48d0*/  REDUX UR8, R0 ;  /* 0x00000000000873c4 */ /* 0x000ee40000000000 */
[----:B------:R1:W-:Y:S02]  /*48e0*/  UTCATOMSWS.AND URZ, UR5 ;  /* 0x0000000500ff79e3 */ /* 0x0003e40008000000 */
[----:B-1----:R-:W-:Y:S01]  /*48f0*/  ISETP.EQ.U32.AND P0, PT, R2, UR4, PT ;  /* 0x0000000402007c0c */ /* 0x002fe2000bf02070 */
[----:B--2---:R-:W-:Y:S02]  /*4900*/  IMAD.U32 R2, RZ, RZ, UR7 ;  /* 0x00000007ff027e24 */ /* 0x004fe4000f8e00ff */
[----:B---3--:R-:W-:-:S10]  /*4910*/  IMAD.U32 R3, RZ, RZ, UR8 ;  /* 0x00000008ff037e24 */ /* 0x008fd4000f8e00ff */
[----:B------:R1:W-:Y:S04]  /*4920*/  @P0 ATOMS.AND RZ, [UR6+0x14], R3 ;  /* 0x00001403ffff098c */ /* 0x0003e8000a800006 */
[----:B------:R1:W-:Y:S01]  /*4930*/  @P0 ATOMS.AND RZ, [UR6+0x18], R2 ;  /* 0x00001802ffff098c */ /* 0x0003e2000a800006 */
[----:B------:R-:W-:Y:S05]  /*4940*/  BRA `(.L_x_60) ;  /* 0x0000000000147947 */ /* 0x000fea0003800000 */
.L_x_59:
[----:B------:R-:W-:Y:S02]  /*4950*/  MOV R2, 0x4970 ;  /* 0x0000497000027802 */ /* 0x000fe40000000f00 */
[----:B----45:R-:W-:Y:S05]  /*4960*/  CALL.REL.NOINC `($__internal_0_$__cuda_sm10x_tcgen05_guardrail_trap_col_being_dealloced_not_returned_by_alloc) ;  /* 0x0000009000407944 */ /* 0x030fea0003c00000 */
[----:B------:R-:W-:Y:S05]  /*4970*/  BRA `(.L_x_60) ;  /* 0x0000000000087947 */ /* 0x000fea0003800000 */
.L_x_58:
[----:B------:R-:W-:Y:S02]  /*4980*/  MOV R2, 0x49a0 ;  /* 0x000049a000027802 */ /* 0x000fe40000000f00 */
[----:B----45:R-:W-:Y:S05]  /*4990*/  CALL.REL.NOINC `($__internal_2_$__cuda_sm10x_tcgen05_guardrail_trap_unallocated_columns_being_dealloced) ;  /* 0x00000090004c7944 */ /* 0x030fea0003c00000 */
.L_x_60:
[----:B------:R-:W-:Y:S01]  /*49a0*/  NOP ;  /* 0x0000000000007918 */ /* 0x000fe20000000000 */
[----:B------:R-:W-:Y:S05]  /*49b0*/  EXIT ;  /* 0x000000000000794d */ /* 0x000fea0003800000 */
.L_x_44:
[----:B------:R-:W2:Y:S01]  /*49c0*/  LDCU UR5, c[0x0][0x384] ;  /* 0x00007080ff0577ac */ /* 0x000ea20008000800 */
[----:B------:R-:W-:Y:S02]  /*49d0*/  UISETP.NE.OR UP0, UPT, UR17, 0x3, !UP3 ;  /* 0x000000031100788c */ /* 0x000fe4000df05670 */
[----:B--2---:R-:W-:-:S07]  /*49e0*/  UIADD3 UR5, UPT, UPT, UR5, 0x7f, URZ ;  /* 0x0000007f05057890 */ /* 0x004fce000fffe0ff */
[----:B------:R-:W-:Y:S05]  /*49f0*/  BRA.U UP0, `(.L_x_61) ;  /* 0x0000001d007c7547 */ /* 0x000fea000b800000 */
[----:B------:R-:W2:Y:S01]  /*4a00*/  LDCU UR71, c[0x0][0x388] ;  /* 0x00007100ff4777ac */ /* 0x000ea20008000800 */
[----:B------:R-:W3:Y:S01]  /*4a10*/  S2UR UR12, SR_CgaCtaId ;  /* 0x00000000000c79c3 */ /* 0x000ee20000008800 */
[----:B------:R-:W-:Y:S01]  /*4a20*/  R2UR UR66, R63 ;  /* 0x000000003f4272ca */ /* 0x000fe200000e0000 */
[----:B------:R-:W-:Y:S01]  /*4a30*/  IMAD.MOV.U32 R8, RZ, RZ, RZ ;  /* 0x000000ffff087224 */ /* 0x000fe200078e00ff */
[----:B------:R-:W-:Y:S01]  /*4a40*/  USHF.R.S32.HI UR4, URZ, 0x1f, UR5 ;  /* 0x0000001fff047899 */ /* 0x000fe20008011405 */
[----:B------:R-:W-:Y:S01]  /*4a50*/  R2UR UR65, R64 ;  /* 0x00000000404172ca */ /* 0x000fe200000e0000 */
[----:B------:R-:W4:Y:S03]  /*4a60*/  LDCU UR60, c[0x0][0x370] ;  /* 0x00006e00ff3c77ac */ /* 0x000f260008000800 */
[----:B------:R-:W1:Y:S01]  /*4a70*/  LDC.64 R12, c[0x0][0x348] ;  /* 0x0000d200ff0c7b82 */ /* 0x000e620000000a00 */
[----:B------:R-:W-:Y:S01]  /*4a80*/  ULEA.HI UR4, UR4, UR5, URZ, 0x7 ;  /* 0x0000000504047291 */ /* 0x000fe2000f8f38ff */
[----:B------:R-:W4:Y:S03]  /*4a90*/  LDCU.128 UR56, c[0x0][0xc10] ;  /* 0x00018200ff3877ac */ /* 0x000f260008000c00 */
[----:B------:R-:W-:Y:S01]  /*4aa0*/  USHF.R.S32.HI UR45, URZ, 0x7, UR4 ;  /* 0x00000007ff2d7899 */ /* 0x000fe20008011404 */
[----:B--2---:R-:W-:Y:S01]  /*4ab0*/  IMAD.U32 R0, RZ, RZ, UR71 ;  /* 0x00000047ff007e24 */ /* 0x004fe2000f8e00ff */
[----:B------:R-:W2:Y:S04]  /*4ac0*/  LDCU UR55, c[0x0][0x374] ;  /* 0x00006e80ff3777ac */ /* 0x000ea80008000800 */
[----:B------:R-:W-:Y:S01]  /*4ad0*/  IMAD.U32 R3, RZ, RZ, UR45 ;  /* 0x0000002dff037e24 */ /* 0x000fe2000f8e00ff */
[----:B------:R-:W-:Y:S01]  /*4ae0*/  IABS R0, R0 ;  /* 0x0000000000007213 */ /* 0x000fe20000000000 */
[----:B------:R-:W4:Y:S03]  /*4af0*/  LDCU.64 UR4, c[0x0][0x988] ;  /* 0x00013100ff0477ac */ /* 0x000f260008000a00 */
[----:B------:R-:W-:Y:S01]  /*4b00*/  R2UR UR43, R0 ;  /* 0x00000000002b72ca */ /* 0x000fe200000e0000 */
[----:B------:R-:W1:Y:S01]  /*4b10*/  LDCU.64 UR52, c[0x0][0x990] ;  /* 0x00013200ff3477ac */ /* 0x000e620008000a00 */
[----:B------:R-:W-:Y:S01]  /*4b20*/  IABS R0, R3 ;  /* 0x0000000300007213 */ /* 0x000fe20000000000 */
[----:B------:R-:W-:-:S03]  /*4b30*/  UMOV UR42, 0x400 ;  /* 0x00000400002a7882 */ /* 0x000fc60000000000 */
[----:B------:R-:W-:Y:S01]  /*4b40*/  R2UR UR44, R0 ;  /* 0x00000000002c72ca */ /* 0x000fe200000e0000 */
[----:B---3--:R-:W-:Y:S01]  /*4b50*/  ULEA UR42, UR12, UR42, 0x18 ;  /* 0x0000002a0c2a7291 */ /* 0x008fe2000f8ec0ff */
[----:B------:R-:W3:Y:S05]  /*4b60*/  LDCU UR31, c[0x0][0xc0c] ;  /* 0x00018180ff1f77ac */ /* 0x000eea0008000800 */
[----:B------:R-:W2:Y:S01]  /*4b70*/  I2F.RP R0, UR43 ;  /* 0x0000002b00007d06 */ /* 0x000ea20008209400 */
[----:B------:R-:W3:Y:S01]  /*4b80*/  LDCU UR72, c[0x0][0xc20] ;  /* 0x00018400ff4877ac */ /* 0x000ee20008000800 */
[----:B----4-:R-:W-:Y:S01]  /*4b90*/  UISETP.NE.U32.AND UP0, UPT, UR4, URZ, UPT ;  /* 0x000000ff0400728c */ /* 0x010fe2000bf05070 */
[----:B------:R-:W4:Y:S05]  /*4ba0*/  LDCU UR4, c[0x0][0xc30] ;  /* 0x00018600ff0477ac */ /* 0x000f2a0008000800 */
[----:B------:R-:W1:Y:S01]  /*4bb0*/  I2F.RP R2, UR44 ;  /* 0x0000002c00027d06 */ /* 0x000e620008209400 */
[----:B------:R-:W4:Y:S01]  /*4bc0*/  LDCU UR54, c[0x0][0x38c] ;  /* 0x00007180ff3677ac */ /* 0x000f220008000800 */
[----:B------:R-:W-:-:S06]  /*4bd0*/  UISETP.NE.AND.EX UP0, UPT, UR5, URZ, UPT, UP0 ;  /* 0x000000ff0500728c */ /* 0x000fcc000bf05300 */
[----:B--2---:R-:W2:Y:S01]  /*4be0*/  MUFU.RCP R0, R0 ;  /* 0x0000000000007308 */ /* 0x004ea20000001000 */
[----:B------:R-:W-:Y:S02]  /*4bf0*/  UIADD3 UR46, UPT, UPT, UR42, 0x60, URZ ;  /* 0x000000602a2e7890 */ /* 0x000fe4000fffe0ff */
[----:B------:R-:W-:Y:S02]  /*4c00*/  UIADD3 UR33, UPT, UPT, UR42, 0x68, URZ ;  /* 0x000000682a217890 */ /* 0x000fe4000fffe0ff */
[----:B------:R-:W-:Y:S02]  /*4c10*/  UIADD3 UR25, UPT, UPT, UR42, 0x70, URZ ;  /* 0x000000702a197890 */ /* 0x000fe4000fffe0ff */
[----:B------:R-:W-:Y:S01]  /*4c20*/  UIADD3 UR17, UPT, UPT, UR42, 0x78, URZ ;  /* 0x000000782a117890 */ /* 0x000fe2000fffe0ff */
[----:B-1----:R-:W1:Y:S01]  /*4c30*/  MUFU.RCP R2, R2 ;  /* 0x0000000200027308 */ /* 0x002e620000001000 */
[----:B------:R-:W-:Y:S02]  /*4c40*/  UPRMT UR51, UR12, 0x654, UR46 ;  /* 0x000006540c337896 */ /* 0x000fe4000800002e */
[----:B------:R-:W-:-:S02]  /*4c50*/  UPRMT UR49, UR12, 0x654, UR33 ;  /* 0x000006540c317896 */ /* 0x000fc40008000021 */
[----:B------:R-:W-:Y:S02]  /*4c60*/  UPRMT UR48, UR12, 0x654, UR25 ;  /* 0x000006540c307896 */ /* 0x000fe40008000019 */
[----:B------:R-:W-:Y:S01]  /*4c70*/  UPRMT UR47, UR12, 0x654, UR17 ;  /* 0x000006540c2f7896 */ /* 0x000fe20008000011 */
[----:B--2---:R-:W-:Y:S01]  /*4c80*/  VIADD R0, R0, 0xffffffe ;  /* 0x0ffffffe00007836 */ /* 0x004fe20000000000 */
[----:B------:R-:W-:Y:S02]  /*4c90*/  UIMAD.WIDE.U32 UR10, UR60, UR56, URZ ;  /* 0x000000383c0a72a5 */ /* 0x000fe4000f8e00ff */
[----:B------:R-:W-:Y:S01]  /*4ca0*/  UIMAD.WIDE.U32 UR14, UR55, UR59, URZ ;  /* 0x0000003b370e72a5 */ /* 0x000fe2000f8e00ff */
[----:B------:R-:W-:Y:S02]  /*4cb0*/  UMOV UR8, URZ ;  /* 0x000000ff00087c82 */ /* 0x000fe40008000000 */
[----:B------:R-:W2:Y:S01]  /*4cc0*/  F2I.FTZ.U32.TRUNC.NTZ R0, R0 ;  /* 0x0000000000007305 */ /* 0x000ea2000021f000 */
[----:B------:R-:W-:Y:S01]  /*4cd0*/  UP2UR UR69, UPR, URZ, 0x1 ;  /* 0x00000001ff457883 */ /* 0x000fe20008000000 */
[----:B-1----:R-:W-:Y:S01]  /*4ce0*/  VIADD R2, R2, 0xffffffe ;  /* 0x0ffffffe02027836 */ /* 0x002fe20000000000 */
[----:B------:R-:W-:-:S02]  /*4cf0*/  UISETP.NE.AND UP0, UPT, UR39, 0x1, UPT ;  /* 0x000000012700788c */ /* 0x000fc4000bf05270 */
[----:B------:R-:W-:Y:S02]  /*4d00*/  UISETP.NE.U32.AND UP0, UPT, UR52, URZ, UPT ;  /* 0x000000ff3400728c */ /* 0x000fe4000bf05070 */
[----:B------:R-:W-:Y:S01]  /*4d10*/  UIADD3 UR67, UPT, UPT, UR42, 0xb8, URZ ;  /* 0x000000b82a437890 */ /* 0x000fe2000fffe0ff */
[----:B------:R-:W1:Y:S01]  /*4d20*/  F2I.FTZ.U32.TRUNC.NTZ R2, R2 ;  /* 0x0000000200027305 */ /* 0x000e62000021f000 */
[----:B------:R-:W-:Y:S02]  /*4d30*/  UISETP.GE.AND UP3, UPT, UR39, 0x1, UPT ;  /* 0x000000012700788c */ /* 0x000fe4000bf66270 */
[----:B------:R-:W-:Y:S01]  /*4d40*/  UISETP.NE.AND.EX UP5, UPT, UR53, URZ, UPT, UP0 ;  /* 0x000000ff3500728c */ /* 0x000fe2000bfa5300 */
[----:B------:R-:W-:Y:S01]  /*4d50*/  UMOV UR64, UR11 ;  /* 0x0000000b00407c82 */ /* 0x000fe20008000000 */
[----:B------:R-:W-:Y:S01]  /*4d60*/  UMOV UR63, UR15 ;  /* 0x0000000f003f7c82 */ /* 0x000fe20008000000 */
[----:B--2---:R-:W-:Y:S01]  /*4d70*/  R2UR UR7, R0 ;  /* 0x00000000000772ca */ /* 0x004fe200000e0000 */
[----:B---3--:R-:W-:Y:S01]  /*4d80*/  UISETP.NE.AND UP3, UPT, UR31, 0x1, UPT ;  /* 0x000000011f00788c */ /* 0x008fe2000bf65270 */
[----:B------:R-:W-:Y:S01]  /*4d90*/  IABS R0, R3 ;  /* 0x0000000300007213 */ /* 0x000fe20000000000 */
[----:B------:R-:W-:-:S02]  /*4da0*/  UISETP.NE.AND UP0, UPT, UR58, 0x1, UPT ;  /* 0x000000013a00788c */ /* 0x000fc4000bf05270 */
[----:B------:R-:W-:Y:S02]  /*4db0*/  UPLOP3.LUT UP1, UPT, UPT, UPT, UPT, 0x40, 0x4 ;  /* 0x000000000004789c */ /* 0x000fe40003f2e870 */
[----:B------:R-:W-:Y:S01]  /*4dc0*/  IMAD.MOV R0, RZ, RZ, -R0 ;  /* 0x000000ffff007224 */ /* 0x000fe200078e0a00 */
[----:B-1----:R-:W-:Y:S01]  /*4dd0*/  R2UR UR9, R2 ;  /* 0x00000000020972ca */ /* 0x002fe200000e0000 */
[----:B------:R-:W-:Y:S01]  /*4de0*/  IMAD.MOV.U32 R2, RZ, RZ, 0x2000 ;  /* 0x00002000ff027424 */ /* 0x000fe200078e00ff */
[----:B------:R-:W1:Y:S02]  /*4df0*/  LDCU.64 UR40, c[0x0][0xc28] ;  /* 0x00018500ff2877ac */ /* 0x000e640008000a00 */
[----:B------:R-:W-:Y:S01]  /*4e00*/  R2UR UR68, R0 ;  /* 0x00000000004472ca */ /* 0x000fe200000e0000 */
[----:B------:R-:W-:Y:S02]  /*4e10*/  UIADD3 UR5, UPT, UPT, URZ, -UR7, URZ ;  /* 0x80000007ff057290 */ /* 0x000fe4000fffe0ff */
[----:B------:R-:W-:-:S02]  /*4e20*/  UPRMT UR67, URZ, 0x654, UR67 ;  /* 0x00000654ff437896 */ /* 0x000fc40008000043 */
[----:B------:R-:W-:Y:S02]  /*4e30*/  UIMAD UR5, UR5, UR43, URZ ;  /* 0x0000002b050572a4 */ /* 0x000fe4000f8e02ff */
[----:B------:R-:W-:Y:S02]  /*4e40*/  USHF.R.U32.HI UR64, URZ, UR57, UR64 ;  /* 0x00000039ff407299 */ /* 0x000fe40008011640 */
[----:B------:R-:W-:Y:S02]  /*4e50*/  UIADD3 UR6, UPT, UPT, URZ, -UR9, URZ ;  /* 0x80000009ff067290 */ /* 0x000fe4000fffe0ff */
[----:B------:R-:W-:Y:S02]  /*4e60*/  USHF.R.U32.HI UR63, URZ, UR72, UR63 ;  /* 0x00000048ff3f7299 */ /* 0x000fe4000801163f */
[----:B------:R-:W-:Y:S02]  /*4e70*/  UIMAD UR12, UR6, UR44, URZ ;  /* 0x0000002c060c72a4 */ /* 0x000fe4000f8e02ff */
[----:B----4-:R-:W-:Y:S01]  /*4e80*/  UISETP.NE.AND UP4, UPT, UR4, 0x1, UPT ;  /* 0x000000010400788c */ /* 0x010fe2000bf85270 */
[----:B------:R-:W-:Y:S01]  /*4e90*/  UMOV UR6, URZ ;  /* 0x000000ff00067c82 */ /* 0x000fe20008000000 */
[----:B------:R-:W-:-:S02]  /*4ea0*/  UIMAD.WIDE.U32 UR8, UR9, UR12, UR8 ;  /* 0x0000000c090872a5 */ /* 0x000fc4000f8e0008 */
[----:B------:R-:W-:Y:S02]  /*4eb0*/  UIMAD.WIDE.U32 UR6, UR7, UR5, UR6 ;  /* 0x00000005070672a5 */ /* 0x000fe4000f8e0006 */
[----:B------:R-:W-:Y:S02]  /*4ec0*/  UISETP.NE.AND UP3, UPT, UR71, URZ, UPT ;  /* 0x000000ff4700728c */ /* 0x000fe4000bf65270 */
[----:B------:R-:W-:Y:S01]  /*4ed0*/  UISETP.NE.AND UP0, UPT, UR54, URZ, UPT ;  /* 0x000000ff3600728c */ /* 0x000fe2000bf05270 */
[----:B------:R-:W-:Y:S02]  /*4ee0*/  UMOV UR62, UR9 ;  /* 0x00000009003e7c82 */ /* 0x000fe40008000000 */
[----:B------:R-:W-:Y:S01]  /*4ef0*/  UMOV UR61, UR7 ;  /* 0x00000007003d7c82 */ /* 0x000fe20008000000 */
[----:B-1----:R-:W-:-:S11]  /*4f00*/  UISETP.NE.AND UP6, UPT, UR45, URZ, UPT ;  /* 0x000000ff2d00728c */ /* 0x002fd6000bfc5270 */
.L_x_76:
[----:B------:R-:W-:Y:S04]  /*4f10*/  SHF.L.U32 R3, R8, 0x1f, RZ ;  /* 0x0000001f08037819 */ /* 0x000fe800000006ff */
[----:B-1----:R-:W1:Y:S02]  /*4f20*/  SYNCS.PHASECHK.TRANS64.TRYWAIT P0, [UR42+0xb0], R3 ;  /* 0x0000b003ff0075a7 */ /* 0x002e64000800112a */
[----:B-1----:R-:W-:Y:S05]  /*4f30*/  @!P0 BRA `(.L_x_62) ;  /* 0x0000008000c48947 */ /* 0x002fea0003800000 */
.L_x_189:
[----:B------:R-:W2:Y:S01]  /*4f40*/  LDS.128 R4, [UR42+0xf0] ;  /* 0x0000f02aff047984 */ /* 0x000ea20008000c00 */
[----:B------:R-:W-:Y:S01]  /*4f50*/  UISETP.GE.AND UP0, UPT, UR39, 0x1, UPT ;  /* 0x000000012700788c */ /* 0x000fe2000bf06270 */
[----:B------:R-:W-:Y:S01]  /*4f60*/  @!PT LDS RZ, [RZ] ;  /* 0x00000000fffff984 */ /* 0x000fe20000000800 */
[----:B------:R-:W-:Y:S01]  /*4f70*/  @!PT LDS RZ, [RZ] ;  /* 0x00000000fffff984 */ /* 0x000fe20000000800 */
[----:B------:R-:W-:Y:S01]  /*4f80*/  @!PT LDS RZ, [RZ] ;  /* 0x00000000fffff984 */ /* 0x000fe20000000800 */
[----:B------:R-:W-:Y:S01]  /*4f90*/  @!PT LDS RZ, [RZ] ;  /* 0x00000000fffff984 */ /* 0x000fe20000000800 */
[----:B------:R3:W-:Y:S06]  /*4fa0*/  MEMBAR.ALL.CTA ;  /* 0x0000000000007992 */ /* 0x0007ec0000008000 */
[----:B---3--:R-:W3:Y:S02]  /*4fb0*/  FENCE.VIEW.ASYNC.S ;  /* 0x00000000000073c6 */ /* 0x008ee40000000000 */
[----:B---3--:R-:W-:Y:S01]  /*4fc0*/  SYNCS.ARRIVE.TRANS64.RED.A1T0 RZ, [UR67], RZ ;  /* 0x000000ffffff79a7 */ /* 0x008fe20008100443 */
[----:B--2---:R-:W-:Y:S11]  /*4fd0*/  LOP3.LUT P0, RZ, R6, 0x1, RZ, 0xc0, !PT ;  /* 0x0000000106ff7812 */ /* 0x004ff6000780c0ff */
[----:B------:R-:W-:Y:S02]  /*4fe0*/  @!UPT UIADD3 URZ, UPT, UPT, URZ, URZ, URZ ;  /* 0x000000fffffff290 */ /* 0x000fe4000fffe0ff */
[----:B------:R-:W-:Y:S01]  /*4ff0*/  VOTEU.ANY UP3, P0 ;  /* 0x0000000000ff7886 */ /* 0x000fe20000060100 */
[----:B------:R-:W-:Y:S11]  /*5000*/  PLOP3.LUT P0, PT, PT, PT, UP3, 0x80, 0x8 ;  /* 0x000000000008781c */ /* 0x000ff60003f0f038 */
[----:B------:R-:W-:Y:S02]  /*5010*/  @!UPT UIADD3 URZ, UPT, UPT, URZ, URZ, URZ ;  /* 0x000000fffffff290 */ /* 0x000fe4000fffe0ff */
[----:B-1----:R-:W-:Y:S02]  /*5020*/  @P0 MOV R3, R4 ;  /* 0x0000000400030202 */ /* 0x002fe40000000f00 */
[----:B------:R-:W-:Y:S02]  /*5030*/  @P0 LOP3.LUT R0, R5, 0xffff, RZ, 0xc0, !PT ;  /* 0x0000ffff05000812 */ /* 0x000fe400078ec0ff */
[----:B------:R-:W-:Y:S02]  /*5040*/  @P0 R2UR UR5, R3 ;  /* 0x00000000030502ca */ /* 0x000fe400000e0000 */
[----:B------:R-:W-:Y:S11]  /*5050*/  @P0 R2UR UR4, R0 ;  /* 0x00000000000402ca */ /* 0x000ff600000e0000 */
[----:B------:R-:W-:Y:S02]  /*5060*/  @UP3 UMOV UR23, UR5 ;  /* 0x0000000500173c82 */ /* 0x000fe40008000000 */
[----:B------:R-:W-:Y:S01]  /*5070*/  @UP3 UMOV UR15, UR4 ;  /* 0x00000004000f3c82 */ /* 0x000fe20008000000 */
[----:B------:R-:W-:Y:S05]  /*5080*/  BRA.U !UP0, `(.L_x_63) ;  /* 0x0000000108c07547 */ /* 0x000fea000b800000 */
[----:B------:R-:W-:Y:S02]  /*5090*/  UIMAD.WIDE.U32 UR8, UR15, UR59, URZ ;  /* 0x0000003b0f0872a5 */ /* 0x000fe4000f8e00ff */
[----:B------:R-:W-:Y:S02]  /*50a0*/  UP2UR UR14, UPR, URZ, 0x4 ;  /* 0x00000004ff0e7883 */ /* 0x000fe40008000000 */
[----:B------:R-:W-:Y:S02]  /*50b0*/  UISETP.NE.AND UP2, UPT, UR58, 0x1, UPT ;  /* 0x000000013a00788c */ /* 0x000fe4000bf45270 */
[----:B------:R-:W-:Y:S02]  /*50c0*/  UIMAD.WIDE.U32 UR10, UR23, UR56, URZ ;  /* 0x00000038170a72a5 */ /* 0x000fe4000f8e00ff */
[----:B------:R-:W-:Y:S02]  /*50d0*/  USEL UR4, UR55, UR63, !UP2 ;  /* 0x0000003f37047287 */ /* 0x000fe4000d000000 */
[----:B------:R-:W-:Y:S02]  /*50e0*/  UISETP.NE.AND UP0, UPT, UR31, 0x1, UPT ;  /* 0x000000011f00788c */ /* 0x000fe4000bf05270 */
[----:B------:R-:W-:Y:S02]  /*50f0*/  UP2UR UR20, UPR, URZ, 0x2 ;  /* 0x00000002ff147883 */ /* 0x000fe40008000000 */
[----:B------:R-:W-:Y:S02]  /*5100*/  UISETP.NE.AND UP1, UPT, UR39, 0x1, UPT ;  /* 0x000000012700788c */ /* 0x000fe4000bf25270 */
[----:B------:R-:W-:Y:S02]  /*5110*/  UIMAD.WIDE.U32 UR12, UR4, UR40, URZ ;  /* 0x00000028040c72a5 */ /* 0x000fe4000f8e00ff */
[----:B------:R-:W-:Y:S01]  /*5120*/  USEL UR7, UR60, UR64, !UP0 ;  /* 0x000000403c077287 */ /* 0x000fe2000c000000 */
[----:B------:R-:W-:Y:S02]  /*5130*/  UMOV UR5, UR9 ;  /* 0x0000000900057c82 */ /* 0x000fe40008000000 */
[----:B------:R-:W-:Y:S02]  /*5140*/  USHF.R.U32.HI UR6, URZ, UR72, UR5 ;  /* 0x00000048ff067299 */ /* 0x000fe40008011605 */
[----:B------:R-:W-:Y:S02]  /*5150*/  UIMAD.WIDE.U32 UR18, UR7, UR40, URZ ;  /* 0x00000028071272a5 */ /* 0x000fe4000f8e00ff */
[----:B------:R-:W-:Y:S02]  /*5160*/  USEL UR6, UR15, UR6, !UP2 ;  /* 0x000000060f067287 */ /* 0x000fe4000d000000 */
[----:B------:R-:W-:Y:S01]  /*5170*/  UISETP.NE.AND UP2, UPT, UR14, URZ, UPT ;  /* 0x000000ff0e00728c */ /* 0x000fe2000bf45270 */
[----:B------:R-:W-:Y:S01]  /*5180*/  UMOV UR5, UR11 ;  /* 0x0000000b00057c82 */ /* 0x000fe20008000000 */
[----:B------:R-:W-:Y:S02]  /*5190*/  UIMAD.WIDE.U32 UR10, UR6, UR40, URZ ;  /* 0x00000028060a72a5 */ /* 0x000fe4000f8e00ff */
[----:B------:R-:W-:Y:S03]  /*51a0*/  USHF.R.U32.HI UR8, URZ, UR57, UR5 ;  /* 0x00000039ff087299 */ /* 0x000fe60008011605 */
[----:B------:R-:W-:Y:S02]  /*51b0*/  UMOV UR5, UR13 ;  /* 0x0000000d00057c82 */ /* 0x000fe40008000000 */
[----:B------:R-:W-:Y:S03]  /*51c0*/  @UP1 USHF.R.U32.HI UR4, URZ, UR41, UR5 ;  /* 0x00000029ff041299 */ /* 0x000fe60008011605 */
[----:B------:R-:W-:Y:S01]  /*51d0*/  UMOV UR5, UR19 ;  /* 0x0000001300057c82 */ /* 0x000fe20008000000 */
[----:B------:R-:W-:Y:S02]  /*51e0*/  UIMAD UR4, UR39, UR4, URZ ;  /* 0x00000004270472a4 */ /* 0x000fe4000f8e02ff */
[----:B------:R-:W-:Y:S02]  /*51f0*/  @UP1 USHF.R.U32.HI UR7, URZ, UR41, UR5 ;  /* 0x00000029ff071299 */ /* 0x000fe40008011605 */
[----:B------:R-:W-:Y:S02]  /*5200*/  USEL UR5, UR23, UR8, !UP0 ;  /* 0x0000000817057287 */ /* 0x000fe4000c000000 */
[----:B------:R-:W-:Y:S02]  /*5210*/  UIMAD UR8, UR39, UR7, URZ ;  /* 0x00000007270872a4 */ /* 0x000fe4000f8e02ff */
[----:B------:R-:W-:Y:S03]  /*5220*/  UISETP.GE.AND UP0, UPT, UR6, UR4, UPT ;  /* 0x000000040600728c */ /* 0x000fe6000bf06270 */
[----:B------:R-:W-:Y:S01]  /*5230*/  UMOV UR4, UR11 ;  /* 0x0000000b00047c82 */ /* 0x000fe20008000000 */
[----:B------:R-:W-:Y:S02]  /*5240*/  UISETP.GE.OR UP0, UPT, UR5, UR8, UP0 ;  /* 0x000000080500728c */ /* 0x000fe40008706670 */
[----:B------:R-:W-:Y:S02]  /*5250*/  USHF.R.U32.HI UR4, URZ, UR41, UR4 ;  /* 0x00000029ff047299 */ /* 0x000fe40008011604 */
[----:B------:R-:W-:Y:S02]  /*5260*/  UIMAD.WIDE.U32 UR8, UR5, UR40, URZ ;  /* 0x00000028050872a5 */ /* 0x000fe4000f8e00ff */
[----:B------:R-:W-:Y:S04]  /*5270*/  USEL UR10, UR6, UR4, !UP1 ;  /* 0x00000004060a7287 */ /* 0x000fe8000c800000 */
[----:B------:R-:W-:Y:S01]  /*5280*/  UIADD3 UR11, UPT, UPT, -UR10, URZ, URZ ;  /* 0x000000ff0a0b7290 */ /* 0x000fe2000fffe1ff */
[----:B------:R-:W-:Y:S02]  /*5290*/  @!UP0 UMOV UR4, UR9 ;  /* 0x0000000900048c82 */ /* 0x000fe40008000000 */
[----:B------:R-:W-:Y:S02]  /*52a0*/  @!UP0 USHF.R.U32.HI UR4, URZ, UR41, UR4 ;  /* 0x00000029ff048299 */ /* 0x000fe40008011604 */
[----:B------:R-:W-:Y:S02]  /*52b0*/  UIMAD UR8, UR39, UR11, UR6 ;  /* 0x0000000b270872a4 */ /* 0x000fe4000f8e0206 */
[----:B------:R-:W-:Y:S02]  /*52c0*/  @!UP0 USEL UR4, UR5, UR4, !UP1 ;  /* 0x0000000405048287 */ /* 0x000fe4000c800000 */
[----:B------:R-:W-:Y:S02]  /*52d0*/  UISETP.NE.AND UP1, UPT, UR20, URZ, UPT ;  /* 0x000000ff1400728c */ /* 0x000fe4000bf25270 */
[----:B------:R-:W-:Y:S02]  /*52e0*/  @!UP0 UIMAD UR7, UR7, UR8, UR4 ;  /* 0x00000008070782a4 */ /* 0x000fe4000f8e0204 */
[----:B------:R-:W-:Y:S02]  /*52f0*/  @!UP0 UIADD3 UR9, UPT, UPT, UR10, -UR4, URZ ;  /* 0x800000040a098290 */ /* 0x000fe4000fffe0ff */
[----:B------:R-:W-:Y:S02]  /*5300*/  UIADD3 UR8, UPT, UPT, -UR6, URZ, URZ ;  /* 0x000000ff06087290 */ /* 0x000fe4000fffe1ff */
[----:B------:R-:W-:Y:S02]  /*5310*/  UIADD3 UR4, UPT, UPT, -UR5, URZ, URZ ;  /* 0x000000ff05047290 */ /* 0x000fe4000fffe1ff */
[----:B------:R-:W-:Y:S03]  /*5320*/  @!UP0 UIMAD UR6, UR9, UR39, UR5 ;  /* 0x00000027090682a4 */ /* 0x000fe6000f8e0205 */
[----:B------:R-:W-:Y:S01]  /*5330*/  @!UP0 UMOV UR5, UR7 ;  /* 0x0000000700058c82 */ /* 0x000fe20008000000 */
[----:B------:R-:W-:Y:S02]  /*5340*/  UIMAD UR7, UR31, UR4, UR23 ;  /* 0x000000041f0772a4 */ /* 0x000fe4000f8e0217 */
[----:B------:R-:W-:Y:S02]  /*5350*/  UIMAD UR4, UR58, UR8, UR15 ;  /* 0x000000083a0472a4 */ /* 0x000fe4000f8e020f */
[----:B------:R-:W-:Y:S02]  /*5360*/  UIMAD UR23, UR5, UR31, UR7 ;  /* 0x0000001f051772a4 */ /* 0x000fe4000f8e0207 */
[----:B------:R-:W-:Y:S11]  /*5370*/  UIMAD UR15, UR6, UR58, UR4 ;  /* 0x0000003a060f72a4 */ /* 0x000ff6000f8e0204 */
[----:B------:R-:W-:Y:S01]  /*5380*/  @!UPT UIADD3 URZ, UPT, UPT, URZ, URZ, URZ ;  /* 0x000000fffffff290 */ /* 0x000fe2000fffe0ff */
.L_x_63:
[----:B------:R-:W1:Y:S01]  /*5390*/  @!UP4 LDCU.128 UR8, c[0x0][0xc10] ;  /* 0x00018200ff08c7ac */ /* 0x000e620008000c00 */
[----:B------:R-:W-:Y:S04]  /*53a0*/  MOV R0, UR16 ;  /* 0x0000001000007c02 */ /* 0x000fe80008000f00 */
[----:B------:R-:W-:Y:S01]  /*53b0*/  IABS R0, R0 ;  /* 0x0000000000007213 */ /* 0x000fe20000000000 */
[----:B------:R-:W2:Y:S01]  /*53c0*/  @!UP4 LDCU UR5, c[0x0][0xc0c] ;  /* 0x00018180ff05c7ac */ /* 0x000ea20008000800 */
[----:B------:R-:W3:Y:S01]  /*53d0*/  @!UP4 LDCU UR4, c[0x0][0xc20] ;  /* 0x00018400ff04c7ac */ /* 0x000ee20008000800 */
[----:B-1----:R-:W-:Y:S04]  /*53e0*/  UIMAD.WIDE.U32 UR6, UR23, UR8, URZ ;  /* 0x00000008170672a5 */ /* 0x002fe8000f8e00ff */
[----:B------:R-:W-:Y:S02]  /*53f0*/  @!UP4 USHF.R.U32.HI UR7, URZ, UR9, UR7 ;  /* 0x00000009ff07c299 */ /* 0x000fe40008011607 */
[----:B------:R-:W-:Y:S02]  /*5400*/  UIMAD.WIDE.U32 UR8, UR15, UR11, URZ ;  /* 0x0000000b0f0872a5 */ /* 0x000fe4000f8e00ff */
[----:B--2---:R-:W-:Y:S04]  /*5410*/  @!UP4 UISETP.NE.AND UP0, UPT, UR5, 0x1, UPT ;  /* 0x000000010500c88c */ /* 0x004fe8000bf05270 */
[----:B------:R-:W-:Y:S02]  /*5420*/  @!UP4 USEL UR7, UR23, UR7, !UP0 ;  /* 0x000000071707c287 */ /* 0x000fe4000c000000 */
[----:B------:R-:W-:Y:S01]  /*5430*/  @!UP4 UISETP.NE.AND UP0, UPT, UR10, 0x1, UPT ;  /* 0x000000010a00c88c */ /* 0x000fe2000bf05270 */
[----:B------:R-:W-:Y:S02]  /*5440*/  @!UP4 UMOV UR6, UR9 ;  /* 0x000000090006cc82 */ /* 0x000fe40008000000 */
[----:B---3--:R-:W-:Y:S04]  /*5450*/  @!UP4 USHF.R.U32.HI UR6, URZ, UR4, UR6 ;  /* 0x00000004ff06c299 */ /* 0x008fe80008011606 */
[----:B------:R-:W-:Y:S04]  /*5460*/  @!UP4 USEL UR6, UR15, UR6, !UP0 ;  /* 0x000000060f06c287 */ /* 0x000fe8000c000000 */
[----:B------:R-:W-:Y:S02]  /*5470*/  @!UP4 UIADD3 UR4, UPT, UPT, -UR7, UR6, URZ ;  /* 0x000000060704c290 */ /* 0x000fe4000fffe1ff */
[----:B------:R-:W-:Y:S02]  /*5480*/  @!UP4 UIADD3 UR6, UPT, UPT, UR7, -UR6, URZ ;  /* 0x800000060706c290 */ /* 0x000fe4000fffe0ff */
[----:B------:R-:W-:Y:S02]  /*5490*/  @!UP4 UIMAD UR23, UR4, UR5, UR23 ;  /* 0x000000050417c2a4 */ /* 0x000fe4000f8e0217 */
[----:B------:R-:W-:Y:S01]  /*54a0*/  @!UP4 UIMAD UR15, UR6, UR10, UR15 ;  /* 0x0000000a060fc2a4 */ /* 0x000fe2000f8e020f */
[----:B------:R-:W-:Y:S11]  /*54b0*/  BRA.U UP1, `(.L_x_64) ;  /* 0x0000000101107547 */ /* 0x000ff6000b800000 */
[----:B------:R-:W-:Y:S04]  /*54c0*/  MOV R3, UR70 ;  /* 0x0000004600037c02 */ /* 0x000fe80008000f00 */
[----:B------:R-:W-:Y:S04]  /*54d0*/  SHF.L.U32 R10, R3, 0x1f, RZ ;  /* 0x0000001f030a7819 */ /* 0x000fe800000006ff */
[----:B------:R-:W1:Y:S02]  /*54e0*/  SYNCS.PHASECHK.TRANS64.TRYWAIT P1, [UR42+0xa8], R10 ;  /* 0x0000a80aff0075a7 */ /* 0x000e64000802112a */
[----:B-1----:R-:W-:Y:S05]  /*54f0*/  @!P1 BRA `(.L_x_65) ;  /* 0x0000007c006c9947 */ /* 0x002fea0003800000 */
.L_x_64:
[----:B------:R-:W-:Y:S01]  /*5500*/  UISETP.NE.AND UP1, UPT, UR71, URZ, UPT ;  /* 0x000000ff4700728c */ /* 0x000fe2000bf25270 */
[----:B------:R-:W-:Y:S01]  /*5510*/  R2UR UR4, R0 ;  /* 0x00000000000472ca */ /* 0x000fe200000e0000 */
[----:B------:R-:W-:Y:S11]  /*5520*/  USHF.L.U32 UR11, UR21, 0x7, URZ ;  /* 0x00000007150b7899 */ /* 0x000ff600080006ff */
[----:B------:R-:W-:Y:S01]  /*5530*/  @!UPT UIADD3 URZ, UPT, UPT, URZ, URZ, URZ ;  /* 0x000000fffffff290 */ /* 0x000fe2000fffe0ff */
[----:B------:R-:W-:Y:S07]  /*5540*/  UIMAD.WIDE.U32 UR6, UR62, UR4, URZ ;  /* 0x000000043e0672a5 */ /* 0x000fee000f8e00ff */
[----:B------:R-:W-:Y:S02]  /*5550*/  UMOV UR12, UR7 ;  /* 0x00000007000c7c82 */ /* 0x000fe40008000000 */
[----:B------:R-:W-:Y:S04]  /*5560*/  UIMAD UR4, UR12, UR68, UR4 ;  /* 0x000000440c0472a4 */ /* 0x000fe8000f8e0204 */
[----:B------:R-:W-:Y:S11]  /*5570*/  UISETP.GT.U32.AND UP0, UPT, UR44, UR4, UPT ;  /* 0x000000042c00728c */ /* 0x000ff6000bf04070 */
[----:B------:R-:W-:Y:S02]  /*5580*/  @!UP0 UIADD3 UR4, UPT, UPT, UR4, -UR44, URZ ;  /* 0x8000002c04048290 */ /* 0x000fe4000fffe0ff */
[----:B------:R-:W-:Y:S02]  /*5590*/  @!UP0 UIADD3 UR12, UPT, UPT, UR12, 0x1, URZ ;  /* 0x000000010c0c8890 */ /* 0x000fe4000fffe0ff */
[----:B------:R-:W-:Y:S02]  /*55a0*/  UISETP.GE.U32.AND UP0, UPT, UR4, UR44, UPT ;  /* 0x0000002c0400728c */ /* 0x000fe4000bf06070 */
[----:B------:R-:W-:Y:S09]  /*55b0*/  ULOP3.LUT UR4, UR16, UR45, URZ, 0x3c, !UPT ;  /* 0x0000002d10047292 */ /* 0x000ff2000f8e3cff */
[----:B------:R-:W-:Y:S02]  /*55c0*/  @UP0 UIADD3 UR12, UPT, UPT, UR12, 0x1, URZ ;  /* 0x000000010c0c0890 */ /* 0x000fe4000fffe0ff */
[----:B------:R-:W-:Y:S11]  /*55d0*/  UISETP.GE.AND UP0, UPT, UR4, URZ, UPT ;  /* 0x000000ff0400728c */ /* 0x000ff6000bf06270 */
[----:B------:R-:W-:Y:S02]  /*55e0*/  @!UP0 UIADD3 UR12, UPT, UPT, -UR12, URZ, URZ ;  /* 0x000000ff0c0c8290 */ /* 0x000fe4000fffe1ff */
[----:B------:R-:W-:Y:S06]  /*55f0*/  @!UP6 ULOP3.LUT UR12, URZ, UR45, URZ, 0x33, !UPT ;  /* 0x0000002dff0ce292 */ /* 0x000fec000f8e33ff */
[----:B------:R-:W-:Y:S05]  /*5600*/  IMAD.U32 R0, RZ, RZ, UR12 ;  /* 0x0000000cff007e24 */ /* 0x000fea000f8e00ff */
[----:B------:R-:W-:Y:S04]  /*5610*/  IABS R0, R0 ;  /* 0x0000000000007213 */ /* 0x000fe80000000000 */
[----:B------:R-:W-:Y:S01]  /*5620*/  R2UR UR4, R0 ;  /* 0x00000000000472ca */ /* 0x000fe200000e0000 */
[----:B------:R-:W-:Y:S05]  /*5630*/  IMAD.U32 R0, RZ, RZ, UR54 ;  /* 0x00000036ff007e24 */ /* 0x000fea000f8e00ff */
[----:B------:R-:W-:Y:S04]  /*5640*/  IABS R9, R0 ;  /* 0x0000000000097213 */ /* 0x000fe80000000000 */
[----:B------:R-:W2:Y:S03]  /*5650*/  I2F.RP R15, R9 ;  /* 0x00000009000f7306 */ /* 0x000ea60000209400 */
[----:B------:R-:W-:Y:S07]  /*5660*/  UIMAD.WIDE.U32 UR6, UR61, UR4, URZ ;  /* 0x000000043d0672a5 */ /* 0x000fee000f8e00ff */
[----:B------:R-:W-:Y:S02]  /*5670*/  UMOV UR13, UR7 ;  /* 0x00000007000d7c82 */ /* 0x000fe40008000000 */
[----:B------:R-:W-:Y:S01]  /*5680*/  UIADD3 UR5, UPT, UPT, -UR13, URZ, URZ ;  /* 0x000000ff0d057290 */ /* 0x000fe2000fffe1ff */
[----:B--2---:R-:W2:Y:S03]  /*5690*/  MUFU.RCP R0, R15 ;  /* 0x0000000f00007308 */ /* 0x004ea60000001000 */
[----:B------:R-:W-:Y:S04]  /*56a0*/  UIMAD UR4, UR43, UR5, UR4 ;  /* 0x000000052b0472a4 */ /* 0x000fe8000f8e0204 */
[----:B------:R-:W-:Y:S11]  /*56b0*/  UISETP.GT.U32.AND UP0, UPT, UR43, UR4, UPT ;  /* 0x000000042b00728c */ /* 0x000ff6000bf04070 */
[----:B------:R-:W-:Y:S01]  /*56c0*/  @!UP0 UIADD3 UR4, UPT, UPT, UR4, -UR43, URZ ;  /* 0x8000002b04048290 */ /* 0x000fe2000fffe0ff */
[----:B--2---:R-:W-:Y:S01]  /*56d0*/  VIADD R14, R0, 0xffffffe ;  /* 0x0ffffffe000e7836 */ /* 0x004fe20000000000 */
[----:B------:R-:W-:Y:S02]  /*56e0*/  @!UP0 UIADD3 UR13, UPT, UPT, UR13, 0x1, URZ ;  /* 0x000000010d0d8890 */ /* 0x000fe4000fffe0ff */
[----:B------:R-:W-:Y:S01]  /*56f0*/  UISETP.GE.U32.AND UP0, UPT, UR4, UR43, UPT ;  /* 0x0000002b0400728c */ /* 0x000fe2000bf06070 */
[----:B------:R-:W1:Y:S01]  /*5700*/  F2I.FTZ.U32.TRUNC.NTZ R11, R14 ;  /* 0x0000000e000b7305 */ /* 0x000e62000021f000 */
[----:B------:R-:W-:Y:S09]  /*5710*/  ULOP3.LUT UR4, UR12, UR71, URZ, 0x3c, !UPT ;  /* 0x000000470c047292 */ /* 0x000ff2000f8e3cff */
[----:B------:R-:W-:Y:S02]  /*5720*/  @UP0 UIADD3 UR13, UPT, UPT, UR13, 0x1, URZ ;  /* 0x000000010d0d0890 */ /* 0x000fe4000fffe0ff */
[----:B------:R-:W-:Y:S01]  /*5730*/  UISETP.GE.AND UP0, UPT, UR4, URZ, UPT ;  /* 0x000000ff0400728c */ /* 0x000fe2000bf06270 */
[----:B-1----:R-:W-:Y:S05]  /*5740*/  IADD3 R10, PT, PT, RZ, -R11, RZ ;  /* 0x8000000bff0a7210 */ /* 0x002fea0007ffe0ff */
[----:B------:R-:W-:Y:S02]  /*5750*/  IMAD R3, R10, R9, RZ ;  /* 0x000000090a037224 */ /* 0x000fe400078e02ff */
[----:B------:R-:W-:Y:S03]  /*5760*/  IMAD.MOV.U32 R10, RZ, RZ, RZ ;  /* 0x000000ffff0a7224 */ /* 0x000fe600078e00ff */
[----:B------:R-:W-:Y:S02]  /*5770*/  @!UP0 UIADD3 UR13, UPT, UPT, -UR13, URZ, URZ ;  /* 0x000000ff0d0d8290 */ /* 0x000fe4000fffe1ff */
[----:B------:R-:W-:Y:S01]  /*5780*/  @!UP1 ULOP3.LUT UR13, URZ, UR71, URZ, 0x33, !UPT ;  /* 0x00000047ff0d9292 */ /* 0x000fe2000f8e33ff */
[----:B------:R-:W-:Y:S01]  /*5790*/  IMAD.HI.U32 R11, R11, R3, R10 ;  /* 0x000000030b0b7227 */ /* 0x000fe200078e000a */
[----:B------:R-:W-:Y:S02]  /*57a0*/  UISETP.NE.AND UP1, UPT, UR54, URZ, UPT ;  /* 0x000000ff3600728c */ /* 0x000fe4000bf25270 */
[----:B------:R-:W-:Y:S01]  /*57b0*/  ULOP3.LUT UR4, UR13, UR54, URZ, 0x3c, !UPT ;  /* 0x000000360d047292 */ /* 0x000fe2000f8e3cff */
[----:B------:R-:W-:Y:S01]  /*57c0*/  IMAD.MOV.U32 R10, RZ, RZ, 0x1 ;  /* 0x00000001ff0a7424 */ /* 0x000fe200078e00ff */
[----:B------:R-:W-:Y:S01]  /*57d0*/  UIADD3 UR5, UPT, UPT, -UR13, URZ, URZ ;  /* 0x000000ff0d057290 */ /* 0x000fe2000fffe1ff */
[----:B------:R-:W-:Y:S01]  /*57e0*/  IMAD.U32 R0, RZ, RZ, UR13 ;  /* 0x0000000dff007e24 */ /* 0x000fe2000f8e00ff */
[----:B------:R-:W-:Y:S02]  /*57f0*/  UISETP.GE.AND UP0, UPT, UR4, URZ, UPT ;  /* 0x000000ff0400728c */ /* 0x000fe4000bf06270 */
[----:B------:R-:W-:Y:S01]  /*5800*/  SHF.L.U32 R10, R10, 0x1f, RZ ;  /* 0x0000001f0a0a7819 */ /* 0x000fe200000006ff */
[----:B------:R-:W-:Y:S01]  /*5810*/  UIADD3 UR4, UPT, UPT, -UR12, URZ, URZ ;  /* 0x000000ff0c047290 */ /* 0x000fe2000fffe1ff */
[----:B------:R-:W-:Y:S01]  /*5820*/  IABS R0, R0 ;  /* 0x0000000000007213 */ /* 0x000fe20000000000 */
[----:B------:R-:W-:Y:S02]  /*5830*/  UIMAD UR12, UR71, UR5, UR12 ;  /* 0x00000005470c72a4 */ /* 0x000fe4000f8e020c */
[----:B------:R-:W-:Y:S02]  /*5840*/  UIMAD UR4, UR45, UR4, UR16 ;  /* 0x000000042d0472a4 */ /* 0x000fe4000f8e0210 */
[----:B------:R-:W-:Y:S02]  /*5850*/  IMAD.HI.U32 R11, R11, R0, RZ ;  /* 0x000000000b0b7227 */ /* 0x000fe400078e00ff */
[----:B------:R-:W-:Y:S03]  /*5860*/  USHF.L.U32 UR4, UR4, 0x7, URZ ;  /* 0x0000000704047899 */ /* 0x000fe600080006ff */
[----:B------:R-:W-:Y:S05]  /*5870*/  IADD3 R3, PT, PT, -R11, RZ, RZ ;  /* 0x000000ff0b037210 */ /* 0x000fea0007ffe1ff */
[C---:B------:R-:W-:Y:S05]  /*5880*/  IMAD R0, R9.reuse, R3, R0 ;  /* 0x0000000309007224 */ /* 0x040fea00078e0200 */
[----:B------:R-:W-:Y:S11]  /*5890*/  ISETP.GT.U32.AND P1, PT, R9, R0, PT ;  /* 0x000000000900720c */ /* 0x000ff60003f24070 */
[----:B------:R-:W-:Y:S02]  /*58a0*/  @!UPT UIADD3 URZ, UPT, UPT, URZ, URZ, URZ ;  /* 0x000000fffffff290 */ /* 0x000fe4000fffe0ff */
[----:B------:R-:W-:Y:S02]  /*58b0*/  @!P1 IMAD.IADD R0, R0, 0x1, -R9 ;  /* 0x0000000100009824 */ /* 0x000fe400078e0a09 */
[----:B------:R-:W-:Y:S01]  /*58c0*/  @!P1 VIADD R11, R11, 0x1 ;  /* 0x000000010b0b9836 */ /* 0x000fe20000000000 */
[----:B------:R-:W-:Y:S02]  /*58d0*/  ISETP.NE.U32.AND P1, PT, RZ, UR52, PT ;  /* 0x00000034ff007c0c */ /* 0x000fe4000bf25070 */
[----:B------:R-:W-:Y:S02]  /*58e0*/  ISETP.GE.U32.AND P2, PT, R0, R9, PT ;  /* 0x000000090000720c */ /* 0x000fe40003f46070 */
[----:B------:R-:W-:Y:S11]  /*58f0*/  ISETP.NE.AND.EX P1, PT, RZ, UR53, PT, P1 ;  /* 0x00000035ff007c0c */ /* 0x000ff6000bf25310 */
[----:B------:R-:W-:Y:S04]  /*5900*/  @P2 IADD3 R11, PT, PT, R11, 0x1, RZ ;  /* 0x000000010b0b2810 */ /* 0x000fe80007ffe0ff */
[----:B------:R-:W-:Y:S11]  /*5910*/  R2UR UR14, R11 ;  /* 0x000000000b0e72ca */ /* 0x000ff600000e0000 */
[----:B------:R-:W-:Y:S02]  /*5920*/  @!UPT UIADD3 URZ, UPT, UPT, URZ, URZ, URZ ;  /* 0x000000fffffff290 */ /* 0x000fe4000fffe0ff */
[----:B------:R-:W-:Y:S02]  /*5930*/  @!UP0 UIADD3 UR14, UPT, UPT, -UR14, URZ, URZ ;  /* 0x000000ff0e0e8290 */ /* 0x000fe4000fffe1ff */
[----:B------:R-:W-:Y:S04]  /*5940*/  @!UP1 ULOP3.LUT UR14, URZ, UR54, URZ, 0x33, !UPT ;  /* 0x00000036ff0e9292 */ /* 0x000fe8000f8e33ff */
[----:B------:R-:W-:Y:S04]  /*5950*/  UIADD3 UR6, UPT, UPT, -UR14, URZ, URZ ;  /* 0x000000ff0e067290 */ /* 0x000fe8000fffe1ff */
[----:B------:R-:W-:Y:S01]  /*5960*/  UIMAD UR13, UR54, UR6, UR13 ;  /* 0x00000006360d72a4 */ /* 0x000fe2000f8e020d */
[----:B------:R-:W-:Y:S11]  /*5970*/  BRA.U !UP5, `(.L_x_66) ;  /* 0x000000010d387547 */ /* 0x000ff6000b800000 */
[----:B------:R-:W-:Y:S01]  /*5980*/  UISETP.NE.AND UP2, UPT, UR69, URZ, UPT ;  /* 0x000000ff4500728c */ /* 0x000fe2000bf45270 */
[----:B------:R-:W-:Y:S01]  /*5990*/  HFMA2 R0, -RZ, RZ, 0, 5.9604644775390625e-08 ;  /* 0x00000001ff007431 */ /* 0x000fe200000001ff */
[----:B------:R-:W1:Y:S01]  /*59a0*/  LDCU.64 UR8, c[0x0][0x358] ;  /* 0x00006b00ff0877ac */ /* 0x000e620008000a00 */
[----:B------:R-:W-:Y:S03]  /*59b0*/  IMAD.MOV.U32 R70, RZ, RZ, 0x1 ;  /* 0x00000001ff467424 */ /* 0x000fe600078e00ff */
[----:B------:R-:W-:Y:S05]  /*59c0*/  PLOP3.LUT P2, PT, PT, PT, UP2, 0x80, 0x8 ;  /* 0x000000000008781c */ /* 0x000fea0003f4f028 */
[----:B------:R-:W2:Y:S01]  /*59d0*/  @UP2 LDCU.64 UR6, c[0x0][0x988] ;  /* 0x00013100ff0627ac */ /* 0x000ea20008000a00 */
[----:B------:R-:W-:Y:S07]  /*59e0*/  @UP2 UIMAD UR5, UR50, UR52, URZ ;  /* 0x00000034320522a4 */ /* 0x000fee000f8e02ff */
[----:B------:R-:W-:Y:S01]  /*59f0*/  @!P2 PRMT R70, R0, 0x7610, R70 ;  /* 0x000076100046a816 */ /* 0x000fe20000000046 */
[----:B--2---:R-:W-:Y:S03]  /*5a00*/  @UP2 UIMAD.WIDE UR6, UR5, 0x4, UR6 ;  /* 0x00000004050628a5 */ /* 0x004fe6000f8e0206 */
[----:B------:R-:W2:Y:S03]  /*5a10*/  @!UP2 LDCU UR5, c[0x0][0x980] ;  /* 0x00013000ff05a7ac */ /* 0x000ea60008000800 */
[----:B------:R-:W-:Y:S01]  /*5a20*/  IMAD.U32 R14, RZ, RZ, UR6 ;  /* 0x00000006ff0e7e24 */ /* 0x000fe2000f8e00ff */
[----:B------:R-:W-:Y:S05]  /*5a30*/  MOV R15, UR7 ;  /* 0x00000007000f7c02 */ /* 0x000fea0008000f00 */
[----:B-1---5:R1:W5:Y:S02]  /*5a40*/  @P2 LDG.E R27, desc[UR8][R14.64] ;  /* 0x000000080e1b2981 */ /* 0x022364000c1e1900 */
[----:B-12---:R-:W-:Y:S07]  /*5a50*/  @!P2 IMAD.U32 R27, RZ, RZ, UR5 ;  /* 0x00000005ff1bae24 */ /* 0x006fee000f8e00ff */
.L_x_66:
[----:B-----5:R-:W-:Y:S01]  /*5a60*/  @!P1 FSETP.EQ.AND P3, PT, R27, RZ, PT ;  /* 0x000000ff1b00920b */ /* 0x020fe20003f62000 */
[----:B------:R-:W-:Y:S01]  /*5a70*/  @!UPT UIADD3 URZ, UPT, UPT, URZ, URZ, URZ ;  /* 0x000000fffffff290 */ /* 0x000fe2000fffe0ff */
[----:B------:R-:W-:Y:S11]  /*5a80*/  @!P1 BRA `(.L_x_67) ;  /* 0x0000000000149947 */ /* 0x000ff60003800000 */
[----:B------:R-:W-:Y:S02]  /*5a90*/  LOP3.LUT P1, RZ, R70, 0xff, RZ, 0xc0, !PT ;  /* 0x000000ff46ff7812 */ /* 0x000fe4000782c0ff */
[----:B------:R-:W-:Y:S04]  /*5aa0*/  PLOP3.LUT P3, PT, PT, PT, UP2, 0x80, 0x8 ;  /* 0x000000000008781c */ /* 0x000fe80003f6f028 */
[----:B------:R-:W-:Y:S07]  /*5ab0*/  PLOP3.LUT P3, PT, P3, PT, PT, 0x8, 0x80 ;  /* 0x000000000080781c */ /* 0x000fee0001f6e170 */
[----:B------:R-:W-:Y:S11]  /*5ac0*/  @P1 FSETP.EQ.AND P3, PT, R27, RZ, PT ;  /* 0x000000ff1b00120b */ /* 0x000ff60003f62000 */
[----:B------:R-:W-:Y:S02]  /*5ad0*/  @!UPT UIADD3 URZ, UPT, UPT, URZ, URZ, URZ ;  /* 0x000000fffffff290 */ /* 0x000fe4000fffe0ff */
.L_x_67:
[----:B------:R-:W1:Y:S01]  /*5ae0*/  SYNCS.PHASECHK.TRANS64.TRYWAIT P1, [UR42+0x80], R10 ;  /* 0x0000800aff0075a7 */ /* 0x000e62000802112a */
[----:B------:R-:W-:Y:S04]  /*5af0*/  ELECT P2, URZ, PT ;  /* 0x0000000000ff782f */ /* 0x000fe80003840000 */
[----:B------:R-:W-:Y:S01]  /*5b00*/  PLOP3.LUT P2, PT, P3, P2, PT, 0xf2, 0x2f ;  /* 0x00000000002f781c */ /* 0x000fe20001f45e72 */
[----:B------:R-:W-:Y:S01]  /*5b10*/  @!UPT UIADD3 URZ, UPT, UPT, URZ, URZ, URZ ;  /* 0x000000fffffff290 */ /* 0x000fe2000fffe0ff */
[----:B-1----:R-:W-:Y:S11]  /*5b20*/  @!P1 BRA `(.L_x_68) ;  /* 0x0000007400f89947 */ /* 0x002ff60003800000 */
.L_x_192:
[----:B-1----:R-:W-:Y:S01]  /*5b30*/  @!P2 IADD3 R3, P1, PT, R12, 0x680, RZ ;  /* 0x000006800c03a810 */ /* 0x002fe20007f3e0ff */
[----:B------:R-:W-:Y:S01]  /*5b40*/  VOTEU.ALL UP0, P2 ;  /* 0x0000000000ff7886 */ /* 0x000fe20001000000 */
[----:B------:R-:W-:Y:S01]  /*5b50*/  UMOV UR18, 0x0 ;  /* 0x0000000000127882 */ /* 0x000fe20000000000 */
[----:B------:R-:W-:Y:S01]  /*5b60*/  UMOV UR19, 0x10000000 ;  /* 0x1000000000137882 */ /* 0x000fe20000000000 */
[----:B------:R-:W-:Y:S01]  /*5b70*/  @!P2 R2UR UR6, R3 ;  /* 0x000000000306a2ca */ /* 0x000fe200000e0000 */
[----:B------:R-:W-:Y:S01]  /*5b80*/  @!P2 IMAD.X R0, RZ, RZ, R13, P1 ;  /* 0x000000ffff00a224 */ /* 0x000fe200008e060d */
[----:B------:R-:W-:Y:S01]  /*5b90*/  @!UP0 UIADD3 UR8, UPT, UPT, UR42, 0x200, URZ ;  /* 0x000002002a088890 */ /* 0x000fe2000fffe0ff */
[----:B------:R-:W-:Y:S03]  /*5ba0*/  VOTEU.ALL UP0, P2 ;  /* 0x0000000000ff7886 */ /* 0x000fe60001000000 */
[----:B------:R-:W-:Y:S01]  /*5bb0*/  @!P2 R2UR UR5, R0 ;  /* 0x000000000005a2ca */ /* 0x000fe200000e0000 */
[----:B------:R-:W-:Y:S01]  /*5bc0*/  @!P2 IMAD.MOV.U32 R0, RZ, RZ, 0x2000 ;  /* 0x00002000ff00a424 */ /* 0x000fe200078e00ff */
[----:B------:R-:W-:Y:S01]  /*5bd0*/  @!UP0 UMOV UR9, UR46 ;  /* 0x0000002e00098c82 */ /* 0x000fe20008000000 */
[----:B------:R-:W-:Y:S04]  /*5be0*/  @!UP0 UMOV UR10, UR4 ;  /* 0x00000004000a8c82 */ /* 0x000fe80008000000 */
[----:B------:R-:W-:Y:S05]  /*5bf0*/  IMAD.U32 R14, RZ, RZ, UR6 ;  /* 0x00000006ff0e7e24 */ /* 0x000fea000f8e00ff */
[----:B------:R-:W-:Y:S01]  /*5c00*/  @!P2 R2UR UR6, R14 ;  /* 0x000000000e06a2ca */ /* 0x000fe200000e0000 */
[----:B------:R-:W-:Y:S05]  /*5c10*/  IMAD.U32 R15, RZ, RZ, UR5 ;  /* 0x00000005ff0f7e24 */ /* 0x000fea000f8e00ff */
[----:B------:R-:W-:Y:S11]  /*5c20*/  @!P2 R2UR UR7, R15 ;  /* 0x000000000f07a2ca */ /* 0x000ff600000e0000 */
[----:B------:R-:W-:Y:S02]  /*5c30*/  @!UPT UIADD3 URZ, UPT, UPT, URZ, URZ, URZ ;  /* 0x000000fffffff290 */ /* 0x000fe4000fffe0ff */
[----:B------:R1:W-:Y:S01]  /*5c40*/  @!UP0 UTMALDG.5D [UR8], [UR6], desc[UR18] ;  /* 0x00001208060085b4 */ /* 0x0003e20008021000 */
[----:B------:R1:W-:Y:S01]  /*5c50*/  @!P2 SYNCS.ARRIVE.TRANS64.RED.A0TR RZ, [UR42+0x60], R0 ;  /* 0x00006000ffffa9a7 */ /* 0x0003e2000830042a */
[----:B------:R-:W-:Y:S01]  /*5c60*/  SYNCS.ARRIVE.TRANS64.RED.A1T0 RZ, [UR51], RZ ;  /* 0x000000ffffff79a7 */ /* 0x000fe20008100433 */
[----:B------:R-:W2:Y:S02]  /*5c70*/  SYNCS.PHASECHK.TRANS64.TRYWAIT P1, [UR42+0x88], R10 ;  /* 0x0000880aff0075a7 */ /* 0x000ea4000802112a */
[----:B-12---:R-:W-:Y:S05]  /*5c80*/  @!P1 BRA `(.L_x_69) ;  /* 0x0000007400b89947 */ /* 0x006fea0003800000 */
.L_x_194:
[----:B-1----:R-:W-:Y:S01]  /*5c90*/  @!P2 IADD3 R3, P1, PT, R12, 0x680, RZ ;  /* 0x000006800c03a810 */ /* 0x002fe20007f3e0ff */
[----:B------:R-:W-:Y:S01]  /*5ca0*/  VOTEU.ALL UP0, P2 ;  /* 0x0000000000ff7886 */ /* 0x000fe20001000000 */
[----:B------:R-:W-:Y:S01]  /*5cb0*/  UMOV UR8, 0x0 ;  /* 0x0000000000087882 */ /* 0x000fe20000000000 */
[----:B------:R-:W-:Y:S01]  /*5cc0*/  UMOV UR9, 0x10000000 ;  /* 0x1000000000097882 */ /* 0x000fe20000000000 */
[----:B------:R-:W-:Y:S01]  /*5cd0*/  @!P2 R2UR UR6, R3 ;  /* 0x000000000306a2ca */ /* 0x000fe200000e0000 */
[----:B------:R-:W-:Y:S01]  /*5ce0*/  @!P2 IMAD.X R0, RZ, RZ, R13, P1 ;  /* 0x000000ffff00a224 */ /* 0x000fe200008e060d */
[----:B------:R-:W-:Y:S02]  /*5cf0*/  @!UP0 UIADD3 UR34, UPT, UPT, UR4, 0x10, URZ ;  /* 0x0000001004228890 */ /* 0x000fe4000fffe0ff */
[----:B------:R-:W-:Y:S02]  /*5d00*/  @!UP0 UIADD3 UR32, UPT, UPT, UR42, 0x2200, URZ ;  /* 0x000022002a208890 */ /* 0x000fe4000fffe0ff */
[----:B------:R-:W-:Y:S01]  /*5d10*/  @!P2 R2UR UR5, R0 ;  /* 0x000000000005a2ca */ /* 0x000fe200000e0000 */
[----:B------:R-:W-:Y:S01]  /*5d20*/  VOTEU.ALL UP0, P2 ;  /* 0x0000000000ff7886 */ /* 0x000fe20001000000 */
[----:B------:R-:W-:Y:S01]  /*5d30*/  @!P2 IMAD.MOV.U32 R0, RZ, RZ, 0x2000 ;  /* 0x00002000ff00a424 */ /* 0x000fe200078e00ff */
[----:B------:R-:W-:Y:S01]  /*5d40*/  UMOV UR35, UR11 ;  /* 0x0000000b00237c82 */ /* 0x000fe20008000000 */
[----:B------:R-:W-:Y:S01]  /*5d50*/  UMOV UR36, UR12 ;  /* 0x0000000c00247c82 */ /* 0x000fe20008000000 */
[----:B------:R-:W-:Y:S01]  /*5d60*/  UMOV UR37, UR13 ;  /* 0x0000000d00257c82 */ /* 0x000fe20008000000 */
[----:B------:R-:W-:Y:S01]  /*5d70*/  UMOV UR38, UR14 ;  /* 0x0000000e00267c82 */ /* 0x000fe20008000000 */
        /* <DEDUP_REMOVED lines=10> */
.L_x_196:
        /* <DEDUP_REMOVED lines=25> */
.L_x_198:
[----:B-1----:R-:W-:Y:S01]  /*5fb0*/  @!P2 IADD3 R3, P1, PT, R12, 0x680, RZ ;  /* 0x000006800c03a810 */ /* 0x002fe20007f3e0ff */
[----:B------:R-:W-:Y:S01]  /*5fc0*/  VOTEU.ALL UP0, P2 ;  /* 0x0000000000ff7886 */ /* 0x000fe20001000000 */
[----:B------:R-:W-:Y:S01]  /*5fd0*/  UMOV UR8, 0x0 ;  /* 0x0000000000087882 */ /* 0x000fe20000000000 */
[----:B------:R-:W-:Y:S01]  /*5fe0*/  UMOV UR9, 0x10000000 ;  /* 0x1000000000097882 */ /* 0x000fe20000000000 */
[----:B------:R-:W-:Y:S01]  /*5ff0*/  @!P2 R2UR UR6, R3 ;  /* 0x000000000306a2ca */ /* 0x000fe200000e0000 */
[----:B------:R-:W-:Y:S01]  /*6000*/  @!P2 IMAD.X R0, RZ, RZ, R13, P1 ;  /* 0x000000ffff00a224 */ /* 0x000fe200008e060d */
[----:B------:R-:W-:Y:S01]  /*6010*/  @!UP0 UIADD3 UR18, UPT, UPT, UR4, 0x30, URZ ;  /* 0x0000003004128890 */ /* 0x000fe2000fffe0ff */
[----:B------:R-:W-:Y:S01]  /*6020*/  SHF.L.U32 R9, RZ, 0x1f, RZ ;  /* 0x0000001fff097819 */ /* 0x000fe200000006ff */
        /* <DEDUP_REMOVED lines=18> */
.L_x_200:
[----:B------:R-:W-:Y:S01]  /*6150*/  @!P2 IADD3 R3, P1, PT, R12, 0x680, RZ ;  /* 0x000006800c03a810 */ /* 0x000fe20007f3e0ff */
[----:B------:R-:W-:Y:S01]  /*6160*/  VOTEU.ALL UP0, P2 ;  /* 0x0000000000ff7886 */ /* 0x000fe20001000000 */
[----:B------:R-:W-:Y:S01]  /*6170*/  UMOV UR18, 0x0 ;  /* 0x0000000000127882 */ /* 0x000fe20000000000 */
[----:B------:R-:W-:Y:S01]  /*6180*/  UMOV UR19, 0x10000000 ;  /* 0x1000000000137882 */ /* 0x000fe20000000000 */
[----:B------:R-:W-:Y:S01]  /*6190*/  @!P2 R2UR UR6, R3 ;  /* 0x000000000306a2ca */ /* 0x000fe200000e0000 */
[----:B-1----:R-:W-:Y:S01]  /*61a0*/  @!P2 IMAD.X R0, RZ, RZ, R13, P1 ;  /* 0x000000ffff00a224 */ /* 0x002fe200008e060d */
[----:B------:R-:W-:Y:S02]  /*61b0*/  @!UP0 UIADD3 UR8, UPT, UPT, UR42, 0x200, URZ ;  /* 0x000002002a088890 */ /* 0x000fe4000fffe0ff */
[----:B------:R-:W-:Y:S02]  /*61c0*/  @!UP0 UIADD3 UR10, UPT, UPT, UR4, 0x40, URZ ;  /* 0x00000040040a8890 */ /* 0x000fe4000fffe0ff */
[----:B------:R-:W-:Y:S01]  /*61d0*/  @!P2 R2UR UR5, R0 ;  /* 0x000000000005a2ca */ /* 0x000fe200000e0000 */
[----:B------:R-:W-:Y:S01]  /*61e0*/  VOTEU.ALL UP0, P2 ;  /* 0x0000000000ff7886 */ /* 0x000fe20001000000 */
[----:B------:R-:W-:Y:S04]  /*61f0*/  @!P2 IMAD.MOV.U32 R0, RZ, RZ, 0x2000 ;  /* 0x00002000ff00a424 */ /* 0x000fe800078e00ff */
[----:B------:R-:W-:Y:S01]  /*6200*/  @!UP0 UMOV UR9, UR46 ;  /* 0x0000002e00098c82 */ /* 0x000fe20008000000 */
        /* <DEDUP_REMOVED lines=10> */
.L_x_202:
        /* <DEDUP_REMOVED lines=10> */
[----:B------:R-:W-:Y:S01]  /*6350*/  @!P2 IMAD.MOV.U32 R0, RZ, RZ, 0x2000 ;  /* 0x00002000ff00a424 */ /* 0x000fe200078e00ff */
[----:B------:R-:W-:Y:S04]  /*6360*/  UMOV UR9, UR33 ;  /* 0x0000002100097c82 */ /* 0x000fe80008000000 */
        /* <DEDUP_REMOVED lines=10> */
.L_x_204:
[----:B------:R-:W-:Y:S01]  /*6410*/  @!P2 IADD3 R3, P1, PT, R12, 0x680, RZ ;  /* 0x000006800c03a810 */ /* 0x000fe20007f3e0ff */
[----:B------:R-:W-:Y:S01]  /*6420*/  VOTEU.ALL UP0, P2 ;  /* 0x0000000000ff7886 */ /* 0x000fe20001000000 */
[----:B------:R-:W-:Y:S01]  /*6430*/  UMOV UR18, 0x0 ;  /* 0x0000000000127882 */ /* 0x000fe20000000000 */
[----:B------:R-:W-:Y:S01]  /*6440*/  UMOV UR19, 0x10000000 ;  /* 0x1000000000137882 */ /* 0x000fe20000000000 */
[----:B------:R-:W-:Y:S01]  /*6450*/  @!P2 R2UR UR6, R3 ;  /* 0x000000000306a2ca */ /* 0x000fe200000e0000 */
[----:B-1----:R-:W-:Y:S01]  /*6460*/  @!P2 IMAD.X R0, RZ, RZ, R13, P1 ;  /* 0x000000ffff00a224 */ /* 0x002fe200008e060d */
[----:B------:R-:W-:Y:S01]  /*6470*/  @!UP0 UIADD3 UR10, UPT, UPT, UR4, 0x60, URZ ;  /* 0x00000060040a8890 */ /* 0x000fe2000fffe0ff */
[----:B------:R-:W-:Y:S01]  /*6480*/  @P0 SHF.R.U32.HI R4, RZ, 0x10, R5 ;  /* 0x00000010ff040819 */ /* 0x000fe20000011605 */
[----:B------:R-:W-:Y:S02]  /*6490*/  @!UP0 UIADD3 UR8, UPT, UPT, UR42, 0x4200, URZ ;  /* 0x000042002a088890 */ /* 0x000fe4000fffe0ff */
[----:B------:R-:W-:Y:S01]  /*64a0*/  @!P2 R2UR UR5, R0 ;  /* 0x000000000005a2ca */ /* 0x000fe200000e0000 */
[----:B------:R-:W-:Y:S01]  /*64b0*/  VOTEU.ALL UP0, P2 ;  /* 0x0000000000ff7886 */ /* 0x000fe20001000000 */
[----:B------:R-:W-:Y:S01]  /*64c0*/  @!P2 IMAD.MOV.U32 R0, RZ, RZ, 0x2000 ;  /* 0x00002000ff00a424 */ /* 0x000fe200078e00ff */
[----:B------:R-:W-:Y:S01]  /*64d0*/  UMOV UR9, UR25 ;  /* 0x0000001900097c82 */ /* 0x000fe20008000000 */
[----:B------:R-:W-:Y:S03]  /*64e0*/  @P0 R2UR UR50, R4 ;  /* 0x00000000043202ca */ /* 0x000fe600000e0000 */
        /* <DEDUP_REMOVED lines=10> */
.L_x_206:
[----:B------:R-:W-:Y:S01]  /*6590*/  @!P2 IADD3 R3, P0, PT, R12, 0x680, RZ ;  /* 0x000006800c03a810 */ /* 0x000fe20007f1e0ff */
[----:B------:R-:W-:Y:S01]  /*65a0*/  VOTEU.ALL UP0, P2 ;  /* 0x0000000000ff7886 */ /* 0x000fe20001000000 */
[----:B------:R-:W-:Y:S01]  /*65b0*/  UMOV UR6, 0x0 ;  /* 0x0000000000067882 */ /* 0x000fe20000000000 */
[----:B------:R-:W-:Y:S01]  /*65c0*/  UMOV UR7, 0x10000000 ;  /* 0x1000000000077882 */ /* 0x000fe20000000000 */
[----:B------:R-:W-:Y:S01]  /*65d0*/  @!P2 R2UR UR5, R3 ;  /* 0x000000000305a2ca */ /* 0x000fe200000e0000 */
[----:B-1----:R-:W-:Y:S01]  /*65e0*/  @!P2 IMAD.X R0, RZ, RZ, R13, P0 ;  /* 0x000000ffff00a224 */ /* 0x002fe200000e060d */
[----:B------:R-:W-:Y:S01]  /*65f0*/  @!UP0 UIADD3 UR10, UPT, UPT, UR4, 0x70, URZ ;  /* 0x00000070040a8890 */ /* 0x000fe2000fffe0ff */
[----:B------:R-:W-:Y:S01]  /*6600*/  LOP3.LUT R8, R8, 0x1, RZ, 0x3c, !PT ;  /* 0x0000000108087812 */ /* 0x000fe200078e3cff */
[----:B------:R-:W-:Y:S02]  /*6610*/  @!UP0 UIADD3 UR8, UPT, UPT, UR42, 0x6200, URZ ;  /* 0x000062002a088890 */ /* 0x000fe4000fffe0ff */
[----:B------:R-:W-:Y:S01]  /*6620*/  @!P2 R2UR UR4, R0 ;  /* 0x000000000004a2ca */ /* 0x000fe200000e0000 */
[----:B------:R-:W-:Y:S01]  /*6630*/  VOTEU.ALL UP0, P2 ;  /* 0x0000000000ff7886 */ /* 0x000fe20001000000 */
[----:B------:R-:W-:Y:S01]  /*6640*/  UMOV UR9, UR17 ;  /* 0x0000001100097c82 */ /* 0x000fe20008000000 */
[----:B------:R-:W-:Y:S02]  /*6650*/  UIADD3 UR16, UPT, UPT, UR15, UR66, URZ ;  /* 0x000000420f107290 */ /* 0x000fe4000fffe0ff */
[----:B------:R-:W-:Y:S02]  /*6660*/  UIADD3 UR21, UPT, UPT, UR23, UR65, URZ ;  /* 0x0000004117157290 */ /* 0x000fe4000fffe0ff */
[----:B------:R-:W-:Y:S01]  /*6670*/  IMAD.U32 R4, RZ, RZ, UR5 ;  /* 0x00000005ff047e24 */ /* 0x000fe2000f8e00ff */
[----:B------:R-:W-:Y:S05]  /*6680*/  UPLOP3.LUT UP1, UPT, UPT, UPT, UPT, 0x80, 0x8 ;  /* 0x000000000008789c */ /* 0x000fea0003f2f070 */
[----:B------:R-:W-:Y:S01]  /*6690*/  IMAD.U32 R5, RZ, RZ, UR4 ;  /* 0x00000004ff057e24 */ /* 0x000fe2000f8e00ff */
[----:B------:R-:W-:Y:S04]  /*66a0*/  @!P2 R2UR UR4, R4 ;  /* 0x000000000404a2ca */ /* 0x000fe800000e0000 */
[----:B------:R-:W-:Y:S11]  /*66b0*/  @!P2 R2UR UR5, R5 ;  /* 0x000000000505a2ca */ /* 0x000ff600000e0000 */
[----:B------:R-:W-:Y:S02]  /*66c0*/  @!UPT UIADD3 URZ, UPT, UPT, URZ, URZ, URZ ;  /* 0x000000fffffff290 */ /* 0x000fe4000fffe0ff */
[----:B------:R1:W-:Y:S01]  /*66d0*/  @!UP0 UTMALDG.5D [UR8], [UR4], desc[UR6] ;  /* 0x00000608040085b4 */ /* 0x0003e20008021000 */
[----:B------:R1:W-:Y:S01]  /*66e0*/  @!P2 SYNCS.ARRIVE.TRANS64.RED.A0TR RZ, [UR42+0x78], R2 ;  /* 0x00007802ffffa9a7 */ /* 0x0003e2000830042a */
[----:B------:R-:W-:Y:S01]  /*66f0*/  SYNCS.ARRIVE.TRANS64.RED.A1T0 RZ, [UR47], RZ ;  /* 0x000000ffffff79a7 */ /* 0x000fe2000810042f */
[----:B------:R-:W-:Y:S05]  /*6700*/  BRA.U UP3, `(.L_x_76) ;  /* 0xffffffe903007547 */ /* 0x000fea000b83ffff */
[----:B------:R-:W2:Y:S02]  /*6710*/  SYNCS.PHASECHK.TRANS64.TRYWAIT P0, [UR42+0x80], R10 ;  /* 0x0000800aff0075a7 */ /* 0x000ea4000800112a */
[----:B--2---:R-:W-:Y:S05]  /*6720*/  @!P0 BRA `(.L_x_77) ;  /* 0x0000006c00b88947 */ /* 0x004fea0003800000 */
.L_x_208:
[----:B------:R-:W3:Y:S02]  /*6730*/  SYNCS.PHASECHK.TRANS64.TRYWAIT P0, [UR42+0x88], R10 ;  /* 0x0000880aff0075a7 */ /* 0x000ee4000800112a */
[----:B---3--:R-:W-:Y:S05]  /*6740*/  @!P0 BRA `(.L_x_78) ;  /* 0x0000006c00c88947 */ /* 0x008fea0003800000 */
.L_x_210:
[----:B------:R-:W3:Y:S01]  /*6750*/  SYNCS.PHASECHK.TRANS64.TRYWAIT P0, [UR42+0x90], R10 ;  /* 0x0000900aff0075a7 */ /* 0x000ee2000800112a */
[----:B------:R-:W-:Y:S01]  /*6760*/  HFMA2 R0, -RZ, RZ, 0, 5.9604644775390625e-08 ;  /* 0x00000001ff007431 */ /* 0x000fe200000001ff */
[----:B---3--:R-:W-:Y:S06]  /*6770*/  @!P0 BRA `(.L_x_79) ;  /* 0x0000006c00d48947 */ /* 0x008fec0003800000 */
.L_x_212:
[----:B-1----:R-:W-:Y:S02]  /*6780*/  MOV R2, UR42 ;  /* 0x0000002a00027c02 */ /* 0x002fe40008000f00 */
[----:B--2---:R-:W-:-:S07]  /*6790*/  SHF.L.U32 R3, R0, 0x1f, RZ ;  /* 0x0000001f00037819 */ /* 0x004fce00000006ff */
.L_x_80:
[----:B-1----:R1:W2:Y:S02]  /*67a0*/  SYNCS.PHASECHK.TRANS64.TRYWAIT P0, [R2+URZ+0x98], R3 ;  /* 0x00009803020075a7 */ /* 0x0022a400080011ff */
[----:B--2---:R-:W-:Y:S05]  /*67b0*/  @!P0 NANOSLEEP.SYNCS 0x989680 ;  /* 0x009896800000895d */ /* 0x004fea0003900000 */
[----:B------:R-:W2:Y:S02]  /*67c0*/  @!P0 SYNCS.PHASECHK.TRANS64 P0, [R2+URZ+0x98], R3 ;  /* 0x00009803020085a7 */ /* 0x000ea400080010ff */
[----:B--2---:R-:W-:Y:S05]  /*67d0*/  @P0 EXIT ;  /* 0x000000000000094d */ /* 0x004fea0003800000 */
[----:B------:R-:W-:Y:S05]  /*67e0*/  BRA `(.L_x_80) ;  /* 0xfffffffc00ec7947 */ /* 0x000fea000383ffff */
.L_x_61:
[----:B------:R-:W-:-:S06]  /*67f0*/  UISETP.GE.AND UP0, UPT, UR17, 0x4, UPT ;  /* 0x000000041100788c */ /* 0x000fcc000bf06270 */
[----:B------:R-:W-:-:S13]  /*6800*/  PLOP3.LUT P0, PT, PT, PT, UP0, 0x80, 0x8 ;  /* 0x000000000008781c */ /* 0x000fda0003f0f008 */
[----:B-1----:R-:W-:Y:S05]  /*6810*/  @!P0 EXIT ;  /* 0x000000000000894d */ /* 0x002fea0003800000 */
[----:B------:R-:W1:Y:S08]  /*6820*/  S2UR UR4, SR_CgaCtaId ;  /* 0x00000000000479c3 */ /* 0x000e700000008800 */
[----:B------:R-:W-:Y:S01]  /*6830*/  BAR.SYNC.DEFER_BLOCKING 0x6, 0xa0 ;  /* 0x0182800000007b1d */ /* 0x000fe20000010000 */
[C---:B------:R-:W-:Y:S01]  /*6840*/  IMAD.SHL.U32 R0, R68.reuse, 0x10, RZ ;  /* 0x0000001044007824 */ /* 0x040fe200078e00ff */
[C---:B------:R-:W-:Y:S01]  /*6850*/  SHF.L.U32 R23, R68.reuse, 0x10, RZ ;  /* 0x0000001044177819 */ /* 0x040fe200000006ff */
[C---:B------:R-:W-:Y:S01]  /*6860*/  IMAD.SHL.U32 R67, R68.reuse, 0x2, RZ ;  /* 0x0000000244437824 */ /* 0x040fe200078e00ff */
[----:B------:R-:W-:Y:S01]  /*6870*/  LOP3.LUT R69, R68, 0x60, RZ, 0xc0, !PT ;  /* 0x0000006044457812 */ /* 0x000fe200078ec0ff */
[----:B------:R-:W-:Y:S01]  /*6880*/  USHF.R.S32.HI UR54, URZ, 0x1f, UR5 ;  /* 0x0000001fff367899 */ /* 0x000fe20008011405 */
[----:B------:R-:W-:Y:S01]  /*6890*/  LOP3.LUT R4, R0, 0x60, RZ, 0xc0, !PT ;  /* 0x0000006000047812 */ /* 0x000fe200078ec0ff */
[----:B------:R-:W-:Y:S01]  /*68a0*/  UMOV UR49, 0x400 ;  /* 0x0000040000317882 */ /* 0x000fe20000000000 */
[----:B------:R-:W2:Y:S01]  /*68b0*/  LDCU.64 UR6, c[0x0][0x990] ;  /* 0x00013200ff0677ac */ /* 0x000ea20008000a00 */
[----:B------:R-:W3:Y:S01]  /*68c0*/  LDC.64 R60, c[0x0][0x9b0] ;  /* 0x00026c00ff3c7b82 */ /* 0x000ee20000000a00 */
[----:B------:R-:W-:Y:S01]  /*68d0*/  LOP3.LUT R67, R4, 0xc, R67, 0xf8, !PT ;  /* 0x0000000c04437812 */ /* 0x000fe200078ef843 */
[----:B------:R-:W-:Y:S01]  /*68e0*/  HFMA2 R65, -RZ, RZ, 0, 0 ;  /* 0x00000000ff417431 */ /* 0x000fe200000001ff */
[C---:B------:R-:W-:Y:S01]  /*68f0*/  LOP3.LUT R78, R68.reuse, 0x2, RZ, 0xc0, !PT ;  /* 0x00000002444e7812 */ /* 0x040fe200078ec0ff */
[----:B------:R-:W-:Y:S01]  /*6900*/  ULEA.HI UR54, UR54, UR5, URZ, 0x7 ;  /* 0x0000000536367291 */ /* 0x000fe2000f8f38ff */
[----:B------:R-:W-:Y:S01]  /*6910*/  LOP3.LUT R67, R67, 0x790, R0, 0xf8, !PT ;  /* 0x0000079043437812 */ /* 0x000fe200078ef800 */
[----:B------:R-:W-:Y:S01]  /*6920*/  IMAD.MOV.U32 R66, RZ, RZ, RZ ;  /* 0x000000ffff427224 */ /* 0x000fe200078e00ff */
[----:B------:R-:W-:Y:S01]  /*6930*/  LOP3.LUT R68, R68, 0x4, RZ, 0xc0, !PT ;  /* 0x0000000444447812 */ /* 0x000fe200078ec0ff */
[----:B------:R-:W4:Y:S01]  /*6940*/  LDC.64 R42, c[0x0][0x9a8] ;  /* 0x00026a00ff2a7b82 */ /* 0x000f220000000a00 */
[----:B------:R-:W-:Y:S01]  /*6950*/  MOV R22, RZ ;  /* 0x000000ff00167202 */ /* 0x000fe20000000f00 */
[----:B------:R-:W3:Y:S01]  /*6960*/  LDCU.64 UR56, c[0x0][0x348] ;  /* 0x00006900ff3877ac */ /* 0x000ee20008000a00 */
[----:B------:R-:W-:Y:S01]  /*6970*/  LOP3.LUT R23, R23, 0x600000, RZ, 0xc0, !PT ;  /* 0x0060000017177812 */ /* 0x000fe200078ec0ff */
[----:B-1----:R-:W-:Y:S01]  /*6980*/  ULEA UR49, UR4, UR49, 0x18 ;  /* 0x0000003104317291 */ /* 0x002fe2000f8ec0ff */
[----:B------:R-:W1:Y:S01]  /*6990*/  LDCU UR4, c[0x0][0x370] ;  /* 0x00006e00ff0477ac */ /* 0x000e620008000800 */
[----:B--2---:R-:W-:-:S02]  /*69a0*/  IMAD.U32 R73, RZ, RZ, UR6 ;  /* 0x00000006ff497e24 */ /* 0x004fc4000f8e00ff */
[----:B------:R-:W-:Y:S01]  /*69b0*/  IMAD.U32 R72, RZ, RZ, UR7 ;  /* 0x00000007ff487e24 */ /* 0x000fe2000f8e00ff */
[----:B------:R-:W2:Y:S04]  /*69c0*/  LDCU UR6, c[0x0][0x374] ;  /* 0x00006e80ff0677ac */ /* 0x000ea80008000800 */
[----:B------:R-:W3:Y:S01]  /*69d0*/  LDS R2, [UR49+0x100] ;  /* 0x00010031ff027984 */ /* 0x000ee20008000800 */
[----:B------:R-:W3:Y:S01]  /*69e0*/  LDCU UR48, c[0x0][0xc0c] ;  /* 0x00018180ff3077ac */ /* 0x000ee20008000800 */
[----:B------:R-:W3:Y:S01]  /*69f0*/  LDCU UR38, c[0x0][0xc30] ;  /* 0x00018600ff2677ac */ /* 0x000ee20008000800 */
[----:B------:R-:W3:Y:S01]  /*6a00*/  LDCU.64 UR58, c[0x0][0x988] ;  /* 0x00013100ff3a77ac */ /* 0x000ee20008000a00 */
[----:B-1----:R-:W-:Y:S01]  /*6a10*/  IMAD.U32 R75, RZ, RZ, UR4 ;  /* 0x00000004ff4b7e24 */ /* 0x002fe2000f8e00ff */
[----:B------:R-:W-:Y:S01]  /*6a20*/  UIADD3 UR4, UPT, UPT, UR49, 0x200, URZ ;  /* 0x0000020031047890 */ /* 0x000fe2000fffe0ff */
[----:B--2---:R-:W-:Y:S01]  /*6a30*/  IMAD.U32 R74, RZ, RZ, UR6 ;  /* 0x00000006ff4a7e24 */ /* 0x004fe2000f8e00ff */
[----:B------:R-:W1:Y:S04]  /*6a40*/  LDCU.64 UR46, c[0x0][0xc28] ;  /* 0x00018500ff2e77ac */ /* 0x000e680008000a00 */
[----:B------:R-:W-:Y:S01]  /*6a50*/  IMAD.U32 R62, RZ, RZ, UR4 ;  /* 0x00000004ff3e7e24 */ /* 0x000fe2000f8e00ff */
[----:B------:R-:W2:Y:S03]  /*6a60*/  LDCU.128 UR60, c[0x0][0xc10] ;  /* 0x00018200ff3c77ac */ /* 0x000ea60008000c00 */
[----:B------:R-:W-:Y:S01]  /*6a70*/  IMAD R67, R67, 0x4, R62 ;  /* 0x0000000443437824 */ /* 0x000fe200078e023e */
[----:B------:R-:W-:Y:S01]  /*6a80*/  USHF.R.S32.HI UR54, URZ, 0x7, UR54 ;  /* 0x00000007ff367899 */ /* 0x000fe20008011436 */
[----:B------:R-:W-:-:S02]  /*6a90*/  UMOV UR55, URZ ;  /* 0x000000ff00377c82 */ /* 0x000fc40008000000 */
[--C-:B------:R-:W-:Y:S01]  /*6aa0*/  IMAD R78, R78, -0x10, R67.reuse ;  /* 0xfffffff04e4e7824 */ /* 0x100fe200078e0243 */
[----:B------:R-:W-:Y:S01]  /*6ab0*/  UMOV UR52, URZ ;  /* 0x000000ff00347c82 */ /* 0x000fe20008000000 */
[----:B------:R-:W-:Y:S01]  /*6ac0*/  IMAD R77, R68, -0x10, R67 ;  /* 0xfffffff0444d7824 */ /* 0x000fe200078e0243 */
[C---:B---3--:R-:W-:Y:S02]  /*6ad0*/  IADD3 R3, PT, PT, R2.reuse, 0x80, RZ ;  /* 0x0000008002037810 */ /* 0x048fe40007ffe0ff */
[----:B------:R-:W-:Y:S02]  /*6ae0*/  LOP3.LUT R2, R2, 0xffff, RZ, 0xc0, !PT ;  /* 0x0000ffff02027812 */ /* 0x000fe400078ec0ff */
[----:B------:R-:W-:-:S05]  /*6af0*/  LOP3.LUT R3, R3, 0xffff, RZ, 0xc0, !PT ;  /* 0x0000ffff03037812 */ /* 0x000fca00078ec0ff */
[----:B-12-4-:R3:W-:Y:S02]  /*6b00*/  STL.64 [R1], R2 ;  /* 0x0000000201007387 */ /* 0x0167e40000100a00 */
.L_x_156:
[----:B---3--:R-:W-:Y:S04]  /*6b10*/  SHF.L.U32 R3, R65, 0x1f, RZ ;  /* 0x0000001f41037819 */ /* 0x008fe800000006ff */
[----:B-1----:R-:W1:Y:S02]  /*6b20*/  SYNCS.PHASECHK.TRANS64.TRYWAIT P0, [UR49+0xb0], R3 ;  /* 0x0000b003ff0075a7 */ /* 0x002e640008001131 */
[----:B-1----:R-:W-:Y:S05]  /*6b30*/  @!P0 BRA `(.L_x_81) ;  /* 0x0000006800fc8947 */ /* 0x002fea0003800000 */
.L_x_214:
[----:B------:R-:W2:Y:S01]  /*6b40*/  LDS.128 R4, [UR49+0xf0] ;  /* 0x0000f031ff047984 */ /* 0x000ea20008000c00 */
[----:B------:R-:W-:Y:S01]  /*6b50*/  UISETP.GE.AND UP0, UPT, UR39, 0x1, UPT ;  /* 0x000000012700788c */ /* 0x000fe2000bf06270 */
[----:B------:R-:W-:Y:S01]  /*6b60*/  @!PT LDS RZ, [RZ] ;  /* 0x00000000fffff984 */ /* 0x000fe20000000800 */
[----:B------:R-:W-:Y:S01]  /*6b70*/  @!PT LDS RZ, [RZ] ;  /* 0x00000000fffff984 */ /* 0x000fe20000000800 */
[----:B------:R-:W-:Y:S01]  /*6b80*/  @!PT LDS RZ, [RZ] ;  /* 0x00000000fffff984 */ /* 0x000fe20000000800 */
[----:B------:R-:W-:Y:S01]  /*6b90*/  @!PT LDS RZ, [RZ] ;  /* 0x00000000fffff984 */ /* 0x000fe20000000800 */
[----:B------:R3:W-:Y:S06]  /*6ba0*/  MEMBAR.ALL.CTA ;  /* 0x0000000000007992 */ /* 0x0007ec0000008000 */
[----:B---3--:R-:W3:Y:S01]  /*6bb0*/  FENCE.VIEW.ASYNC.S ;  /* 0x00000000000073c6 */ /* 0x008ee20000000000 */
[----:B--2---:R-:W-:Y:S11]  /*6bc0*/  LOP3.LUT P0, RZ, R6, 0x1, RZ, 0xc0, !PT ;  /* 0x0000000106ff7812 */ /* 0x004ff6000780c0ff */
[----:B------:R-:W-:Y:S02]  /*6bd0*/  @!UPT UIADD3 URZ, UPT, UPT, URZ, URZ, URZ ;  /* 0x000000fffffff290 */ /* 0x000fe4000fffe0ff */
[----:B---3--:R-:W-:Y:S01]  /*6be0*/  VOTEU.ANY UP1, P0 ;  /* 0x0000000000ff7886 */ /* 0x008fe20000020100 */
[----:B------:R-:W-:Y:S01]  /*6bf0*/  PLOP3.LUT P0, PT, PT, PT, UP1, 0x80, 0x8 ;  /* 0x000000000008781c */ /* 0x000fe20003f0f018 */
[----:B------:R-:W-:Y:S06]  /*6c00*/  UP2UR UR4, UPR, URZ, 0x2 ;  /* 0x00000002ff047883 */ /* 0x000fec0008000000 */
[----:B------:R-:W-:Y:S01]  /*6c10*/  IMAD.U32 R79, RZ, RZ, UR4 ;  /* 0x00000004ff4f7e24 */ /* 0x000fe2000f8e00ff */
[----:B------:R-:W-:Y:S04]  /*6c20*/  UIADD3 UR4, UPT, UPT, UR49, 0xb8, URZ ;  /* 0x000000b831047890 */ /* 0x000fe8000fffe0ff */
[----:B------:R-:W-:Y:S01]  /*6c30*/  UPRMT UR4, URZ, 0x654, UR4 ;  /* 0x00000654ff047896 */ /* 0x000fe20008000004 */
[----:B------:R-:W-:Y:S02]  /*6c40*/  @P0 MOV R2, R4 ;  /* 0x0000000400020202 */ /* 0x000fe40000000f00 */
[----:B-1----:R-:W-:Y:S02]  /*6c50*/  @P0 LOP3.LUT R0, R5, 0xffff, RZ, 0xc0, !PT ;  /* 0x0000ffff05000812 */ /* 0x002fe400078ec0ff */
[----:B------:R-:W-:Y:S02]  /*6c60*/  @P0 R2UR UR6, R2 ;  /* 0x00000000020602ca */ /* 0x000fe400000e0000 */
[----:B------:R-:W-:Y:S01]  /*6c70*/  @P0 R2UR UR5, R0 ;  /* 0x00000000000502ca */ /* 0x000fe200000e0000 */
[----:B------:R-:W-:Y:S01]  /*6c80*/  IMAD.U32 R0, RZ, RZ, UR54 ;  /* 0x00000036ff007e24 */ /* 0x000fe2000f8e00ff */
[----:B------:R-:W-:Y:S04]  /*6c90*/  SYNCS.ARRIVE.TRANS64.RED.A1T0 RZ, [UR4], RZ ;  /* 0x000000ffffff79a7 */ /* 0x000fe80008100404 */
[----:B------:R-:W-:Y:S05]  /*6ca0*/  IABS R2, R0 ;  /* 0x0000000000027213 */ /* 0x000fea0000000000 */
[----:B------:R-:W-:Y:S02]  /*6cb0*/  @UP1 UMOV UR37, UR6 ;  /* 0x0000000600251c82 */ /* 0x000fe40008000000 */
[----:B------:R-:W-:Y:S01]  /*6cc0*/  @UP1 UMOV UR36, UR5 ;  /* 0x0000000500241c82 */ /* 0x000fe20008000000 */
[----:B------:R-:W-:Y:S05]  /*6cd0*/  BRA.U !UP0, `(.L_x_82) ;  /* 0x0000000108d47547 */ /* 0x000fea000b800000 */
[----:B------:R-:W1:Y:S01]  /*6ce0*/  LDCU UR14, c[0x0][0xc20] ;  /* 0x00018400ff0e77ac */ /* 0x000e620008000800 */
[----:B------:R-:W-:Y:S02]  /*6cf0*/  R2UR UR15, R74 ;  /* 0x000000004a0f72ca */ /* 0x000fe400000e0000 */
[----:B------:R-:W-:Y:S01]  /*6d00*/  R2UR UR9, R75 ;  /* 0x000000004b0972ca */ /* 0x000fe200000e0000 */
[----:B------:R-:W-:Y:S02]  /*6d10*/  UIMAD.WIDE.U32 UR10, UR36, UR63, URZ ;  /* 0x0000003f240a72a5 */ /* 0x000fe4000f8e00ff */
[----:B------:R-:W-:Y:S02]  /*6d20*/  UISETP.NE.AND UP0, UPT, UR62, 0x1, UPT ;  /* 0x000000013e00788c */ /* 0x000fe4000bf05270 */
[----:B------:R-:W-:Y:S02]  /*6d30*/  UISETP.NE.AND UP1, UPT, UR48, 0x1, UPT ;  /* 0x000000013000788c */ /* 0x000fe4000bf25270 */
[----:B------:R-:W-:Y:S02]  /*6d40*/  UISETP.NE.AND UP2, UPT, UR39, 0x1, UPT ;  /* 0x000000012700788c */ /* 0x000fe4000bf45270 */
[----:B------:R-:W-:Y:S02]  /*6d50*/  UIMAD.WIDE.U32 UR12, UR37, UR60, URZ ;  /* 0x0000003c250c72a5 */ /* 0x000fe4000f8e00ff */
[----:B------:R-:W-:Y:S02]  /*6d60*/  UIMAD.WIDE.U32 UR4, UR15, UR63, URZ ;  /* 0x0000003f0f0472a5 */ /* 0x000fe4000f8e00ff */
[----:B------:R-:W-:Y:S05]  /*6d70*/  UIMAD.WIDE.U32 UR6, UR9, UR60, URZ ;  /* 0x0000003c090672a5 */ /* 0x000fea000f8e00ff */
[----:B------:R-:W-:Y:S02]  /*6d80*/  UMOV UR4, UR5 ;  /* 0x0000000500047c82 */ /* 0x000fe40008000000 */
[----:B-1----:R-:W-:Y:S01]  /*6d90*/  USHF.R.U32.HI UR8, URZ, UR14, UR4 ;  /* 0x0000000eff087299 */ /* 0x002fe20008011604 */
[----:B------:R-:W-:Y:S02]  /*6da0*/  UMOV UR6, UR11 ;  /* 0x0000000b00067c82 */ /* 0x000fe40008000000 */
[----:B------:R-:W-:Y:S02]  /*6db0*/  UMOV UR4, UR7 ;  /* 0x0000000700047c82 */ /* 0x000fe40008000000 */
[----:B------:R-:W-:Y:S02]  /*6dc0*/  USHF.R.U32.HI UR5, URZ, UR61, UR4 ;  /* 0x0000003dff057299 */ /* 0x000fe40008011604 */
[----:B------:R-:W-:Y:S02]  /*6dd0*/  USEL UR4, UR15, UR8, !UP0 ;  /* 0x000000080f047287 */ /* 0x000fe4000c000000 */
[----:B------:R-:W-:Y:S02]  /*6de0*/  USHF.R.U32.HI UR8, URZ, UR14, UR6 ;  /* 0x0000000eff087299 */ /* 0x000fe40008011606 */
[----:B------:R-:W-:Y:S02]  /*6df0*/  UIMAD.WIDE.U32 UR6, UR4, UR46, URZ ;  /* 0x0000002e040672a5 */ /* 0x000fe4000f8e00ff */
[----:B------:R-:W-:Y:S02]  /*6e00*/  USEL UR9, UR9, UR5, !UP1 ;  /* 0x0000000509097287 */ /* 0x000fe4000c800000 */
[----:B------:R-:W-:Y:S02]  /*6e10*/  USEL UR8, UR36, UR8, !UP0 ;  /* 0x0000000824087287 */ /* 0x000fe4000c000000 */
[----:B------:R-:W-:Y:S01]  /*6e20*/  UIMAD.WIDE.U32 UR10, UR9, UR46, URZ ;  /* 0x0000002e090a72a5 */ /* 0x000fe2000f8e00ff */
[----:B------:R-:W-:Y:S01]  /*6e30*/  UMOV UR6, UR7 ;  /* 0x0000000700067c82 */ /* 0x000fe20008000000 */
[----:B------:R-:W-:Y:S01]  /*6e40*/  UMOV UR5, UR13 ;  /* 0x0000000d00057c82 */ /* 0x000fe20008000000 */
[----:B------:R-:W-:Y:S02]  /*6e50*/  @UP2 USHF.R.U32.HI UR4, URZ, UR47, UR6 ;  /* 0x0000002fff042299 */ /* 0x000fe40008011606 */
[----:B------:R-:W-:Y:S02]  /*6e60*/  USHF.R.U32.HI UR5, URZ, UR61, UR5 ;  /* 0x0000003dff057299 */ /* 0x000fe40008011605 */
[----:B------:R-:W-:Y:S02]  /*6e70*/  UIMAD UR4, UR39, UR4, URZ ;  /* 0x00000004270472a4 */ /* 0x000fe4000f8e02ff */
[----:B------:R-:W-:Y:S02]  /*6e80*/  USEL UR5, UR37, UR5, !UP1 ;  /* 0x0000000525057287 */ /* 0x000fe4000c800000 */
[----:B------:R-:W-:Y:S01]  /*6e90*/  UISETP.GE.AND UP0, UPT, UR8, UR4, UPT ;  /* 0x000000040800728c */ /* 0x000fe2000bf06270 */
[----:B------:R-:W-:Y:S01]  /*6ea0*/  UMOV UR6, UR11 ;  /* 0x0000000b00067c82 */ /* 0x000fe20008000000 */
[----:B------:R-:W-:Y:S02]  /*6eb0*/  UIMAD.WIDE.U32 UR10, UR8, UR46, URZ ;  /* 0x0000002e080a72a5 */ /* 0x000fe4000f8e00ff */
[----:B------:R-:W-:Y:S04]  /*6ec0*/  @UP2 USHF.R.U32.HI UR9, URZ, UR47, UR6 ;  /* 0x0000002fff092299 */ /* 0x000fe80008011606 */
[----:B------:R-:W-:Y:S01]  /*6ed0*/  UIMAD UR6, UR39, UR9, URZ ;  /* 0x00000009270672a4 */ /* 0x000fe2000f8e02ff */
[----:B------:R-:W-:Y:S03]  /*6ee0*/  UMOV UR4, UR11 ;  /* 0x0000000b00047c82 */ /* 0x000fe60008000000 */
[----:B------:R-:W-:Y:S02]  /*6ef0*/  UISETP.GE.OR UP0, UPT, UR5, UR6, UP0 ;  /* 0x000000060500728c */ /* 0x000fe40008706670 */
[----:B------:R-:W-:Y:S02]  /*6f00*/  USHF.R.U32.HI UR4, URZ, UR47, UR4 ;  /* 0x0000002fff047299 */ /* 0x000fe40008011604 */
[----:B------:R-:W-:Y:S02]  /*6f10*/  UIMAD.WIDE.U32 UR6, UR5, UR46, URZ ;  /* 0x0000002e050672a5 */ /* 0x000fe4000f8e00ff */
[----:B------:R-:W-:Y:S02]  /*6f20*/  USEL UR11, UR8, UR4, !UP2 ;  /* 0x00000004080b7287 */ /* 0x000fe4000d000000 */
[----:B------:R-:W-:Y:S02]  /*6f30*/  UIADD3 UR6, UPT, UPT, -UR5, URZ, URZ ;  /* 0x000000ff05067290 */ /* 0x000fe4000fffe1ff */
[----:B------:R-:W-:Y:S02]  /*6f40*/  UIADD3 UR10, UPT, UPT, -UR11, URZ, URZ ;  /* 0x000000ff0b0a7290 */ /* 0x000fe4000fffe1ff */
[----:B------:R-:W-:Y:S02]  /*6f50*/  UIMAD UR6, UR48, UR6, UR37 ;  /* 0x00000006300672a4 */ /* 0x000fe4000f8e0225 */
[----:B------:R-:W-:Y:S01]  /*6f60*/  UIMAD UR10, UR39, UR10, UR8 ;  /* 0x0000000a270a72a4 */ /* 0x000fe2000f8e0208 */
[----:B------:R-:W-:Y:S01]  /*6f70*/  @!UP0 UMOV UR4, UR7 ;  /* 0x0000000700048c82 */ /* 0x000fe20008000000 */
[----:B------:R-:W-:Y:S02]  /*6f80*/  UIADD3 UR7, UPT, UPT, -UR8, URZ, URZ ;  /* 0x000000ff08077290 */ /* 0x000fe4000fffe1ff */
[----:B------:R-:W-:Y:S04]  /*6f90*/  @!UP0 USHF.R.U32.HI UR4, URZ, UR47, UR4 ;  /* 0x0000002fff048299 */ /* 0x000fe80008011604 */
[----:B------:R-:W-:Y:S04]  /*6fa0*/  @!UP0 USEL UR4, UR5, UR4, !UP2 ;  /* 0x0000000405048287 */ /* 0x000fe8000d000000 */
[----:B------:R-:W-:Y:S02]  /*6fb0*/  @!UP0 UIMAD UR9, UR9, UR10, UR4 ;  /* 0x0000000a090982a4 */ /* 0x000fe4000f8e0204 */
[----:B------:R-:W-:Y:S02]  /*6fc0*/  @!UP0 UIADD3 UR10, UPT, UPT, UR11, -UR4, URZ ;  /* 0x800000040b0a8290 */ /* 0x000fe4000fffe0ff */
[----:B------:R-:W-:Y:S02]  /*6fd0*/  UIMAD UR4, UR62, UR7, UR36 ;  /* 0x000000073e0472a4 */ /* 0x000fe4000f8e0224 */
[----:B------:R-:W-:Y:S03]  /*6fe0*/  @!UP0 UIMAD UR8, UR10, UR39, UR5 ;  /* 0x000000270a0882a4 */ /* 0x000fe6000f8e0205 */
[----:B------:R-:W-:Y:S02]  /*6ff0*/  @!UP0 UMOV UR5, UR9 ;  /* 0x0000000900058c82 */ /* 0x000fe40008000000 */
[----:B------:R-:W-:Y:S02]  /*7000*/  UIMAD UR37, UR5, UR48, UR6 ;  /* 0x00000030052572a4 */ /* 0x000fe4000f8e0206 */
[----:B------:R-:W-:Y:S11]  /*7010*/  UIMAD UR36, UR8, UR62, UR4 ;  /* 0x0000003e082472a4 */ /* 0x000ff6000f8e0204 */
[----:B------:R-:W-:Y:S01]  /*7020*/  @!UPT UIADD3 URZ, UPT, UPT, URZ, URZ, URZ ;  /* 0x000000fffffff290 */ /* 0x000fe2000fffe0ff */
.L_x_82:
[----:B------:R-:W1:Y:S01]  /*7030*/  LDCU UR17, c[0x0][0x388] ;  /* 0x00007100ff1177ac */ /* 0x000e620008000800 */
[----:B------:R-:W-:Y:S01]  /*7040*/  R2UR UR6, R2 ;  /* 0x00000000020672ca */ /* 0x000fe200000e0000 */
[----:B------:R-:W-:Y:S01]  /*7050*/  IMAD R2, R22, 0x4, R1 ;  /* 0x0000000416027824 */ /* 0x000fe200078e0201 */
[----:B------:R-:W-:Y:S01]  /*7060*/  IABS R0, R0 ;  /* 0x0000000000007213 */ /* 0x000fe20000000000 */
[----:B------:R-:W2:Y:S01]  /*7070*/  LDCU UR11, c[0x0][0x38c] ;  /* 0x00007180ff0b77ac */ /* 0x000ea20008000800 */
[----:B------:R-:W-:Y:S01]  /*7080*/  @P0 SHF.R.U32.HI R4, RZ, 0x10, R5 ;  /* 0x00000010ff040819 */ /* 0x000fe20000011605 */
[----:B------:R-:W-:Y:S01]  /*7090*/  BSSY.RECONVERGENT B6, `(.L_x_83) ;  /* 0x0000094000067945 */ /* 0x000fe20003800200 */
[----:B------:R-:W-:Y:S01]  /*70a0*/  R2UR UR18, R81 ;  /* 0x00000000511272ca */ /* 0x000fe200000e0000 */
[----:B------:R-:W-:Y:S01]  /*70b0*/  USHF.L.U32 UR42, UR21, 0x7, URZ ;  /* 0x00000007152a7899 */ /* 0x000fe200080006ff */
[----:B------:R-:W5:Y:S01]  /*70c0*/  LDL R2, [R2] ;  /* 0x0000000002027983 */ /* 0x000f620000100800 */
[----:B------:R-:W-:Y:S01]  /*70d0*/  IMAD.MOV R0, RZ, RZ, -R0 ;  /* 0x000000ffff007224 */ /* 0x000fe200078e0a00 */
[----:B------:R-:W-:Y:S02]  /*70e0*/  @P0 R2UR UR18, R4 ;  /* 0x00000000041202ca */ /* 0x000fe400000e0000 */
[----:B------:R-:W-:Y:S01]  /*70f0*/  LOP3.LUT P0, RZ, R62, 0x1b0, RZ, 0xc0, !PT ;  /* 0x000001b03eff7812 */ /* 0x000fe2000780c0ff */
[----:B------:R-:W3:Y:S10]  /*7100*/  I2F.RP R10, UR6 ;  /* 0x00000006000a7d06 */ /* 0x000ef40008209400 */
[----:B------:R-:W-:Y:S01]  /*7110*/  IMAD.U32 R81, RZ, RZ, UR18 ;  /* 0x00000012ff517e24 */ /* 0x000fe2000f8e00ff */
[----:B---3--:R-:W3:Y:S01]  /*7120*/  MUFU.RCP R3, R10 ;  /* 0x0000000a00037308 */ /* 0x008ee20000001000 */
[----:B-1----:R-:W-:Y:S02]  /*7130*/  IMAD.U32 R8, RZ, RZ, UR17 ;  /* 0x00000011ff087e24 */ /* 0x002fe4000f8e00ff */
[----:B---3--:R-:W-:Y:S07]  /*7140*/  VIADD R9, R3, 0xffffffe ;  /* 0x0ffffffe03097836 */ /* 0x008fee0000000000 */
[----:B------:R-:W1:Y:S02]  /*7150*/  F2I.FTZ.U32.TRUNC.NTZ R3, R9 ;  /* 0x0000000900037305 */ /* 0x000e64000021f000 */
[----:B-1----:R-:W-:Y:S02]  /*7160*/  R2UR UR5, R3 ;  /* 0x00000000030572ca */ /* 0x002fe400000e0000 */
[----:B------:R-:W-:Y:S01]  /*7170*/  IABS R3, R8 ;  /* 0x0000000800037213 */ /* 0x000fe20000000000 */
[----:B------:R-:W-:Y:S03]  /*7180*/  IMAD.U32 R8, RZ, RZ, UR16 ;  /* 0x00000010ff087e24 */ /* 0x000fe6000f8e00ff */
[----:B------:R-:W-:Y:S02]  /*7190*/  R2UR UR7, R3 ;  /* 0x00000000030772ca */ /* 0x000fe400000e0000 */
[----:B------:R-:W-:Y:S04]  /*71a0*/  IABS R8, R8 ;  /* 0x0000000800087213 */ /* 0x000fe80000000000 */
[----:B------:R-:W-:Y:S01]  /*71b0*/  R2UR UR9, R8 ;  /* 0x00000000080972ca */ /* 0x000fe200000e0000 */
[----:B------:R-:W-:Y:S04]  /*71c0*/  UIADD3 UR4, UPT, UPT, URZ, -UR5, URZ ;  /* 0x80000005ff047290 */ /* 0x000fe8000fffe0ff */
[----:B------:R-:W-:Y:S02]  /*71d0*/  UIMAD UR8, UR4, UR6, URZ ;  /* 0x00000006040872a4 */ /* 0x000fe4000f8e02ff */
[----:B------:R-:W1:Y:S01]  /*71e0*/  I2F.RP R3, UR7 ;  /* 0x0000000700037d06 */ /* 0x000e620008209400 */
[----:B------:R-:W-:Y:S02]  /*71f0*/  UMOV UR4, URZ ;  /* 0x000000ff00047c82 */ /* 0x000fe40008000000 */
[----:B------:R-:W-:Y:S02]  /*7200*/  UIMAD.WIDE.U32 UR4, UR5, UR8, UR4 ;  /* 0x00000008050472a5 */ /* 0x000fe4000f8e0004 */
[----:B------:R-:W-:Y:S05]  /*7210*/  R2UR UR8, R0 ;  /* 0x00000000000872ca */ /* 0x000fea00000e0000 */
[----:B------:R-:W-:Y:S02]  /*7220*/  UMOV UR4, UR5 ;  /* 0x0000000500047c82 */ /* 0x000fe40008000000 */
[----:B------:R-:W-:Y:S01]  /*7230*/  UIMAD.WIDE.U32 UR4, UR4, UR9, URZ ;  /* 0x00000009040472a5 */ /* 0x000fe2000f8e00ff */
[----:B-1----:R-:W1:Y:S06]  /*7240*/  MUFU.RCP R3, R3 ;  /* 0x0000000300037308 */ /* 0x002e6c0000001000 */
[----:B------:R-:W-:Y:S02]  /*7250*/  UMOV UR43, UR5 ;  /* 0x00000005002b7c82 */ /* 0x000fe40008000000 */
[----:B------:R-:W-:Y:S04]  /*7260*/  UIMAD UR4, UR43, UR8, UR9 ;  /* 0x000000082b0472a4 */ /* 0x000fe8000f8e0209 */
[----:B------:R-:W-:Y:S01]  /*7270*/  UISETP.GT.U32.AND UP0, UPT, UR6, UR4, UPT ;  /* 0x000000040600728c */ /* 0x000fe2000bf04070 */
[----:B-1----:R-:W-:Y:S10]  /*7280*/  VIADD R8, R3, 0xffffffe ;  /* 0x0ffffffe03087836 */ /* 0x002ff40000000000 */
[----:B------:R-:W-:Y:S01]  /*7290*/  @!UP0 UIADD3 UR4, UPT, UPT, UR4, -UR6, URZ ;  /* 0x8000000604048290 */ /* 0x000fe2000fffe0ff */
[----:B------:R-:W1:Y:S01]  /*72a0*/  F2I.FTZ.U32.TRUNC.NTZ R0, R8 ;  /* 0x0000000800007305 */ /* 0x000e62000021f000 */
[----:B------:R-:W-:Y:S02]  /*72b0*/  @!UP0 UIADD3 UR43, UPT, UPT, UR43, 0x1, URZ ;  /* 0x000000012b2b8890 */ /* 0x000fe4000fffe0ff */
[----:B------:R-:W-:Y:S02]  /*72c0*/  UISETP.GE.U32.AND UP2, UPT, UR4, UR6, UPT ;  /* 0x000000060400728c */ /* 0x000fe4000bf46070 */
[----:B------:R-:W-:Y:S02]  /*72d0*/  ULOP3.LUT UR4, UR16, UR54, URZ, 0x3c, !UPT ;  /* 0x0000003610047292 */ /* 0x000fe4000f8e3cff */
[----:B------:R-:W-:Y:S02]  /*72e0*/  UISETP.NE.AND UP0, UPT, UR54, URZ, UPT ;  /* 0x000000ff3600728c */ /* 0x000fe4000bf05270 */
[----:B------:R-:W-:Y:S05]  /*72f0*/  UISETP.GE.AND UP1, UPT, UR4, URZ, UPT ;  /* 0x000000ff0400728c */ /* 0x000fea000bf26270 */
[----:B------:R-:W-:Y:S01]  /*7300*/  @UP2 UIADD3 UR43, UPT, UPT, UR43, 0x1, URZ ;  /* 0x000000012b2b2890 */ /* 0x000fe2000fffe0ff */
[----:B-1----:R-:W-:Y:S05]  /*7310*/  R2UR UR5, R0 ;  /* 0x00000000000572ca */ /* 0x002fea00000e0000 */
[----:B------:R-:W-:Y:S02]  /*7320*/  @!UP1 UIADD3 UR43, UPT, UPT, -UR43, URZ, URZ ;  /* 0x000000ff2b2b9290 */ /* 0x000fe4000fffe1ff */
[----:B------:R-:W-:Y:S06]  /*7330*/  @!UP0 ULOP3.LUT UR43, URZ, UR54, URZ, 0x33, !UPT ;  /* 0x00000036ff2b8292 */ /* 0x000fec000f8e33ff */
[----:B------:R-:W-:Y:S01]  /*7340*/  UIADD3 UR4, UPT, UPT, URZ, -UR5, URZ ;  /* 0x80000005ff047290 */ /* 0x000fe2000fffe0ff */
[----:B------:R-:W-:Y:S03]  /*7350*/  IMAD.U32 R0, RZ, RZ, UR43 ;  /* 0x0000002bff007e24 */ /* 0x000fe6000f8e00ff */
[----:B------:R-:W-:Y:S02]  /*7360*/  UIMAD UR6, UR4, UR7, URZ ;  /* 0x00000007040672a4 */ /* 0x000fe4000f8e02ff */
[----:B------:R-:W-:Y:S01]  /*7370*/  IABS R0, R0 ;  /* 0x0000000000007213 */ /* 0x000fe20000000000 */
[----:B------:R-:W-:Y:S02]  /*7380*/  UMOV UR4, URZ ;  /* 0x000000ff00047c82 */ /* 0x000fe40008000000 */
[----:B------:R-:W-:Y:S01]  /*7390*/  UIMAD.WIDE.U32 UR4, UR5, UR6, UR4 ;  /* 0x00000006050472a5 */ /* 0x000fe2000f8e0004 */
[----:B------:R-:W-:Y:S01]  /*73a0*/  R2UR UR8, R0 ;  /* 0x00000000000872ca */ /* 0x000fe200000e0000 */
[----:B--2---:R-:W-:Y:S05]  /*73b0*/  IMAD.U32 R0, RZ, RZ, UR11 ;  /* 0x0000000bff007e24 */ /* 0x004fea000f8e00ff */
[----:B------:R-:W-:Y:S01]  /*73c0*/  UMOV UR4, UR5 ;  /* 0x0000000500047c82 */ /* 0x000fe20008000000 */
[----:B------:R-:W-:Y:S04]  /*73d0*/  IABS R9, R0 ;  /* 0x0000000000097213 */ /* 0x000fe80000000000 */
[----:B------:R-:W1:Y:S02]  /*73e0*/  I2F.RP R0, R9 ;  /* 0x0000000900007306 */ /* 0x000e640000209400 */
[----:B------:R-:W-:Y:S07]  /*73f0*/  UIMAD.WIDE.U32 UR4, UR4, UR8, URZ ;  /* 0x00000008040472a5 */ /* 0x000fee000f8e00ff */
[----:B------:R-:W-:Y:S02]  /*7400*/  UMOV UR44, UR5 ;  /* 0x00000005002c7c82 */ /* 0x000fe40008000000 */
[----:B------:R-:W-:Y:S04]  /*7410*/  UIADD3 UR4, UPT, UPT, -UR44, URZ, URZ ;  /* 0x000000ff2c047290 */ /* 0x000fe8000fffe1ff */
[----:B------:R-:W-:Y:S01]  /*7420*/  UIMAD UR4, UR7, UR4, UR8 ;  /* 0x00000004070472a4 */ /* 0x000fe2000f8e0208 */
[----:B-1----:R-:W1:Y:S03]  /*7430*/  MUFU.RCP R0, R0 ;  /* 0x0000000000007308 */ /* 0x002e660000001000 */
[----:B------:R-:W-:Y:S11]  /*7440*/  UISETP.GT.U32.AND UP0, UPT, UR7, UR4, UPT ;  /* 0x000000040700728c */ /* 0x000ff6000bf04070 */
[----:B------:R-:W-:Y:S02]  /*7450*/  @!UP0 UIADD3 UR4, UPT, UPT, UR4, -UR7, URZ ;  /* 0x8000000704048290 */ /* 0x000fe4000fffe0ff */
[----:B------:R-:W-:Y:S01]  /*7460*/  @!UP0 UIADD3 UR44, UPT, UPT, UR44, 0x1, URZ ;  /* 0x000000012c2c8890 */ /* 0x000fe2000fffe0ff */
[----:B-1----:R-:W-:Y:S01]  /*7470*/  IADD3 R10, PT, PT, R0, 0xffffffe, RZ ;  /* 0x0ffffffe000a7810 */ /* 0x002fe20007ffe0ff */
[----:B------:R-:W-:Y:S02]  /*7480*/  UISETP.GE.U32.AND UP1, UPT, UR4, UR7, UPT ;  /* 0x000000070400728c */ /* 0x000fe4000bf26070 */
[----:B------:R-:W-:Y:S01]  /*7490*/  ULOP3.LUT UR4, UR43, UR17, URZ, 0x3c, !UPT ;  /* 0x000000112b047292 */ /* 0x000fe2000f8e3cff */
[----:B------:R-:W1:Y:S03]  /*74a0*/  F2I.FTZ.U32.TRUNC.NTZ R11, R10 ;  /* 0x0000000a000b7305 */ /* 0x000e66000021f000 */
[----:B------:R-:W-:Y:S05]  /*74b0*/  UISETP.GE.AND UP0, UPT, UR4, URZ, UPT ;  /* 0x000000ff0400728c */ /* 0x000fea000bf06270 */
[----:B------:R-:W-:Y:S02]  /*74c0*/  @UP1 UIADD3 UR44, UPT, UPT, UR44, 0x1, URZ ;  /* 0x000000012c2c1890 */ /* 0x000fe4000fffe0ff */
[----:B------:R-:W-:Y:S04]  /*74d0*/  UISETP.NE.AND UP1, UPT, UR17, URZ, UPT ;  /* 0x000000ff1100728c */ /* 0x000fe8000bf25270 */
[----:B------:R-:W-:Y:S01]  /*74e0*/  @!UP0 UIADD3 UR44, UPT, UPT, -UR44, URZ, URZ ;  /* 0x000000ff2c2c8290 */ /* 0x000fe2000fffe1ff */
[--C-:B-1----:R-:W-:Y:S02]  /*74f0*/  IMAD.MOV R8, RZ, RZ, -R11.reuse ;  /* 0x000000ffff087224 */ /* 0x102fe400078e0a0b */
[----:B------:R-:W-:Y:S02]  /*7500*/  IMAD.MOV.U32 R10, RZ, RZ, RZ ;  /* 0x000000ffff0a7224 */ /* 0x000fe400078e00ff */
[----:B------:R-:W-:Y:S02]  /*7510*/  IMAD R3, R8, R9, RZ ;  /* 0x0000000908037224 */ /* 0x000fe400078e02ff */
[----:B------:R-:W-:Y:S02]  /*7520*/  @!UP1 ULOP3.LUT UR44, URZ, UR17, URZ, 0x33, !UPT ;  /* 0x00000011ff2c9292 */ /* 0x000fe4000f8e33ff */
[----:B------:R-:W-:Y:S01]  /*7530*/  UISETP.NE.AND UP1, UPT, UR38, 0x1, UPT ;  /* 0x000000012600788c */ /* 0x000fe2000bf25270 */
[----:B------:R-:W-:Y:S04]  /*7540*/  IMAD.HI.U32 R11, R11, R3, R10 ;  /* 0x000000030b0b7227 */ /* 0x000fe800078e000a */
[----:B------:R-:W-:Y:S05]  /*7550*/  IMAD.U32 R0, RZ, RZ, UR44 ;  /* 0x0000002cff007e24 */ /* 0x000fea000f8e00ff */
[----:B------:R-:W-:Y:S01]  /*7560*/  IABS R0, R0 ;  /* 0x0000000000007213 */ /* 0x000fe20000000000 */
[----:B------:R-:W1:Y:S04]  /*7570*/  @!UP1 LDCU.128 UR12, c[0x0][0xc10] ;  /* 0x00018200ff0c97ac */ /* 0x000e680008000c00 */
[----:B------:R-:W-:Y:S01]  /*7580*/  IMAD.HI.U32 R11, R11, R0, RZ ;  /* 0x000000000b0b7227 */ /* 0x000fe200078e00ff */
[----:B------:R-:W2:Y:S03]  /*7590*/  @!UP1 LDCU UR10, c[0x0][0xc20] ;  /* 0x00018400ff0a97ac */ /* 0x000ea60008000800 */
[----:B------:R-:W-:Y:S01]  /*75a0*/  IMAD.MOV R3, RZ, RZ, -R11 ;  /* 0x000000ffff037224 */ /* 0x000fe200078e0a0b */
[----:B------:R-:W3:Y:S03]  /*75b0*/  @!UP1 LDCU UR5, c[0x0][0xc0c] ;  /* 0x00018180ff0597ac */ /* 0x000ee60008000800 */
[C---:B------:R-:W-:Y:S01]  /*75c0*/  IMAD R0, R9.reuse, R3, R0 ;  /* 0x0000000309007224 */ /* 0x040fe200078e0200 */
[----:B-1----:R-:W-:Y:S04]  /*75d0*/  UIMAD.WIDE.U32 UR6, UR36, UR15, URZ ;  /* 0x0000000f240672a5 */ /* 0x002fe8000f8e00ff */
[----:B------:R-:W-:Y:S01]  /*75e0*/  ISETP.GT.U32.AND P1, PT, R9, R0, PT ;  /* 0x000000000900720c */ /* 0x000fe20003f24070 */
[----:B------:R-:W-:Y:S02]  /*75f0*/  UIMAD.WIDE.U32 UR8, UR37, UR12, URZ ;  /* 0x0000000c250872a5 */ /* 0x000fe4000f8e00ff */
[----:B------:R-:W-:Y:S02]  /*7600*/  @!UP1 UISETP.NE.AND UP0, UPT, UR14, 0x1, UPT ;  /* 0x000000010e00988c */ /* 0x000fe4000bf05270 */
[----:B------:R-:W-:Y:S01]  /*7610*/  ULOP3.LUT UR8, UR44, UR11, URZ, 0x3c, !UPT ;  /* 0x0000000b2c087292 */ /* 0x000fe2000f8e3cff */
[----:B------:R-:W-:Y:S02]  /*7620*/  @!UP1 UMOV UR6, UR7 ;  /* 0x0000000700069c82 */ /* 0x000fe40008000000 */
[----:B------:R-:W-:Y:S01]  /*7630*/  @!UP1 UMOV UR4, UR9 ;  /* 0x0000000900049c82 */ /* 0x000fe20008000000 */
[----:B--2---:R-:W-:Y:S02]  /*7640*/  @!UP1 USHF.R.U32.HI UR6, URZ, UR10, UR6 ;  /* 0x0000000aff069299 */ /* 0x004fe40008011606 */
[----:B---3--:R-:W-:Y:S02]  /*7650*/  @!UP1 UISETP.NE.AND UP2, UPT, UR5, 0x1, UPT ;  /* 0x000000010500988c */ /* 0x008fe4000bf45270 */
[----:B------:R-:W-:Y:S01]  /*7660*/  @!UP1 USHF.R.U32.HI UR4, URZ, UR13, UR4 ;  /* 0x0000000dff049299 */ /* 0x000fe20008011604 */
[-C--:B------:R-:W-:Y:S01]  /*7670*/  @!P1 IADD3 R0, PT, PT, R0, -R9.reuse, RZ ;  /* 0x8000000900009210 */ /* 0x080fe20007ffe0ff */
[----:B------:R-:W-:Y:S01]  /*7680*/  @!UP1 USEL UR6, UR36, UR6, !UP0 ;  /* 0x0000000624069287 */ /* 0x000fe2000c000000 */
[----:B------:R-:W-:Y:S01]  /*7690*/  @!P1 VIADD R11, R11, 0x1 ;  /* 0x000000010b0b9836 */ /* 0x000fe20000000000 */
[----:B------:R-:W-:Y:S01]  /*76a0*/  @!UP1 USEL UR7, UR37, UR4, !UP2 ;  /* 0x0000000425079287 */ /* 0x000fe2000d000000 */
[----:B------:R-:W-:Y:S01]  /*76b0*/  ISETP.GE.U32.AND P2, PT, R0, R9, PT ;  /* 0x000000090000720c */ /* 0x000fe20003f46070 */
[----:B------:R-:W-:Y:S02]  /*76c0*/  UISETP.GE.AND UP0, UPT, UR8, URZ, UPT ;  /* 0x000000ff0800728c */ /* 0x000fe4000bf06270 */
[----:B------:R-:W-:Y:S02]  /*76d0*/  UISETP.NE.AND UP2, UPT, UR11, URZ, UPT ;  /* 0x000000ff0b00728c */ /* 0x000fe4000bf45270 */
[----:B------:R-:W-:Y:S02]  /*76e0*/  @!UP1 UIADD3 UR4, UPT, UPT, -UR7, UR6, URZ ;  /* 0x0000000607049290 */ /* 0x000fe4000fffe1ff */
[----:B------:R-:W-:Y:S02]  /*76f0*/  @!UP1 UIADD3 UR6, UPT, UPT, UR7, -UR6, URZ ;  /* 0x8000000607069290 */ /* 0x000fe4000fffe0ff */
[----:B------:R-:W-:Y:S02]  /*7700*/  UIADD3 UR7, UPT, UPT, -UR43, URZ, URZ ;  /* 0x000000ff2b077290 */ /* 0x000fe4000fffe1ff */
[----:B------:R-:W-:Y:S02]  /*7710*/  @!UP1 UIMAD UR37, UR4, UR5, UR37 ;  /* 0x00000005042592a4 */ /* 0x000fe4000f8e0225 */
[----:B------:R-:W-:Y:S01]  /*7720*/  UIMAD UR4, UR54, UR7, UR16 ;  /* 0x00000007360472a4 */ /* 0x000fe2000f8e0210 */
[----:B------:R-:W-:Y:S01]  /*7730*/  @P2 VIADD R11, R11, 0x1 ;  /* 0x000000010b0b2836 */ /* 0x000fe20000000000 */
[----:B------:R-:W-:Y:S02]  /*7740*/  @!UP1 UIMAD UR36, UR6, UR14, UR36 ;  /* 0x0000000e062492a4 */ /* 0x000fe4000f8e0224 */
[----:B------:R-:W-:Y:S02]  /*7750*/  USHF.L.U32 UR53, UR4, 0x7, URZ ;  /* 0x0000000704357899 */ /* 0x000fe400080006ff */
[----:B------:R-:W-:Y:S01]  /*7760*/  UIADD3 UR4, UPT, UPT, -UR44, URZ, URZ ;  /* 0x000000ff2c047290 */ /* 0x000fe2000fffe1ff */
[----:B------:R-:W-:Y:S03]  /*7770*/  R2UR UR45, R11 ;  /* 0x000000000b2d72ca */ /* 0x000fe600000e0000 */
[----:B------:R-:W-:Y:S10]  /*7780*/  UIMAD UR43, UR17, UR4, UR43 ;  /* 0x00000004112b72a4 */ /* 0x000ff4000f8e022b */
[----:B------:R-:W-:Y:S02]  /*7790*/  @!UP0 UIADD3 UR45, UPT, UPT, -UR45, URZ, URZ ;  /* 0x000000ff2d2d8290 */ /* 0x000fe4000fffe1ff */
[----:B------:R-:W-:Y:S04]  /*77a0*/  @!UP2 ULOP3.LUT UR45, URZ, UR11, URZ, 0x33, !UPT ;  /* 0x0000000bff2da292 */ /* 0x000fe8000f8e33ff */
[----:B------:R-:W-:Y:S04]  /*77b0*/  UIADD3 UR5, UPT, UPT, -UR45, URZ, URZ ;  /* 0x000000ff2d057290 */ /* 0x000fe8000fffe1ff */
[----:B------:R-:W-:Y:S01]  /*77c0*/  UIMAD UR44, UR11, UR5, UR44 ;  /* 0x000000050b2c72a4 */ /* 0x000fe2000f8e022c */
[----:B------:R-:W-:Y:S11]  /*77d0*/  @!P0 BRA `(.L_x_84) ;  /* 0x00000000007c8947 */ /* 0x000ff60003800000 */
[----:B------:R-:W1:Y:S01]  /*77e0*/  LDCU.64 UR8, c[0x4][0x80] ;  /* 0x01001000ff0877ac */ /* 0x000e620008000a00 */
[----:B------:R-:W-:Y:S01]  /*77f0*/  MOV R16, 0x0 ;  /* 0x0000000000107802 */ /* 0x000fe20000000f00 */
[----:B------:R-:W-:Y:S02]  /*7800*/  HFMA2 R12, -RZ, RZ, 0, 5.9604644775390625e-08 ;  /* 0x00000001ff0c7431 */ /* 0x000fe400000001ff */
[----:B------:R-:W-:Y:S01]  /*7810*/  IMAD.MOV.U32 R8, RZ, RZ, 0x70 ;  /* 0x00000070ff087424 */ /* 0x000fe200078e00ff */
[----:B------:R2:W3:Y:S01]  /*7820*/  LDC.64 R14, c[0x4][R16] ;  /* 0x01000000100e7b82 */ /* 0x0004e20000000a00 */
[----:B------:R-:W4:Y:S01]  /*7830*/  LDCU.64 UR6, c[0x4][0x88] ;  /* 0x01001100ff0677ac */ /* 0x000f220008000a00 */
[----:B------:R-:W-:Y:S01]  /*7840*/  IMAD.MOV.U32 R13, RZ, RZ, RZ ;  /* 0x000000ffff0d7224 */ /* 0x000fe200078e00ff */
[----:B------:R-:W2:Y:S01]  /*7850*/  LDCU.64 UR4, c[0x4][0x8] ;  /* 0x01000100ff0477ac */ /* 0x000ea20008000a00 */
[----:B-1----:R-:W-:Y:S01]  /*7860*/  MOV R5, UR9 ;  /* 0x0000000900057c02 */ /* 0x002fe20008000f00 */
[----:B------:R-:W-:Y:S01]  /*7870*/  IMAD.U32 R4, RZ, RZ, UR8 ;  /* 0x00000008ff047e24 */ /* 0x000fe2000f8e00ff */
[----:B----4-:R-:W-:Y:S01]  /*7880*/  MOV R7, UR7 ;  /* 0x0000000700077c02 */ /* 0x010fe20008000f00 */
[----:B------:R-:W-:Y:S01]  /*7890*/  IMAD.U32 R6, RZ, RZ, UR6 ;  /* 0x00000006ff067e24 */ /* 0x000fe2000f8e00ff */
[----:B--2---:R-:W-:Y:S01]  /*78a0*/  MOV R11, UR5 ;  /* 0x00000005000b7c02 */ /* 0x004fe20008000f00 */
[----:B------:R-:W-:Y:S02]  /*78b0*/  IMAD.U32 R10, RZ, RZ, UR4 ;  /* 0x00000004ff0a7e24 */ /* 0x000fe4000f8e00ff */
[----:B------:R-:W-:Y:S07]  /*78c0*/  LEPC R20, `(.L_x_85) ;  /* 0x000000001014794e */ /* 0x000fee0000000000 */
[----:B---3-5:R-:W-:Y:S05]  /*78d0*/  CALL.ABS.NOINC R14 ;  /* 0x000000000e007343 */ /* 0x028fea0003c00000 */
.L_x_85:
[----:B------:R-:W1:Y:S01]  /*78e0*/  LDCU.64 UR8, c[0x4][0x80] ;  /* 0x01001000ff0877ac */ /* 0x000e620008000a00 */
[----:B------:R-:W2:Y:S01]  /*78f0*/  LDC.64 R16, c[0x4][R16] ;  /* 0x0100000010107b82 */ /* 0x000ea20000000a00 */
[----:B------:R-:W-:Y:S02]  /*7900*/  HFMA2 R12, -RZ, RZ, 0, 5.9604644775390625e-08 ;  /* 0x00000001ff0c7431 */ /* 0x000fe400000001ff */
[----:B------:R-:W-:Y:S02]  /*7910*/  IMAD.MOV.U32 R8, RZ, RZ, 0x70 ;  /* 0x00000070ff087424 */ /* 0x000fe400078e00ff */
[----:B------:R-:W-:Y:S01]  /*7920*/  IMAD.MOV.U32 R13, RZ, RZ, RZ ;  /* 0x000000ffff0d7224 */ /* 0x000fe200078e00ff */
[----:B------:R-:W3:Y:S01]  /*7930*/  LDCU.64 UR6, c[0x4][0x88] ;  /* 0x01001100ff0677ac */ /* 0x000ee20008000a00 */
[----:B------:R-:W4:Y:S01]  /*7940*/  LDCU.64 UR4, c[0x4][0x8] ;  /* 0x01000100ff0477ac */ /* 0x000f220008000a00 */
[----:B-1----:R-:W-:Y:S02]  /*7950*/  MOV R4, UR8 ;  /* 0x0000000800047c02 */ /* 0x002fe40008000f00 */
[----:B------:R-:W-:Y:S02]  /*7960*/  MOV R5, UR9 ;  /* 0x0000000900057c02 */ /* 0x000fe40008000f00 */
[----:B---3--:R-:W-:Y:S01]  /*7970*/  MOV R7, UR7 ;  /* 0x0000000700077c02 */ /* 0x008fe20008000f00 */
[----:B------:R-:W-:Y:S01]  /*7980*/  IMAD.U32 R6, RZ, RZ, UR6 ;  /* 0x00000006ff067e24 */ /* 0x000fe2000f8e00ff */
[----:B----4-:R-:W-:Y:S01]  /*7990*/  MOV R11, UR5 ;  /* 0x00000005000b7c02 */ /* 0x010fe20008000f00 */
[----:B------:R-:W-:Y:S02]  /*79a0*/  IMAD.U32 R10, RZ, RZ, UR4 ;  /* 0x00000004ff0a7e24 */ /* 0x000fe4000f8e00ff */
[----:B------:R-:W-:Y:S07]  /*79b0*/  LEPC R20, `(.L_x_84) ;  /* 0x000000001014794e */ /* 0x000fee0000000000 */
[----:B--2---:R-:W-:Y:S05]  /*79c0*/  CALL.ABS.NOINC R16 ;  /* 0x0000000010007343 */ /* 0x004fea0003c00000 */
.L_x_84:
[----:B------:R-:W-:Y:S05]  /*79d0*/  BSYNC.RECONVERGENT B6 ;  /* 0x0000000000067941 */ /* 0x000fea0003800200 */
.L_x_83:
[----:B------:R-:W-:Y:S02]  /*79e0*/  R2UR UR6, R76 ;  /* 0x000000004c0672ca */ /* 0x000fe400000e0000 */
[----:B------:R-:W-:Y:S02]  /*79f0*/  R2UR UR5, R73 ;  /* 0x00000000490572ca */ /* 0x000fe400000e0000 */
[----:B------:R-:W-:Y:S02]  /*7a00*/  R2UR UR4, R72 ;  /* 0x00000000480472ca */ /* 0x000fe400000e0000 */
[----:B------:R-:W-:Y:S02]  /*7a10*/  ISETP.NE.U32.AND P4, PT, R60, RZ, PT ;  /* 0x000000ff3c00720c */ /* 0x000fe40003f85070 */
[----:B------:R-:W-:Y:S02]  /*7a20*/  ISETP.NE.U32.AND P2, PT, RZ, UR58, PT ;  /* 0x0000003aff007c0c */ /* 0x000fe4000bf45070 */
[----:B------:R-:W-:Y:S02]  /*7a30*/  ISETP.NE.AND.EX P4, PT, R61, RZ, PT, P4 ;  /* 0x000000ff3d00720c */ /* 0x000fe40003f85340 */
[----:B------:R-:W-:Y:S01]  /*7a40*/  ISETP.NE.AND.EX P2, PT, RZ, UR59, PT, P2 ;  /* 0x0000003bff007c0c */ /* 0x000fe2000bf45320 */
[----:B------:R-:W-:Y:S02]  /*7a50*/  UISETP.NE.AND UP2, UPT, UR6, URZ, UPT ;  /* 0x000000ff0600728c */ /* 0x000fe4000bf45270 */
[----:B------:R-:W-:Y:S04]  /*7a60*/  UISETP.NE.U32.AND UP0, UPT, UR5, URZ, UPT ;  /* 0x000000ff0500728c */ /* 0x000fe8000bf05070 */
[----:B------:R-:W-:Y:S01]  /*7a70*/  UISETP.NE.AND.EX UP1, UPT, UR4, URZ, UPT, UP0 ;  /* 0x000000ff0400728c */ /* 0x000fe2000bf25300 */
[----:B------:R-:W-:Y:S01]  /*7a80*/  PLOP3.LUT P1, PT, PT, PT, UP2, 0x80, 0x8 ;  /* 0x000000000008781c */ /* 0x000fe20003f2f028 */
[----:B------:R-:W-:Y:S03]  /*7a90*/  UPLOP3.LUT UP0, UPT, UPT, UPT, UPT, 0x40, 0x4 ;  /* 0x000000000004789c */ /* 0x000fe60003f0e870 */
[----:B------:R-:W-:Y:S06]  /*7aa0*/  @UP2 UPLOP3.LUT UP0, UPT, UPT, UPT, UP1, 0x80, 0x8 ;  /* 0x000000000008289c */ /* 0x000fec0003f0f010 */
[----:B------:R-:W-:Y:S01]  /*7ab0*/  PLOP3.LUT P0, PT, PT, PT, UP0, 0x80, 0x8 ;  /* 0x000000000008781c */ /* 0x000fe20003f0f008 */
[----:B------:R-:W-:Y:S01]  /*7ac0*/  @!UPT UIADD3 URZ, UPT, UPT, URZ, URZ, URZ ;  /* 0x000000fffffff290 */ /* 0x000fe2000fffe0ff */
[----:B------:R-:W-:Y:S11]  /*7ad0*/  BRA.U !UP1, `(.L_x_86) ;  /* 0x0000000109407547 */ /* 0x000ff6000b800000 */
[----:B------:R-:W-:Y:S01]  /*7ae0*/  UISETP.NE.U32.AND UP0, UPT, UR58, URZ, UPT ;  /* 0x000000ff3a00728c */ /* 0x000fe2000bf05070 */
[----:B------:R-:W-:Y:S01]  /*7af0*/  R2UR UR6, R73 ;  /* 0x00000000490672ca */ /* 0x000fe200000e0000 */
[----:B------:R-:W1:Y:S01]  /*7b00*/  LDCU.64 UR8, c[0x0][0x358] ;  /* 0x00006b00ff0877ac */ /* 0x000e620008000a00 */
[----:B------:R-:W-:Y:S02]  /*7b10*/  HFMA2 R70, -RZ, RZ, 0, 5.9604644775390625e-08 ;  /* 0x00000001ff467431 */ /* 0x000fe400000001ff */
[----:B------:R-:W-:Y:S01]  /*7b20*/  IMAD.MOV.U32 R0, RZ, RZ, 0x1 ;  /* 0x00000001ff007424 */ /* 0x000fe200078e00ff */
[----:B------:R-:W-:Y:S06]  /*7b30*/  UISETP.NE.AND.EX UP0, UPT, UR59, URZ, UPT, UP0 ;  /* 0x000000ff3b00728c */ /* 0x000fec000bf05300 */
[----:B------:R-:W-:Y:S05]  /*7b40*/  PLOP3.LUT P3, PT, PT, PT, UP0, 0x80, 0x8 ;  /* 0x000000000008781c */ /* 0x000fea0003f6f008 */
[----:B------:R-:W2:Y:S01]  /*7b50*/  @UP0 LDCU.64 UR4, c[0x0][0x988] ;  /* 0x00013100ff0407ac */ /* 0x000ea20008000a00 */
[----:B------:R-:W-:Y:S07]  /*7b60*/  @UP0 UIMAD UR6, UR50, UR6, URZ ;  /* 0x00000006320602a4 */ /* 0x000fee000f8e02ff */
[----:B------:R-:W-:Y:S01]  /*7b70*/  @!P3 PRMT R70, R0, 0x7610, R70 ;  /* 0x000076100046b816 */ /* 0x000fe20000000046 */
[----:B--2---:R-:W-:Y:S06]  /*7b80*/  @UP0 UIMAD.WIDE UR4, UR6, 0x4, UR4 ;  /* 0x00000004060408a5 */ /* 0x004fec000f8e0204 */
[----:B------:R-:W-:Y:S02]  /*7b90*/  IMAD.U32 R4, RZ, RZ, UR4 ;  /* 0x00000004ff047e24 */ /* 0x000fe4000f8e00ff */
[----:B------:R-:W-:Y:S03]  /*7ba0*/  IMAD.U32 R5, RZ, RZ, UR5 ;  /* 0x00000005ff057e24 */ /* 0x000fe6000f8e00ff */
[----:B------:R-:W2:Y:S02]  /*7bb0*/  @!UP0 LDCU UR4, c[0x0][0x980] ;  /* 0x00013000ff0487ac */ /* 0x000ea40008000800 */
[----:B-1---5:R1:W5:Y:S02]  /*7bc0*/  @P3 LDG.E R27, desc[UR8][R4.64] ;  /* 0x00000008041b3981 */ /* 0x022364000c1e1900 */
[----:B-12---:R-:W-:Y:S02]  /*7bd0*/  @!P3 MOV R27, UR4 ;  /* 0x00000004001bbc02 */ /* 0x006fe40008000f00 */
.L_x_86:
[----:B------:R-:W-:Y:S05]  /*7be0*/  @!P4 BRA `(.L_x_87) ;  /* 0x000000000024c947 */ /* 0x000fea0003800000 */
[----:B------:R-:W-:Y:S01]  /*7bf0*/  ISETP.NE.U32.AND P3, PT, R42, RZ, PT ;  /* 0x000000ff2a00720c */ /* 0x000fe20003f65070 */
[----:B------:R-:W1:Y:S03]  /*7c00*/  LDCU.64 UR4, c[0x0][0x358] ;  /* 0x00006b00ff0477ac */ /* 0x000e660008000a00 */
[----:B------:R-:W-:Y:S11]  /*7c10*/  ISETP.NE.AND.EX P3, PT, R43, RZ, PT, P3 ;  /* 0x000000ff2b00720c */ /* 0x000ff60003f65330 */
[----:B------:R-:W-:Y:S02]  /*7c20*/  @!UPT UIADD3 URZ, UPT, UPT, URZ, URZ, URZ ;  /* 0x000000fffffff290 */ /* 0x000fe4000fffe0ff */
[----:B------:R-:W2:Y:S01]  /*7c30*/  @P3 LDC.64 R4, c[0x0][0x9a8] ;  /* 0x00026a00ff043b82 */ /* 0x000ea20000000a00 */
[----:B------:R-:W-:Y:S04]  /*7c40*/  @P3 IMAD R0, R60, UR50, RZ ;  /* 0x000000323c003c24 */ /* 0x000fe8000f8e02ff */
[----:B--2---:R-:W-:Y:S05]  /*7c50*/  @P3 IMAD.WIDE R4, R0, 0x4, R4 ;  /* 0x0000000400043825 */ /* 0x004fea00078e0204 */
[----:B-1---5:R1:W5:Y:S02]  /*7c60*/  @P3 LDG.E R24, desc[UR4][R4.64] ;  /* 0x0000000404183981 */ /* 0x022364000c1e1900 */
[----:B-1----:R-:W2:Y:S02]  /*7c70*/  @!P3 LDC R24, c[0x0][0x9a0] ;  /* 0x00026800ff18bb82 */ /* 0x002ea40000000800 */
.L_x_87:
[----:B-----5:R-:W-:Y:S01]  /*7c80*/  FSETP.NEU.AND P3, PT, R27, RZ, PT ;  /* 0x000000ff1b00720b */ /* 0x020fe20003f6d000 */
[----:B------:R-:W-:Y:S01]  /*7c90*/  BSSY B1, `(.L_x_88) ;  /* 0x0000038000017945 */ /* 0x000fe20003800000 */
[----:B------:R-:W-:Y:S01]  /*7ca0*/  SEL R5, RZ, 0xffffffff, P2 ;  /* 0xffffffffff057807 */ /* 0x000fe20001000000 */
[----:B------:R-:W-:Y:S01]  /*7cb0*/  IMAD.MOV.U32 R85, RZ, RZ, 0x1 ;  /* 0x00000001ff557424 */ /* 0x000fe200078e00ff */
[----:B------:R-:W-:Y:S01]  /*7cc0*/  @P1 LOP3.LUT P2, RZ, R70, 0xff, RZ, 0xc0, !PT ;  /* 0x000000ff46ff1812 */ /* 0x000fe2000784c0ff */
[----:B------:R-:W-:Y:S01]  /*7cd0*/  IMAD.IADD R25, R23, 0x1, R2 ;  /* 0x0000000117197824 */ /* 0x000fe200078e0202 */
[----:B------:R-:W-:Y:S01]  /*7ce0*/  @P1 SEL R0, RZ, 0xffffffff, P3 ;  /* 0xffffffffff001807 */ /* 0x000fe20001800000 */
[----:B------:R-:W-:Y:S01]  /*7cf0*/  IMAD R83, R68, -0x10, R78 ;  /* 0xfffffff044537824 */ /* 0x000fe200078e024e */
[----:B------:R-:W-:Y:S01]  /*7d00*/  LEA R84, R22, UR49, 0x3 ;  /* 0x0000003116547c11 */ /* 0x000fe2000f8e18ff */
[----:B------:R-:W-:Y:S01]  /*7d10*/  IMAD.MOV.U32 R86, RZ, RZ, RZ ;  /* 0x000000ffff567224 */ /* 0x000fe200078e00ff */
[C---:B------:R-:W-:Y:S02]  /*7d20*/  @P0 SEL R0, R5.reuse, R0, !P2 ;  /* 0x0000000005000207 */ /* 0x040fe40005000000 */
[----:B------:R-:W-:Y:S02]  /*7d30*/  CS2R R46, SRZ ;  /* 0x00000000002e7805 */ /* 0x000fe4000001ff00 */
[----:B------:R-:W-:Y:S02]  /*7d40*/  SHF.L.U32 R3, R66, 0x1f, RZ ;  /* 0x0000001f42037819 */ /* 0x000fe400000006ff */
[----:B------:R-:W-:Y:S02]  /*7d50*/  CS2R R44, SRZ ;  /* 0x00000000002c7805 */ /* 0x000fe4000001ff00 */
[----:B------:R-:W-:Y:S02]  /*7d60*/  @P1 LOP3.LUT R0, R0, 0x1, RZ, 0xc0, !PT ;  /* 0x0000000100001812 */ /* 0x000fe400078ec0ff */
[----:B------:R-:W-:Y:S02]  /*7d70*/  CS2R R50, SRZ ;  /* 0x0000000000327805 */ /* 0x000fe4000001ff00 */
[----:B------:R-:W-:Y:S02]  /*7d80*/  PLOP3.LUT P2, PT, PT, PT, UP1, 0x80, 0x8 ;  /* 0x000000000008781c */ /* 0x000fe40003f4f018 */
[----:B------:R-:W-:Y:S02]  /*7d90*/  CS2R R48, SRZ ;  /* 0x0000000000307805 */ /* 0x000fe4000001ff00 */
[----:B------:R-:W-:Y:S02]  /*7da0*/  ISETP.NE.U32.OR P5, PT, R0, 0x1, !P1 ;  /* 0x000000010000780c */ /* 0x000fe40004fa5470 */
[----:B------:R-:W-:Y:S02]  /*7db0*/  CS2R R54, SRZ ;  /* 0x0000000000367805 */ /* 0x000fe4000001ff00 */
[----:B------:R-:W-:Y:S02]  /*7dc0*/  LOP3.LUT P4, R80, R70, 0xff, RZ, 0xc0, !PT ;  /* 0x000000ff46507812 */ /* 0x000fe4000788c0ff */
[----:B------:R-:W-:Y:S02]  /*7dd0*/  CS2R R52, SRZ ;  /* 0x0000000000347805 */ /* 0x000fe4000001ff00 */
[----:B------:R-:W-:Y:S02]  /*7de0*/  SEL R0, RZ, 0xffffffff, P3 ;  /* 0xffffffffff007807 */ /* 0x000fe40001800000 */
[----:B------:R-:W-:Y:S02]  /*7df0*/  CS2R R58, SRZ ;  /* 0x00000000003a7805 */ /* 0x000fe4000001ff00 */
[----:B------:R-:W-:Y:S02]  /*7e00*/  P2R R82, PR, RZ, 0x20 ;  /* 0x00000020ff527803 */ /* 0x000fe40000000000 */
[----:B------:R-:W-:Y:S02]  /*7e10*/  CS2R R56, SRZ ;  /* 0x0000000000387805 */ /* 0x000fe4000001ff00 */
[----:B------:R-:W-:Y:S02]  /*7e20*/  @P2 SEL R0, R5, R0, !P4 ;  /* 0x0000000005002207 */ /* 0x000fe40006000000 */
[----:B------:R-:W-:Y:S02]  /*7e30*/  @P5 SHF.L.U32 R4, RZ, 0x1f, RZ ;  /* 0x0000001fff045819 */ /* 0x000fe400000006ff */
[----:B------:R-:W-:Y:S02]  /*7e40*/  LOP3.LUT R0, R0, 0x1, RZ, 0xc0, !PT ;  /* 0x0000000100007812 */ /* 0x000fe400078ec0ff */
[----:B------:R-:W1:Y:S02]  /*7e50*/  @P5 SYNCS.PHASECHK.TRANS64.TRYWAIT P1, [UR49+0x60], R4 ;  /* 0x00006004ff0055a7 */ /* 0x000e640008021131 */
[----:B------:R-:W-:Y:S04]  /*7e60*/  ISETP.NE.U32.AND P2, PT, R0, 0x1, PT ;  /* 0x000000010000780c */ /* 0x000fe80003f45070 */
[----:B------:R-:W-:Y:S01]  /*7e70*/  P2R R87, PR, RZ, 0x4 ;  /* 0x00000004ff577803 */ /* 0x000fe20000000000 */
[----:B------:R3:W4:Y:S01]  /*7e80*/  SYNCS.PHASECHK.TRANS64.TRYWAIT P0, [R84+URZ+0xc0], R3 ;  /* 0x0000c003540075a7 */ /* 0x00072200080011ff */
[----:B-1----:R-:W-:Y:S01]  /*7e90*/  @P5 SEL R85, RZ, 0x1, !P1 ;  /* 0x00000001ff555807 */ /* 0x002fe20004800000 */
[----:B---3--:R-:W-:Y:S06]  /*7ea0*/  @!P5 BRA `(.L_x_89) ;  /* 0x000000000058d947 */ /* 0x008fec0003800000 */
[----:B------:R-:W-:Y:S01]  /*7eb0*/  IMAD.MOV.U32 R47, RZ, RZ, RZ ;  /* 0x000000ffff2f7224 */ /* 0x000fe200078e00ff */
[----:B------:R-:W-:Y:S01]  /*7ec0*/  ISETP.NE.AND P1, PT, R85, RZ, PT ;  /* 0x000000ff5500720c */ /* 0x000fe20003f25270 */
[----:B------:R-:W-:Y:S01]  /*7ed0*/  BSSY B0, `(.L_x_90) ;  /* 0x000000c000007945 */ /* 0x000fe20003800000 */
[----:B------:R-:W-:Y:S02]  /*7ee0*/  CS2R R58, SRZ ;  /* 0x00000000003a7805 */ /* 0x000fe4000001ff00 */
[----:B------:R-:W-:Y:S02]  /*7ef0*/  CS2R R56, SRZ ;  /* 0x0000000000387805 */ /* 0x000fe4000001ff00 */
[----:B------:R-:W-:Y:S02]  /*7f00*/  CS2R R54, SRZ ;  /* 0x0000000000367805 */ /* 0x000fe4000001ff00 */
[----:B------:R-:W-:Y:S02]  /*7f10*/  CS2R R52, SRZ ;  /* 0x0000000000347805 */ /* 0x000fe4000001ff00 */
[----:B------:R-:W-:Y:S02]  /*7f20*/  CS2R R50, SRZ ;  /* 0x0000000000327805 */ /* 0x000fe4000001ff00 */
[----:B------:R-:W-:Y:S02]  /*7f30*/  CS2R R48, SRZ ;  /* 0x0000000000307805 */ /* 0x000fe4000001ff00 */
[----:B------:R-:W-:Y:S01]  /*7f40*/  CS2R R44, SRZ ;  /* 0x00000000002c7805 */ /* 0x000fe2000001ff00 */
[----:B------:R-:W-:Y:S06]  /*7f50*/  @P1 BRA `(.L_x_91) ;  /* 0x00000000000c1947 */ /* 0x000fec0003800000 */
[----:B------:R-:W-:Y:S04]  /*7f60*/  SHF.L.U32 R5, RZ, 0x1f, RZ ;  /* 0x0000001fff057819 */ /* 0x000fe800000006ff */
[----:B------:R-:W1:Y:S02]  /*7f70*/  SYNCS.PHASECHK.TRANS64.TRYWAIT P1, [UR49+0x60], R5 ;  /* 0x00006005ff0075a7 */ /* 0x000e640008021131 */
[----:B-1----:R-:W-:Y:S05]  /*7f80*/  @!P1 BRA `(.L_x_92) ;  /* 0x0000005800009947 */ /* 0x002fea0003800000 */
.L_x_91:
[----:B------:R-:W-:Y:S05]  /*7f90*/  BSYNC B0 ;  /* 0x0000000000007941 */ /* 0x000fea0003800000 */
.L_x_90:
[----:B------:R-:W-:Y:S01]  /*7fa0*/  ISETP.NE.AND P1, PT, R87, RZ, PT ;  /* 0x000000ff5700720c */ /* 0x000fe20003f25270 */
[----:B------:R-:W-:Y:S11]  /*7fb0*/  HFMA2 R86, -RZ, RZ, 0, 5.9604644775390625e-08 ;  /* 0x00000001ff567431 */ /* 0x000ff600000001ff */
[----:B------:R-:W-:Y:S01]  /*7fc0*/  @!UPT UIADD3 URZ, UPT, UPT, URZ, URZ, URZ ;  /* 0x000000fffffff290 */ /* 0x000fe2000fffe0ff */
[----:B------:R3:W1:Y:S04]  /*7fd0*/  @P1 LDS.128 R56, [R67] ;  /* 0x0000000043381984 */ /* 0x0006680000000c00 */
[----:B------:R3:W1:Y:S04]  /*7fe0*/  @P1 LDS.128 R52, [R78+0x10] ;  /* 0x000010004e341984 */ /* 0x0006680000000c00 */
[----:B------:R3:W1:Y:S04]  /*7ff0*/  @P1 LDS.128 R48, [R77+0x20] ;  /* 0x000020004d301984 */ /* 0x0006680000000c00 */
[----:B------:R3:W1:Y:S02]  /*8000*/  @P1 LDS.128 R44, [R83+0x30] ;  /* 0x00003000532c1984 */ /* 0x0006640000000c00 */
.L_x_89:
[----:B------:R-:W-:Y:S05]  /*8010*/  BSYNC B1 ;  /* 0x0000000000017941 */ /* 0x000fea0003800000 */
.L_x_88:
[----:B-1----:R-:W-:Y:S04]  /*8020*/  SHF.R.U32.HI R0, RZ, 0x15, R25 ;  /* 0x00000015ff007819 */ /* 0x002fe80000011619 */
[----:B------:R-:W-:Y:S01]  /*8030*/  LOP3.LUT P1, RZ, R0, 0x3, R71, 0x48, !PT ;  /* 0x0000000300ff7812 */ /* 0x000fe20007824847 */
[----:B------:R-:W-:Y:S01]  /*8040*/  @!UPT UIADD3 URZ, UPT, UPT, URZ, URZ, URZ ;  /* 0x000000fffffff290 */ /* 0x000fe2000fffe0ff */
[----:B----4-:R-:W-:Y:S11]  /*8050*/  @P0 BRA `(.L_x_93) ;  /* 0x0000000000080947 */ /* 0x010ff60003800000 */
[----:B------:R-:W1:Y:S02]  /*8060*/  SYNCS.PHASECHK.TRANS64.TRYWAIT P0, [R84+URZ+0xc0], R3 ;  /* 0x0000c003540075a7 */ /* 0x000e6400080011ff */
[----:B-1----:R-:W-:Y:S05]  /*8070*/  @!P0 BRA `(.L_x_94) ;  /* 0x0000005400dc8947 */ /* 0x002fea0003800000 */
.L_x_93:
[----:B------:R-:W-:Y:S05]  /*8080*/  @!P1 BRA `(.L_x_95) ;  /* 0x0000000000409947 */ /* 0x000fea0003800000 */
[----:B------:R-:W4:Y:S01]  /*8090*/  LDCU.64 UR8, c[0x4][0x70] ;  /* 0x01000e00ff0877ac */ /* 0x000f220008000a00 */
[----:B-1----:R-:W-:Y:S01]  /*80a0*/  MOV R3, 0x0 ;  /* 0x0000000000037802 */ /* 0x002fe20000000f00 */
[----:B------:R-:W-:Y:S02]  /*80b0*/  HFMA2 R12, -RZ, RZ, 0, 5.9604644775390625e-08 ;  /* 0x00000001ff0c7431 */ /* 0x000fe400000001ff */
[----:B------:R-:W-:Y:S02]  /*80c0*/  IMAD.MOV.U32 R8, RZ, RZ, 0x192 ;  /* 0x00000192ff087424 */ /* 0x000fe400078e00ff */
[----:B------:R-:W-:Y:S01]  /*80d0*/  IMAD.MOV.U32 R13, RZ, RZ, RZ ;  /* 0x000000ffff0d7224 */ /* 0x000fe200078e00ff */
[----:B------:R-:W1:Y:S01]  /*80e0*/  LDCU.64 UR6, c[0x4][0x78] ;  /* 0x01000f00ff0677ac */ /* 0x000e620008000a00 */
[----:B------:R-:W2:Y:S01]  /*80f0*/  LDC.64 R2, c[0x4][R3] ;  /* 0x0100000003027b82 */ /* 0x000ea20000000a00 */
[----:B------:R-:W5:Y:S01]  /*8100*/  LDCU.64 UR4, c[0x4][0x10] ;  /* 0x01000200ff0477ac */ /* 0x000f620008000a00 */
[----:B----4-:R-:W-:Y:S01]  /*8110*/  MOV R5, UR9 ;  /* 0x0000000900057c02 */ /* 0x010fe20008000f00 */
[----:B------:R-:W-:Y:S01]  /*8120*/  IMAD.U32 R4, RZ, RZ, UR8 ;  /* 0x00000008ff047e24 */ /* 0x000fe2000f8e00ff */
[----:B-1----:R-:W-:Y:S01]  /*8130*/  MOV R7, UR7 ;  /* 0x0000000700077c02 */ /* 0x002fe20008000f00 */
[----:B------:R-:W-:Y:S01]  /*8140*/  IMAD.U32 R6, RZ, RZ, UR6 ;  /* 0x00000006ff067e24 */ /* 0x000fe2000f8e00ff */
[----:B-----5:R-:W-:Y:S01]  /*8150*/  MOV R11, UR5 ;  /* 0x00000005000b7c02 */ /* 0x020fe20008000f00 */
[----:B------:R-:W-:Y:S02]  /*8160*/  IMAD.U32 R10, RZ, RZ, UR4 ;  /* 0x00000004ff0a7e24 */ /* 0x000fe4000f8e00ff */
[----:B------:R-:W-:Y:S07]  /*8170*/  LEPC R20, `(.L_x_95) ;  /* 0x000000001014794e */ /* 0x000fee0000000000 */
[----:B--23--:R-:W-:Y:S05]  /*8180*/  CALL.ABS.NOINC R2 ;  /* 0x0000000002007343 */ /* 0x00cfea0003c00000 */
.L_x_95:
[----:B------:R-:W-:Y:S01]  /*8190*/  LOP3.LUT R20, R56, 0xffffe000, RZ, 0xc0, !PT ;  /* 0xffffe00038147812 */ /* 0x000fe200078ec0ff */
[----:B------:R-:W-:Y:S05]  /*81a0*/  WARPSYNC.ALL ;  /* 0x0000000000007948 */ /* 0x000fea0003800000 */
[----:B------:R-:W-:Y:S01]  /*81b0*/  R2UR UR4, R25 ;  /* 0x00000000190472ca */ /* 0x000fe200000e0000 */
[----:B------:R-:W-:Y:S01]  /*81c0*/  BSSY.RECONVERGENT B0, `(.L_x_96) ;  /* 0x0000058000007945 */ /* 0x000fe20003800200 */
[----:B------:R-:W-:Y:S02]  /*81d0*/  LOP3.LUT R21, R57, 0xffffe000, RZ, 0xc0, !PT ;  /* 0xffffe00039157812 */ /* 0x000fe400078ec0ff */
[----:B------:R-:W-:Y:S02]  /*81e0*/  LOP3.LUT R26, R58, 0xffffe000, RZ, 0xc0, !PT ;  /* 0xffffe0003a1a7812 */ /* 0x000fe400078ec0ff */
[----:B------:R-:W-:Y:S02]  /*81f0*/  LOP3.LUT R33, R52, 0xffffe000, RZ, 0xc0, !PT ;  /* 0xffffe00034217812 */ /* 0x000fe400078ec0ff */
[----:B------:R-:W-:Y:S05]  /*8200*/  ISETP.NE.AND P0, PT, R69, RZ, PT ;  /* 0x000000ff4500720c */ /* 0x000fea0003f05270 */
[----:B------:R-:W2:Y:S02]  /*8210*/  LDTM.x16 R4, tmem[UR4] ;  /* 0x00000004000479ee */ /* 0x000ea40008240000 */
[C---:B--2---:R-:W-:Y:S01]  /*8220*/  FMUL R0, R24.reuse, R4 ;  /* 0x0000000418007220 */ /* 0x044fe20000400000 */
[C---:B------:R-:W-:Y:S01]  /*8230*/  FMUL R2, R24.reuse, R5 ;  /* 0x0000000518027220 */ /* 0x040fe20000400000 */
[C---:B-1----:R-:W-:Y:S01]  /*8240*/  FMUL R3, R24.reuse, R6 ;  /* 0x0000000618037220 */ /* 0x042fe20000400000 */
[----:B------:R-:W-:Y:S01]  /*8250*/  FMUL R7, R24, R7 ;  /* 0x0000000718077220 */ /* 0x000fe20000400000 */
[----:B------:R-:W-:Y:S01]  /*8260*/  FFMA R28, R27, R20, R0 ;  /* 0x000000141b1c7223 */ /* 0x000fe20000000000 */
[----:B------:R-:W-:Y:S01]  /*8270*/  LOP3.LUT R20, R59, 0xffffe000, RZ, 0xc0, !PT ;  /* 0xffffe0003b147812 */ /* 0x000fe200078ec0ff */
[C---:B------:R-:W-:Y:S01]  /*8280*/  FFMA R29, R27.reuse, R21, R2 ;  /* 0x000000151b1d7223 */ /* 0x040fe20000000002 */
[----:B------:R-:W-:Y:S01]  /*8290*/  LOP3.LUT R21, R54, 0xffffe000, RZ, 0xc0, !PT ;  /* 0xffffe00036157812 */ /* 0x000fe200078ec0ff */
[----:B------:R-:W-:Y:S01]  /*82a0*/  FFMA R30, R27, R26, R3 ;  /* 0x0000001a1b1e7223 */ /* 0x000fe20000000003 */
[----:B------:R-:W-:Y:S01]  /*82b0*/  LOP3.LUT R26, R53, 0xffffe000, RZ, 0xc0, !PT ;  /* 0xffffe000351a7812 */ /* 0x000fe200078ec0ff */
[----:B------:R-:W-:Y:S01]  /*82c0*/  FFMA R31, R27, R20, R7 ;  /* 0x000000141b1f7223 */ /* 0x000fe20000000007 */
[----:B------:R-:W-:Y:S01]  /*82d0*/  LOP3.LUT R20, R55, 0xffffe000, RZ, 0xc0, !PT ;  /* 0xffffe00037147812 */ /* 0x000fe200078ec0ff */
[C---:B------:R-:W-:Y:S01]  /*82e0*/  FMUL R4, R24.reuse, R8 ;  /* 0x0000000818047220 */ /* 0x040fe20000400000 */
[----:B------:R-:W-:Y:S01]  /*82f0*/  F2FP.TF32.F32.PACK_B R28, R28 ;  /* 0x0000001cff1c723e */ /* 0x000fe200024050ff */
[C---:B------:R-:W-:Y:S01]  /*8300*/  FMUL R5, R24.reuse, R9 ;  /* 0x0000000918057220 */ /* 0x040fe20000400000 */
[----:B------:R-:W-:Y:S01]  /*8310*/  F2FP.TF32.F32.PACK_B R29, R29 ;  /* 0x0000001dff1d723e */ /* 0x000fe200024050ff */
[C---:B------:R-:W-:Y:S01]  /*8320*/  FMUL R6, R24.reuse, R10 ;  /* 0x0000000a18067220 */ /* 0x040fe20000400000 */
[----:B------:R-:W-:Y:S01]  /*8330*/  FMUL R11, R24, R11 ;  /* 0x0000000b180b7220 */ /* 0x000fe20000400000 */
[----:B------:R-:W-:Y:S01]  /*8340*/  F2FP.TF32.F32.PACK_B R30, R30 ;  /* 0x0000001eff1e723e */ /* 0x000fe200024050ff */
[C---:B------:R-:W-:Y:S01]  /*8350*/  FFMA R4, R27.reuse, R33, R4 ;  /* 0x000000211b047223 */ /* 0x040fe20000000004 */
[----:B------:R-:W-:Y:S01]  /*8360*/  F2FP.TF32.F32.PACK_B R31, R31 ;  /* 0x0000001fff1f723e */ /* 0x000fe200024050ff */
[C---:B------:R-:W-:Y:S01]  /*8370*/  FFMA R5, R27.reuse, R26, R5 ;  /* 0x0000001a1b057223 */ /* 0x040fe20000000005 */
[C---:B------:R-:W-:Y:S01]  /*8380*/  FFMA R6, R27.reuse, R21, R6 ;  /* 0x000000151b067223 */ /* 0x040fe20000000006 */
[----:B------:R-:W-:Y:S01]  /*8390*/  FFMA R7, R27, R20, R11 ;  /* 0x000000141b077223 */ /* 0x000fe2000000000b */
[----:B------:R-:W-:Y:S01]  /*83a0*/  LOP3.LUT R33, R48, 0xffffe000, RZ, 0xc0, !PT ;  /* 0xffffe00030217812 */ /* 0x000fe200078ec0ff */
[----:B------:R1:W-:Y:S01]  /*83b0*/  STS.128 [R67], R28 ;  /* 0x0000001c43007388 */ /* 0x0003e20000000c00 */
[----:B------:R-:W-:Y:S01]  /*83c0*/  LOP3.LUT R26, R49, 0xffffe000, RZ, 0xc0, !PT ;  /* 0xffffe000311a7812 */ /* 0x000fe200078ec0ff */
[C---:B------:R-:W-:Y:S01]  /*83d0*/  FMUL R8, R24.reuse, R12 ;  /* 0x0000000c18087220 */ /* 0x040fe20000400000 */
[----:B------:R-:W-:Y:S01]  /*83e0*/  FMUL R9, R24, R13 ;  /* 0x0000000d18097220 */ /* 0x000fe20000400000 */
[----:B------:R-:W-:Y:S01]  /*83f0*/  LOP3.LUT R21, R50, 0xffffe000, RZ, 0xc0, !PT ;  /* 0xffffe00032157812 */ /* 0x000fe200078ec0ff */
[C---:B------:R-:W-:Y:S01]  /*8400*/  FMUL R10, R24.reuse, R14 ;  /* 0x0000000e180a7220 */ /* 0x040fe20000400000 */
[----:B------:R-:W-:Y:S01]  /*8410*/  LOP3.LUT R20, R51, 0xffffe000, RZ, 0xc0, !PT ;  /* 0xffffe00033147812 */ /* 0x000fe200078ec0ff */
[----:B------:R-:W-:Y:S01]  /*8420*/  FMUL R15, R24, R15 ;  /* 0x0000000f180f7220 */ /* 0x000fe20000400000 */
[----:B------:R-:W-:Y:S01]  /*8430*/  F2FP.TF32.F32.PACK_B R4, R4 ;  /* 0x00000004ff04723e */ /* 0x000fe200024050ff */
[C---:B------:R-:W-:Y:S01]  /*8440*/  FFMA R8, R27.reuse, R33, R8 ;  /* 0x000000211b087223 */ /* 0x040fe20000000008 */
[----:B------:R-:W-:Y:S01]  /*8450*/  F2FP.TF32.F32.PACK_B R5, R5 ;  /* 0x00000005ff05723e */ /* 0x000fe200024050ff */
[C---:B------:R-:W-:Y:S01]  /*8460*/  FFMA R9, R27.reuse, R26, R9 ;  /* 0x0000001a1b097223 */ /* 0x040fe20000000009 */
[----:B------:R-:W-:Y:S01]  /*8470*/  F2FP.TF32.F32.PACK_B R6, R6 ;  /* 0x00000006ff06723e */ /* 0x000fe200024050ff */
[C---:B------:R-:W-:Y:S01]  /*8480*/  FFMA R10, R27.reuse, R21, R10 ;  /* 0x000000151b0a7223 */ /* 0x040fe2000000000a */
[----:B------:R-:W-:Y:S01]  /*8490*/  F2FP.TF32.F32.PACK_B R7, R7 ;  /* 0x00000007ff07723e */ /* 0x000fe200024050ff */
[----:B------:R-:W-:Y:S01]  /*84a0*/  FFMA R11, R27, R20, R15 ;  /* 0x000000141b0b7223 */ /* 0x000fe2000000000f */
[----:B------:R-:W-:Y:S01]  /*84b0*/  LOP3.LUT R33, R44, 0xffffe000, RZ, 0xc0, !PT ;  /* 0xffffe0002c217812 */ /* 0x000fe200078ec0ff */
[C---:B------:R-:W-:Y:S01]  /*84c0*/  FMUL R12, R24.reuse, R16 ;  /* 0x00000010180c7220 */ /* 0x040fe20000400000 */
[----:B------:R-:W-:Y:S01]  /*84d0*/  LOP3.LUT R26, R45, 0xffffe000, RZ, 0xc0, !PT ;  /* 0xffffe0002d1a7812 */ /* 0x000fe200078ec0ff */
[----:B------:R1:W-:Y:S01]  /*84e0*/  STS.128 [R78+0x10], R4 ;  /* 0x000010044e007388 */ /* 0x0003e20000000c00 */
        /* <DEDUP_REMOVED lines=13> */
[----:B------:R-:W-:Y:S02]  /*85c0*/  F2FP.TF32.F32.PACK_B R12, R12 ;  /* 0x0000000cff0c723e */ /* 0x000fe400024050ff */
[----:B------:R-:W-:Y:S01]  /*85d0*/  F2FP.TF32.F32.PACK_B R13, R13 ;  /* 0x0000000dff0d723e */ /* 0x000fe200024050ff */
[----:B------:R1:W-:Y:S01]  /*85e0*/  STS.128 [R77+0x20], R8 ;  /* 0x000020084d007388 */ /* 0x0003e20000000c00 */
[----:B------:R-:W-:Y:S02]  /*85f0*/  F2FP.TF32.F32.PACK_B R14, R14 ;  /* 0x0000000eff0e723e */ /* 0x000fe400024050ff */
[----:B------:R-:W-:Y:S05]  /*8600*/  F2FP.TF32.F32.PACK_B R15, R15 ;  /* 0x0000000fff0f723e */ /* 0x000fea00024050ff */
[----:B------:R1:W-:Y:S01]  /*8610*/  STS.128 [R83+0x30], R12 ;  /* 0x0000300c53007388 */ /* 0x0003e20000000c00 */
[----:B------:R-:W-:Y:S01]  /*8620*/  @!PT LDS RZ, [RZ] ;  /* 0x00000000fffff984 */ /* 0x000fe20000000800 */
[----:B------:R-:W-:Y:S01]  /*8630*/  @!PT LDS RZ, [RZ] ;  /* 0x00000000fffff984 */ /* 0x000fe20000000800 */
[----:B------:R-:W-:Y:S01]  /*8640*/  @!PT LDS RZ, [RZ] ;  /* 0x00000000fffff984 */ /* 0x000fe20000000800 */
[----:B------:R-:W-:Y:S01]  /*8650*/  @!PT LDS RZ, [RZ] ;  /* 0x00000000fffff984 */ /* 0x000fe20000000800 */
[----:B------:R2:W-:Y:S07]  /*8660*/  MEMBAR.ALL.CTA ;  /* 0x0000000000007992 */ /* 0x0005ee0000008000 */
[----:B--2---:R-:W2:Y:S02]  /*8670*/  FENCE.VIEW.ASYNC.S ;  /* 0x00000000000073c6 */ /* 0x004ea40000000000 */
[----:B--2---:R-:W-:Y:S06]  /*8680*/  BAR.SYNC.DEFER_BLOCKING 0x1, 0x80 ;  /* 0x0042000000007b1d */ /* 0x004fec0000010000 */
[----:B------:R-:W-:Y:S05]  /*8690*/  @P0 BRA `(.L_x_97) ;  /* 0x0000000000280947 */ /* 0x000fea0003800000 */
[----:B------:R-:W-:Y:S01]  /*86a0*/  UIADD3 UR4, UPT, UPT, UR49, 0x200, URZ ;  /* 0x0000020031047890 */ /* 0x000fe2000fffe0ff */
[----:B------:R-:W-:Y:S05]  /*86b0*/  UMOV UR41, UR53 ;  /* 0x0000003500297c82 */ /* 0x000fea0008000000 */
[----:B------:R-:W-:Y:S01]  /*86c0*/  MOV R62, UR4 ;  /* 0x00000004003e7c02 */ /* 0x000fe20008000f00 */
[----:B------:R-:W-:Y:S03]  /*86d0*/  UIADD3 UR4, UP0, UPT, UR56, 0x780, URZ ;  /* 0x0000078038047890 */ /* 0x000fe6000ff1e0ff */
[----:B------:R-:W-:Y:S01]  /*86e0*/  R2UR UR40, R62 ;  /* 0x000000003e2872ca */ /* 0x000fe200000e0000 */
[----:B------:R-:W-:Y:S11]  /*86f0*/  UIADD3.X UR5, UPT, UPT, URZ, UR57, URZ, UP0, !UPT ;  /* 0x00000039ff057290 */ /* 0x000ff600087fe4ff */
[----:B------:R-:W-:Y:S01]  /*8700*/  @!UPT UIADD3 URZ, UPT, UPT, URZ, URZ, URZ ;  /* 0x000000fffffff290 */ /* 0x000fe2000fffe0ff */
[----:B------:R2:W-:Y:S01]  /*8710*/  UTMASTG.5D [UR40], [UR4] ;  /* 0x00000028040073b5 */ /* 0x0005e20008020000 */
[----:B------:R0:W-:Y:S01]  /*8720*/  UTMACMDFLUSH ;  /* 0x00000000000079b7 */ /* 0x0001e20000000000 */
[----:B--2---:R-:W-:Y:S04]  /*8730*/  DEPBAR.LE SB0, 0x1 ;  /* 0x000080400000791a */ /* 0x004fe80000000000 */
.L_x_97:
[----:B------:R-:W-:Y:S05]  /*8740*/  BSYNC.RECONVERGENT B0 ;  /* 0x0000000000007941 */ /* 0x000fea0003800200 */
.L_x_96:
[----:B------:R-:W-:Y:S01]  /*8750*/  BAR.SYNC.DEFER_BLOCKING 0x1, 0x80 ;  /* 0x0042000000007b1d */ /* 0x000fe20000010000 */
[----:B------:R-:W-:Y:S01]  /*8760*/  ISETP.NE.AND P1, PT, R82, RZ, PT ;  /* 0x000000ff5200720c */ /* 0x000fe20003f25270 */
[----:B------:R-:W-:Y:S01]  /*8770*/  UISETP.NE.AND UP0, UPT, UR55, URZ, UPT ;  /* 0x000000ff3700728c */ /* 0x000fe2000bf05270 */
[----:B------:R-:W-:Y:S11]  /*8780*/  LEA R3, R86, UR49, 0x3 ;  /* 0x0000003156037c11 */ /* 0x000ff6000f8e18ff */
[----:B-1----:R-:W-:Y:S01]  /*8790*/  @P1 SHF.L.U32 R4, RZ, 0x1f, RZ ;  /* 0x0000001fff041819 */ /* 0x002fe200000006ff */
[----:B------:R-:W-:Y:S06]  /*87a0*/  BRA.U !UP0, `(.L_x_98) ;  /* 0x0000000108247547 */ /* 0x000fec000b800000 */
[----:B------:R-:W1:Y:S01]  /*87b0*/  S2R R0, SR_CgaCtaId ;  /* 0x0000000000007919 */ /* 0x000e620000008800 */
[----:B------:R-:W-:Y:S01]  /*87c0*/  IMAD.U32 R2, RZ, RZ, UR52 ;  /* 0x00000034ff027e24 */ /* 0x000fe2000f8e00ff */
[----:B------:R-:W-:Y:S04]  /*87d0*/  UIADD3 UR4, UPT, UPT, UR52, 0x1, URZ ;  /* 0x0000000134047890 */ /* 0x000fe8000fffe0ff */
[----:B------:R-:W-:Y:S01]  /*87e0*/  @P1 LEA R2, R2, UR49, 0x3 ;  /* 0x0000003102021c11 */ /* 0x000fe2000f8e18ff */
[----:B------:R-:W-:Y:S04]  /*87f0*/  UISETP.NE.AND UP0, UPT, UR4, 0x4, UPT ;  /* 0x000000040400788c */ /* 0x000fe8000bf05270 */
[----:B------:R-:W-:Y:S01]  /*8800*/  @P1 VIADD R5, R2, 0x80 ;  /* 0x0000008002051836 */ /* 0x000fe20000000000 */
[----:B------:R-:W-:Y:S04]  /*8810*/  USEL UR52, UR4, URZ, UP0 ;  /* 0x000000ff04347287 */ /* 0x000fe80008000000 */
[----:B-1----:R-:W-:Y:S04]  /*8820*/  @P1 PRMT R0, R0, 0x654, R5 ;  /* 0x0000065400001816 */ /* 0x002fe80000000005 */
[----:B------:R1:W-:Y:S04]  /*8830*/  @P1 SYNCS.ARRIVE.TRANS64.RED.A1T0 RZ, [R0+URZ], RZ ;  /* 0x000000ff00ff19a7 */ /* 0x0003e800081004ff */
.L_x_98:
[----:B------:R-:W2:Y:S01]  /*8840*/  @P1 SYNCS.PHASECHK.TRANS64.TRYWAIT P0, [R3+URZ+0x60], R4 ;  /* 0x00006004030015a7 */ /* 0x000ea200080011ff */
[----:B------:R-:W-:Y:S01]  /*8850*/  BSSY B1, `(.L_x_99) ;  /* 0x0000016000017945 */ /* 0x000fe20003800000 */
[----:B--2---:R-:W-:Y:S03]  /*8860*/  @P1 SEL R85, RZ, 0x1, !P0 ;  /* 0x00000001ff551807 */ /* 0x004fe60004000000 */
[----:B------:R-:W-:Y:S05]  /*8870*/  @!P1 BRA `(.L_x_100) ;  /* 0x00000000004c9947 */ /* 0x000fea0003800000 */
[----:B------:R-:W-:Y:S01]  /*8880*/  ISETP.NE.AND P0, PT, R85, RZ, PT ;  /* 0x000000ff5500720c */ /* 0x000fe20003f05270 */
[----:B------:R-:W-:Y:S01]  /*8890*/  BSSY B0, `(.L_x_101) ;  /* 0x000000b000007945 */ /* 0x000fe20003800000 */
[----:B------:R-:W-:Y:S11]  /*88a0*/  ISETP.NE.AND P1, PT, R87, RZ, PT ;  /* 0x000000ff5700720c */ /* 0x000ff60003f25270 */
[----:B------:R-:W-:Y:S02]  /*88b0*/  @!UPT UIADD3 URZ, UPT, UPT, URZ, URZ, URZ ;  /* 0x000000fffffff290 */ /* 0x000fe4000fffe0ff */
[C---:B------:R-:W-:Y:S01]  /*88c0*/  @P1 IMAD R6, R86.reuse, 0x2000, R67 ;  /* 0x0000200056061824 */ /* 0x040fe200078e0243 */
[C---:B------:R-:W-:Y:S01]  /*88d0*/  @P1 LEA R4, R86.reuse, R77, 0xd ;  /* 0x0000004d56041211 */ /* 0x040fe200078e68ff */
[C---:B------:R-:W-:Y:S02]  /*88e0*/  @P1 IMAD R5, R86.reuse, 0x2000, R78 ;  /* 0x0000200056051824 */ /* 0x040fe400078e024e */
[----:B------:R-:W-:Y:S01]  /*88f0*/  @P1 IMAD R2, R86, 0x2000, R83 ;  /* 0x0000200056021824 */ /* 0x000fe200078e0253 */
[----:B------:R-:W-:Y:S06]  /*8900*/  @P0 BRA `(.L_x_102) ;  /* 0x00000000000c0947 */ /* 0x000fec0003800000 */
[----:B-1----:R-:W-:Y:S04]  /*8910*/  SHF.L.U32 R0, RZ, 0x1f, RZ ;  /* 0x0000001fff007819 */ /* 0x002fe800000006ff */
[----:B------:R-:W1:Y:S02]  /*8920*/  SYNCS.PHASECHK.TRANS64.TRYWAIT P0, [R3+URZ+0x60], R0 ;  /* 0x00006000030075a7 */ /* 0x000e6400080011ff */
[----:B-1----:R-:W-:Y:S05]  /*8930*/  @!P0 BRA `(.L_x_103) ;  /* 0x0000004c00c08947 */ /* 0x002fea0003800000 */
.L_x_102:
[----:B------:R-:W-:Y:S05]  /*8940*/  BSYNC B0 ;  /* 0x0000000000007941 */ /* 0x000fea0003800000 */
.L_x_101:
[----:B------:R-:W-:Y:S02]  /*8950*/  ISETP.NE.AND P0, PT, R87, RZ, PT ;  /* 0x000000ff5700720c */ /* 0x000fe40003f05270 */
[----:B------:R-:W-:Y:S11]  /*8960*/  IADD3 R86, PT, PT, R86, 0x1, RZ ;  /* 0x0000000156567810 */ /* 0x000ff60007ffe0ff */
[----:B------:R2:W4:Y:S04]  /*8970*/  @P0 LDS.128 R56, [R6] ;  /* 0x0000000006380984 */ /* 0x0005280000000c00 */
[----:B------:R2:W1:Y:S04]  /*8980*/  @P0 LDS.128 R52, [R5+0x10] ;  /* 0x0000100005340984 */ /* 0x0004680000000c00 */
[----:B------:R2:W1:Y:S04]  /*8990*/  @P0 LDS.128 R48, [R4+0x20] ;  /* 0x0000200004300984 */ /* 0x0004680000000c00 */
[----:B------:R2:W1:Y:S02]  /*89a0*/  @P0 LDS.128 R44, [R2+0x30] ;  /* 0x00003000022c0984 */ /* 0x0004640000000c00 */
.L_x_100:
[----:B------:R-:W-:Y:S05]  /*89b0*/  BSYNC B1 ;  /* 0x0000000000017941 */ /* 0x000fea0003800000 */
.L_x_99:
[----:B-1----:R-:W-:Y:S05]  /*89c0*/  VIADD R0, R25, 0x10 ;  /* 0x0000001019007836 */ /* 0x002fea0000000000 */
[----:B------:R-:W-:Y:S04]  /*89d0*/  SHF.R.U32.HI R0, RZ, 0x15, R0 ;  /* 0x00000015ff007819 */ /* 0x000fe80000011600 */
[----:B------:R-:W-:Y:S11]  /*89e0*/  LOP3.LUT P0, RZ, R0, 0x3, R71, 0x48, !PT ;  /* 0x0000000300ff7812 */ /* 0x000ff60007804847 */
[----:B------:R-:W-:Y:S02]  /*89f0*/  @!UPT UIADD3 URZ, UPT, UPT, URZ, URZ, URZ ;  /* 0x000000fffffff290 */ /* 0x000fe4000fffe0ff */
[----:B------:R-:W-:Y:S05]  /*8a00*/  @!P0 BRA `(.L_x_104) ;  /* 0x0000000000408947 */ /* 0x000fea0003800000 */
[----:B------:R-:W1:Y:S01]  /*8a10*/  LDCU.64 UR8, c[0x4][0x70] ;  /* 0x01000e00ff0877ac */ /* 0x000e620008000a00 */
[----:B------:R-:W-:Y:S01]  /*8a20*/  MOV R3, 0x0 ;  /* 0x0000000000037802 */ /* 0x000fe20000000f00 */
[----:B------:R-:W-:Y:S02]  /*8a30*/  HFMA2 R12, -RZ, RZ, 0, 5.9604644775390625e-08 ;  /* 0x00000001ff0c7431 */ /* 0x000fe400000001ff */
[----:B------:R-:W-:Y:S02]  /*8a40*/  IMAD.MOV.U32 R8, RZ, RZ, 0x192 ;  /* 0x00000192ff087424 */ /* 0x000fe400078e00ff */
[----:B------:R-:W-:Y:S01]  /*8a50*/  IMAD.MOV.U32 R13, RZ, RZ, RZ ;  /* 0x000000ffff0d7224 */ /* 0x000fe200078e00ff */
[----:B------:R-:W5:Y:S01]  /*8a60*/  LDCU.64 UR6, c[0x4][0x78] ;  /* 0x01000f00ff0677ac */ /* 0x000f620008000a00 */
[----:B--2---:R-:W2:Y:S01]  /*8a70*/  LDC.64 R2, c[0x4][R3] ;  /* 0x0100000003027b82 */ /* 0x004ea20000000a00 */
[----:B------:R-:W3:Y:S01]  /*8a80*/  LDCU.64 UR4, c[0x4][0x10] ;  /* 0x01000200ff0477ac */ /* 0x000ee20008000a00 */
[----:B-1----:R-:W-:Y:S01]  /*8a90*/  MOV R5, UR9 ;  /* 0x0000000900057c02 */ /* 0x002fe20008000f00 */
[----:B------:R-:W-:Y:S01]  /*8aa0*/  IMAD.U32 R4, RZ, RZ, UR8 ;  /* 0x00000008ff047e24 */ /* 0x000fe2000f8e00ff */
[----:B-----5:R-:W-:Y:S01]  /*8ab0*/  MOV R7, UR7 ;  /* 0x0000000700077c02 */ /* 0x020fe20008000f00 */
[----:B------:R-:W-:Y:S01]  /*8ac0*/  IMAD.U32 R6, RZ, RZ, UR6 ;  /* 0x00000006ff067e24 */ /* 0x000fe2000f8e00ff */
[----:B---3--:R-:W-:Y:S01]  /*8ad0*/  MOV R11, UR5 ;  /* 0x00000005000b7c02 */ /* 0x008fe20008000f00 */
[----:B------:R-:W-:Y:S02]  /*8ae0*/  IMAD.U32 R10, RZ, RZ, UR4 ;  /* 0x00000004ff0a7e24 */ /* 0x000fe4000f8e00ff */
[----:B------:R-:W-:Y:S07]  /*8af0*/  LEPC R20, `(.L_x_104) ;  /* 0x000000001014794e */ /* 0x000fee0000000000 */
[----:B--2-4-:R-:W-:Y:S05]  /*8b00*/  CALL.ABS.NOINC R2 ;  /* 0x0000000002007343 */ /* 0x014fea0003c00000 */
.L_x_104:
[----:B----4-:R-:W-:Y:S01]  /*8b10*/  LOP3.LUT R20, R56, 0xffffe000, RZ, 0xc0, !PT ;  /* 0xffffe00038147812 */ /* 0x010fe200078ec0ff */
[----:B------:R-:W-:Y:S05]  /*8b20*/  WARPSYNC.ALL ;  /* 0x0000000000007948 */ /* 0x000fea0003800000 */
[----:B------:R-:W-:Y:S01]  /*8b30*/  R2UR UR4, R25 ;  /* 0x00000000190472ca */ /* 0x000fe200000e0000 */
[----:B------:R-:W1:Y:S01]  /*8b40*/  S2R R88, SR_CgaCtaId ;  /* 0x0000000000587919 */ /* 0x000e620000008800 */
[----:B------:R-:W-:Y:S01]  /*8b50*/  LOP3.LUT R21, R57, 0xffffe000, RZ, 0xc0, !PT ;  /* 0xffffe00039157812 */ /* 0x000fe200078ec0ff */
[----:B------:R-:W-:Y:S01]  /*8b60*/  IMAD.U32 R40, RZ, RZ, UR52 ;  /* 0x00000034ff287e24 */ /* 0x000fe2000f8e00ff */
[----:B------:R-:W-:Y:S01]  /*8b70*/  LOP3.LUT R41, R58, 0xffffe000, RZ, 0xc0, !PT ;  /* 0xffffe0003a297812 */ /* 0x000fe200078ec0ff */
[----:B------:R-:W-:Y:S01]  /*8b80*/  BSSY.RECONVERGENT B0, `(.L_x_105) ;  /* 0x0000059000007945 */ /* 0x000fe20003800200 */
[----:B------:R-:W-:Y:S02]  /*8b90*/  LOP3.LUT R26, R48, 0xffffe000, RZ, 0xc0, !PT ;  /* 0xffffe000301a7812 */ /* 0x000fe400078ec0ff */
[----:B------:R-:W-:Y:S02]  /*8ba0*/  ISETP.NE.AND P6, PT, R82, RZ, PT ;  /* 0x000000ff5200720c */ /* 0x000fe40003fc5270 */
[----:B------:R-:W-:Y:S03]  /*8bb0*/  ISETP.NE.AND P0, PT, R69, RZ, PT ;  /* 0x000000ff4500720c */ /* 0x000fe60003f05270 */
[----:B--2---:R-:W2:Y:S08]  /*8bc0*/  LDTM.x16 R4, tmem[UR4+0x10] ;  /* 0x00001004000479ee */ /* 0x004eb00008240000 */
[----:B------:R-:W-:Y:S02]  /*8bd0*/  @P6 LEA R40, R40, UR49, 0x3 ;  /* 0x0000003128286c11 */ /* 0x000fe4000f8e18ff */
[----:B------:R-:W-:Y:S03]  /*8be0*/  @P6 SHF.L.U32 R91, RZ, 0x1f, RZ ;  /* 0x0000001fff5b6819 */ /* 0x000fe600000006ff */
[----:B------:R-:W-:Y:S01]  /*8bf0*/  @P6 VIADD R89, R40, 0x80 ;  /* 0x0000008028596836 */ /* 0x000fe20000000000 */
[----:B------:R-:W-:Y:S04]  /*8c00*/  LEA R40, R86, UR49, 0x3 ;  /* 0x0000003156287c11 */ /* 0x000fe8000f8e18ff */
[----:B-1----:R-:W-:Y:S01]  /*8c10*/  @P6 PRMT R89, R88, 0x654, R89 ;  /* 0x0000065458596816 */ /* 0x002fe20000000059 */
[C---:B--2---:R-:W-:Y:S01]  /*8c20*/  FMUL R0, R24.reuse, R4 ;  /* 0x0000000418007220 */ /* 0x044fe20000400000 */
[C---:B------:R-:W-:Y:S01]  /*8c30*/  FMUL R2, R24.reuse, R5 ;  /* 0x0000000518027220 */ /* 0x040fe20000400000 */
[C---:B------:R-:W-:Y:S01]  /*8c40*/  FMUL R3, R24.reuse, R10 ;  /* 0x0000000a18037220 */ /* 0x040fe20000400000 */
[----:B------:R-:W-:Y:S01]  /*8c50*/  FMUL R4, R24, R11 ;  /* 0x0000000b18047220 */ /* 0x000fe20000400000 */
[C---:B------:R-:W-:Y:S01]  /*8c60*/  FFMA R28, R27.reuse, R20, R0 ;  /* 0x000000141b1c7223 */ /* 0x040fe20000000000 */
[----:B------:R-:W-:Y:S01]  /*8c70*/  LOP3.LUT R20, R52, 0xffffe000, RZ, 0xc0, !PT ;  /* 0xffffe00034147812 */ /* 0x000fe200078ec0ff */
[----:B------:R-:W-:Y:S01]  /*8c80*/  FFMA R29, R27, R21, R2 ;  /* 0x000000151b1d7223 */ /* 0x000fe20000000002 */
[----:B------:R-:W-:Y:S01]  /*8c90*/  LOP3.LUT R21, R59, 0xffffe000, RZ, 0xc0, !PT ;  /* 0xffffe0003b157812 */ /* 0x000fe200078ec0ff */
[C---:B------:R-:W-:Y:S01]  /*8ca0*/  FMUL R0, R24.reuse, R6 ;  /* 0x0000000618007220 */ /* 0x040fe20000400000 */
[----:B------:R-:W-:Y:S01]  /*8cb0*/  F2FP.TF32.F32.PACK_B R28, R28 ;  /* 0x0000001cff1c723e */ /* 0x000fe200024050ff */
[C---:B------:R-:W-:Y:S01]  /*8cc0*/  FMUL R2, R24.reuse, R7 ;  /* 0x0000000718027220 */ /* 0x040fe20000400000 */
[----:B------:R-:W-:Y:S01]  /*8cd0*/  F2FP.TF32.F32.PACK_B R29, R29 ;  /* 0x0000001dff1d723e */ /* 0x000fe200024050ff */
[----:B------:R-:W-:Y:S01]  /*8ce0*/  FFMA R30, R27, R41, R0 ;  /* 0x000000291b1e7223 */ /* 0x000fe20000000000 */
[----:B------:R-:W-:Y:S01]  /*8cf0*/  LOP3.LUT R41, R55, 0xffffe000, RZ, 0xc0, !PT ;  /* 0xffffe00037297812 */ /* 0x000fe200078ec0ff */
[----:B------:R-:W-:Y:S01]  /*8d00*/  FFMA R31, R27, R21, R2 ;  /* 0x000000151b1f7223 */ /* 0x000fe20000000002 */
[----:B------:R-:W-:Y:S01]  /*8d10*/  LOP3.LUT R21, R53, 0xffffe000, RZ, 0xc0, !PT ;  /* 0xffffe00035157812 */ /* 0x000fe200078ec0ff */
[C---:B------:R-:W-:Y:S01]  /*8d20*/  FMUL R0, R24.reuse, R8 ;  /* 0x0000000818007220 */ /* 0x040fe20000400000 */
[----:B------:R-:W-:Y:S01]  /*8d30*/  F2FP.TF32.F32.PACK_B R30, R30 ;  /* 0x0000001eff1e723e */ /* 0x000fe200024050ff */
[----:B------:R-:W-:Y:S01]  /*8d40*/  FMUL R2, R24, R9 ;  /* 0x0000000918027220 */ /* 0x000fe20000400000 */
[----:B------:R-:W-:Y:S01]  /*8d50*/  F2FP.TF32.F32.PACK_B R31, R31 ;  /* 0x0000001fff1f723e */ /* 0x000fe200024050ff */
[C---:B------:R-:W-:Y:S01]  /*8d60*/  FFMA R32, R27.reuse, R20, R0 ;  /* 0x000000141b207223 */ /* 0x040fe20000000000 */
[----:B------:R-:W-:Y:S01]  /*8d70*/  LOP3.LUT R20, R54, 0xffffe000, RZ, 0xc0, !PT ;  /* 0xffffe00036147812 */ /* 0x000fe200078ec0ff */
[----:B------:R-:W-:Y:S01]  /*8d80*/  FFMA R33, R27, R21, R2 ;  /* 0x000000151b217223 */ /* 0x000fe20000000002 */
[C---:B------:R-:W-:Y:S01]  /*8d90*/  FMUL R5, R24.reuse, R12 ;  /* 0x0000000c18057220 */ /* 0x040fe20000400000 */
[----:B------:R1:W-:Y:S01]  /*8da0*/  STS.128 [R67+0x2000], R28 ;  /* 0x0020001c43007388 */ /* 0x0003e20000000c00 */
[----:B------:R-:W-:Y:S01]  /*8db0*/  LOP3.LUT R21, R49, 0xffffe000, RZ, 0xc0, !PT ;  /* 0xffffe00031157812 */ /* 0x000fe200078ec0ff */
[C---:B------:R-:W-:Y:S01]  /*8dc0*/  FFMA R34, R27.reuse, R20, R3 ;  /* 0x000000141b227223 */ /* 0x040fe20000000003 */
[----:B------:R-:W-:Y:S01]  /*8dd0*/  FFMA R35, R27, R41, R4 ;  /* 0x000000291b237223 */ /* 0x000fe20000000004 */
        /* <DEDUP_REMOVED lines=22> */
[----:B------:R-:W-:Y:S02]  /*8f40*/  F2FP.TF32.F32.PACK_B R36, R36 ;  /* 0x00000024ff24723e */ /* 0x000fe400024050ff */
[----:B------:R-:W-:Y:S02]  /*8f50*/  F2FP.TF32.F32.PACK_B R37, R37 ;  /* 0x00000025ff25723e */ /* 0x000fe400024050ff */
[----:B------:R-:W-:Y:S01]  /*8f60*/  F2FP.TF32.F32.PACK_B R38, R38 ;  /* 0x00000026ff26723e */ /* 0x000fe200024050ff */
[C---:B-1----:R-:W-:Y:S01]  /*8f70*/  FFMA R28, R27.reuse, R20, R9 ;  /* 0x000000141b1c7223 */ /* 0x042fe20000000009 */
[----:B------:R-:W-:Y:S01]  /*8f80*/  F2FP.TF32.F32.PACK_B R39, R39 ;  /* 0x00000027ff27723e */ /* 0x000fe200024050ff */
[C---:B------:R-:W-:Y:S01]  /*8f90*/  FFMA R29, R27.reuse, R21, R10 ;  /* 0x000000151b1d7223 */ /* 0x040fe2000000000a */
[C---:B------:R-:W-:Y:S01]  /*8fa0*/  FFMA R30, R27.reuse, R26, R11 ;  /* 0x0000001a1b1e7223 */ /* 0x040fe2000000000b */
[----:B------:R-:W-:Y:S01]  /*8fb0*/  FFMA R31, R27, R41, R12 ;  /* 0x000000291b1f7223 */ /* 0x000fe2000000000c */
[----:B------:R-:W-:Y:S01]  /*8fc0*/  F2FP.TF32.F32.PACK_B R28, R28 ;  /* 0x0000001cff1c723e */ /* 0x000fe200024050ff */
[----:B------:R2:W-:Y:S01]  /*8fd0*/  STS.128 [R77+0x2020], R36 ;  /* 0x002020244d007388 */ /* 0x0005e20000000c00 */
[----:B------:R-:W-:Y:S02]  /*8fe0*/  F2FP.TF32.F32.PACK_B R29, R29 ;  /* 0x0000001dff1d723e */ /* 0x000fe400024050ff */
        /* <DEDUP_REMOVED lines=8> */
[----:B-1----:R-:W1:Y:S02]  /*9070*/  FENCE.VIEW.ASYNC.S ;  /* 0x00000000000073c6 */ /* 0x002e640000000000 */
[----:B-1----:R-:W-:Y:S06]  /*9080*/  BAR.SYNC.DEFER_BLOCKING 0x1, 0x80 ;  /* 0x0042000000007b1d */ /* 0x002fec0000010000 */
[----:B------:R-:W-:Y:S05]  /*9090*/  @P0 BRA `(.L_x_106) ;  /* 0x00000000001c0947 */ /* 0x000fea0003800000 */
[----:B------:R-:W-:Y:S02]  /*90a0*/  UIADD3 UR4, UP0, UPT, UR56, 0x780, URZ ;  /* 0x0000078038047890 */ /* 0x000fe4000ff1e0ff */
[----:B------:R-:W-:Y:S02]  /*90b0*/  UIADD3 UR40, UPT, UPT, UR49, 0x2200, URZ ;  /* 0x0000220031287890 */ /* 0x000fe4000fffe0ff */
[----:B------:R-:W-:Y:S02]  /*90c0*/  UIADD3 UR41, UPT, UPT, UR53, 0x10, URZ ;  /* 0x0000001035297890 */ /* 0x000fe4000fffe0ff */
[----:B------:R-:W-:Y:S09]  /*90d0*/  UIADD3.X UR5, UPT, UPT, URZ, UR57, URZ, UP0, !UPT ;  /* 0x00000039ff057290 */ /* 0x000ff200087fe4ff */
[----:B------:R1:W-:Y:S01]  /*90e0*/  UTMASTG.5D [UR40], [UR4] ;  /* 0x00000028040073b5 */ /* 0x0003e20008020000 */
[----:B------:R0:W-:Y:S01]  /*90f0*/  UTMACMDFLUSH ;  /* 0x00000000000079b7 */ /* 0x0001e20000000000 */
[----:B-1----:R-:W-:Y:S04]  /*9100*/  DEPBAR.LE SB0, 0x1 ;  /* 0x000080400000791a */ /* 0x002fe80000000000 */
.L_x_106:
[----:B------:R-:W-:Y:S05]  /*9110*/  BSYNC.RECONVERGENT B0 ;  /* 0x0000000000007941 */ /* 0x000fea0003800200 */
.L_x_105:
[----:B------:R-:W-:Y:S01]  /*9120*/  BAR.SYNC.DEFER_BLOCKING 0x1, 0x80 ;  /* 0x0042000000007b1d */ /* 0x000fe20000010000 */
[----:B------:R-:W-:Y:S04]  /*9130*/  UIADD3 UR4, UPT, UPT, UR52, 0x1, URZ ;  /* 0x0000000134047890 */ /* 0x000fe8000fffe0ff */
[----:B------:R-:W-:Y:S04]  /*9140*/  UISETP.NE.AND UP0, UPT, UR4, 0x4, UPT ;  /* 0x000000040400788c */ /* 0x000fe8000bf05270 */
[----:B------:R-:W-:Y:S01]  /*9150*/  USEL UR51, UR4, URZ, UP0 ;  /* 0x000000ff04337287 */ /* 0x000fe20008000000 */
[----:B------:R1:W-:Y:S01]  /*9160*/  @P6 SYNCS.ARRIVE.TRANS64.RED.A1T0 RZ, [R89+URZ], RZ ;  /* 0x000000ff59ff69a7 */ /* 0x0003e200081004ff */
[----:B------:R-:W-:Y:S01]  /*9170*/  BSSY B1, `(.L_x_107) ;  /* 0x0000017000017945 */ /* 0x000fe20003800000 */
[----:B------:R-:W4:Y:S02]  /*9180*/  @P6 SYNCS.PHASECHK.TRANS64.TRYWAIT P0, [R40+URZ+0x60], R91 ;  /* 0x0000605b280065a7 */ /* 0x000f2400080011ff */
[----:B----4-:R-:W-:Y:S01]  /*9190*/  @P6 SEL R85, RZ, 0x1, !P0 ;  /* 0x00000001ff556807 */ /* 0x010fe20004000000 */
[----:B-1----:R-:W-:Y:S06]  /*91a0*/  @!P6 BRA `(.L_x_108) ;  /* 0x00000000004ce947 */ /* 0x002fec0003800000 */
        /* <DEDUP_REMOVED lines=9> */
[----:B------:R-:W-:Y:S04]  /*9240*/  SHF.L.U32 R5, RZ, 0x1f, RZ ;  /* 0x0000001fff057819 */ /* 0x000fe800000006ff */
[----:B------:R-:W1:Y:S02]  /*9250*/  SYNCS.PHASECHK.TRANS64.TRYWAIT P0, [R40+URZ+0x60], R5 ;  /* 0x00006005280075a7 */ /* 0x000e6400080011ff */
[----:B-1----:R-:W-:Y:S05]  /*9260*/  @!P0 BRA `(.L_x_111) ;  /* 0x0000004400888947 */ /* 0x002fea0003800000 */
.L_x_110:
[----:B------:R-:W-:Y:S05]  /*9270*/  BSYNC B0 ;  /* 0x0000000000007941 */ /* 0x000fea0003800000 */
.L_x_109:
[----:B------:R-:W-:Y:S02]  /*9280*/  ISETP.NE.AND P0, PT, R87, RZ, PT ;  /* 0x000000ff5700720c */ /* 0x000fe40003f05270 */
[----:B------:R-:W-:Y:S11]  /*9290*/  IADD3 R86, PT, PT, R86, 0x1, RZ ;  /* 0x0000000156567810 */ /* 0x000ff60007ffe0ff */
[----:B------:R4:W1:Y:S04]  /*92a0*/  @P0 LDS.128 R56, [R4] ;  /* 0x0000000004380984 */ /* 0x0008680000000c00 */
[----:B------:R4:W1:Y:S04]  /*92b0*/  @P0 LDS.128 R52, [R3+0x10] ;  /* 0x0000100003340984 */ /* 0x0008680000000c00 */
[----:B------:R4:W1:Y:S04]  /*92c0*/  @P0 LDS.128 R48, [R2+0x20] ;  /* 0x0000200002300984 */ /* 0x0008680000000c00 */
[----:B------:R4:W1:Y:S02]  /*92d0*/  @P0 LDS.128 R44, [R0+0x30] ;  /* 0x00003000002c0984 */ /* 0x0008640000000c00 */
.L_x_108:
[----:B------:R-:W-:Y:S05]  /*92e0*/  BSYNC B1 ;  /* 0x0000000000017941 */ /* 0x000fea0003800000 */
.L_x_107:
[----:B----4-:R-:W-:Y:S05]  /*92f0*/  VIADD R0, R25, 0x20 ;  /* 0x0000002019007836 */ /* 0x010fea0000000000 */
        /* <DEDUP_REMOVED lines=9> */
[----:B------:R-:W4:Y:S01]  /*9390*/  LDCU.64 UR6, c[0x4][0x78] ;  /* 0x01000f00ff0677ac */ /* 0x000f220008000a00 */
[----:B------:R-:W2:Y:S01]  /*93a0*/  LDC.64 R2, c[0x4][R3] ;  /* 0x0100000003027b82 */ /* 0x000ea20000000a00 */
[----:B------:R-:W5:Y:S01]  /*93b0*/  LDCU.64 UR4, c[0x4][0x10] ;  /* 0x01000200ff0477ac */ /* 0x000f620008000a00 */
[----:B-1----:R-:W-:Y:S01]  /*93c0*/  MOV R5, UR9 ;  /* 0x0000000900057c02 */ /* 0x002fe20008000f00 */
[----:B------:R-:W-:Y:S01]  /*93d0*/  IMAD.U32 R4, RZ, RZ, UR8 ;  /* 0x00000008ff047e24 */ /* 0x000fe2000f8e00ff */
[----:B----4-:R-:W-:Y:S01]  /*93e0*/  MOV R7, UR7 ;  /* 0x0000000700077c02 */ /* 0x010fe20008000f00 */
[----:B------:R-:W-:Y:S01]  /*93f0*/  IMAD.U32 R6, RZ, RZ, UR6 ;  /* 0x00000006ff067e24 */ /* 0x000fe2000f8e00ff */
[----:B-----5:R-:W-:Y:S01]  /*9400*/  MOV R11, UR5 ;  /* 0x00000005000b7c02 */ /* 0x020fe20008000f00 */
[----:B------:R-:W-:Y:S02]  /*9410*/  IMAD.U32 R10, RZ, RZ, UR4 ;  /* 0x00000004ff0a7e24 */ /* 0x000fe4000f8e00ff */
[----:B------:R-:W-:Y:S07]  /*9420*/  LEPC R20, `(.L_x_112) ;  /* 0x000000001014794e */ /* 0x000fee0000000000 */
[----:B--23--:R-:W-:Y:S05]  /*9430*/  CALL.ABS.NOINC R2 ;  /* 0x0000000002007343 */ /* 0x00cfea0003c00000 */
.L_x_112:
[----:B-1----:R-:W-:Y:S01]  /*9440*/  LOP3.LUT R20, R56, 0xffffe000, RZ, 0xc0, !PT ;  /* 0xffffe00038147812 */ /* 0x002fe200078ec0ff */
[----:B------:R-:W-:Y:S05]  /*9450*/  WARPSYNC.ALL ;  /* 0x0000000000007948 */ /* 0x000fea0003800000 */
[----:B------:R-:W-:Y:S01]  /*9460*/  R2UR UR4, R25 ;  /* 0x00000000190472ca */ /* 0x000fe200000e0000 */
[----:B------:R-:W-:Y:S01]  /*9470*/  IMAD.U32 R89, RZ, RZ, UR51 ;  /* 0x00000033ff597e24 */ /* 0x000fe2000f8e00ff */
[----:B------:R-:W-:Y:S01]  /*9480*/  LOP3.LUT R21, R57, 0xffffe000, RZ, 0xc0, !PT ;  /* 0xffffe00039157812 */ /* 0x000fe200078ec0ff */
[----:B------:R-:W-:Y:S01]  /*9490*/  BSSY.RECONVERGENT B0, `(.L_x_113) ;  /* 0x000005a000007945 */ /* 0x000fe20003800200 */
[----:B------:R-:W-:Y:S02]  /*94a0*/  LOP3.LUT R41, R58, 0xffffe000, RZ, 0xc0, !PT ;  /* 0xffffe0003a297812 */ /* 0x000fe400078ec0ff */
[----:B------:R-:W-:Y:S02]  /*94b0*/  LOP3.LUT R26, R54, 0xffffe000, RZ, 0xc0, !PT ;  /* 0xffffe000361a7812 */ /* 0x000fe400078ec0ff */
[----:B------:R-:W-:Y:S02]  /*94c0*/  LOP3.LUT R40, R50, 0xffffe000, RZ, 0xc0, !PT ;  /* 0xffffe00032287812 */ /* 0x000fe400078ec0ff */
[----:B------:R-:W-:Y:S02]  /*94d0*/  ISETP.NE.AND P6, PT, R82, RZ, PT ;  /* 0x000000ff5200720c */ /* 0x000fe40003fc5270 */
[----:B------:R-:W-:Y:S01]  /*94e0*/  ISETP.NE.AND P0, PT, R69, RZ, PT ;  /* 0x000000ff4500720c */ /* 0x000fe20003f05270 */
[----:B------:R-:W1:Y:S01]  /*94f0*/  LDTM.x16 R4, tmem[UR4+0x20] ;  /* 0x00002004000479ee */ /* 0x000e620008240000 */
[----:B------:R-:W-:Y:S09]  /*9500*/  LEA R90, R86, UR49, 0x3 ;  /* 0x00000031565a7c11 */ /* 0x000ff2000f8e18ff */
[----:B------:R-:W-:Y:S02]  /*9510*/  @P6 LEA R89, R89, UR49, 0x3 ;  /* 0x0000003159596c11 */ /* 0x000fe4000f8e18ff */
[----:B------:R-:W-:Y:S03]  /*9520*/  @P6 SHF.L.U32 R91, RZ, 0x1f, RZ ;  /* 0x0000001fff5b6819 */ /* 0x000fe600000006ff */
[----:B------:R-:W-:Y:S05]  /*9530*/  @P6 VIADD R89, R89, 0x80 ;  /* 0x0000008059596836 */ /* 0x000fea0000000000 */
[----:B------:R-:W-:Y:S01]  /*9540*/  @P6 PRMT R89, R88, 0x654, R89 ;  /* 0x0000065458596816 */ /* 0x000fe20000000059 */
[C---:B-1----:R-:W-:Y:S01]  /*9550*/  FMUL R0, R24.reuse, R4 ;  /* 0x0000000418007220 */ /* 0x042fe20000400000 */
[C---:B------:R-:W-:Y:S01]  /*9560*/  FMUL R2, R24.reuse, R5 ;  /* 0x0000000518027220 */ /* 0x040fe20000400000 */
[C---:B------:R-:W-:Y:S01]  /*9570*/  FMUL R3, R24.reuse, R10 ;  /* 0x0000000a18037220 */ /* 0x040fe20000400000 */
[----:B------:R-:W-:Y:S01]  /*9580*/  FMUL R4, R24, R11 ;  /* 0x0000000b18047220 */ /* 0x000fe20000400000 */
[C---:B--2---:R-:W-:Y:S01]  /*9590*/  FFMA R28, R27.reuse, R20, R0 ;  /* 0x000000141b1c7223 */ /* 0x044fe20000000000 */
        /* <DEDUP_REMOVED lines=9> */
[C---:B------:R-:W-:Y:S01]  /*9630*/  FFMA R31, R27.reuse, R21, R2 ;  /* 0x000000151b1f7223 */ /* 0x040fe20000000002 */
[C---:B------:R-:W-:Y:S01]  /*9640*/  FMUL R0, R24.reuse, R8 ;  /* 0x0000000818007220 */ /* 0x040fe20000400000 */
[C---:B------:R-:W-:Y:S01]  /*9650*/  FMUL R2, R24.reuse, R9 ;  /* 0x0000000918027220 */ /* 0x040fe20000400000 */
[----:B------:R-:W-:Y:S01]  /*9660*/  F2FP.TF32.F32.PACK_B R30, R30 ;  /* 0x0000001eff1e723e */ /* 0x000fe200024050ff */
[----:B------:R-:W-:Y:S01]  /*9670*/  FMUL R5, R24, R12 ;  /* 0x0000000c18057220 */ /* 0x000fe20000400000 */
[----:B------:R-:W-:Y:S01]  /*9680*/  F2FP.TF32.F32.PACK_B R31, R31 ;  /* 0x0000001fff1f723e */ /* 0x000fe200024050ff */
[C---:B------:R-:W-:Y:S01]  /*9690*/  FFMA R32, R27.reuse, R20, R0 ;  /* 0x000000141b207223 */ /* 0x040fe20000000000 */
[C---:B------:R-:W-:Y:S01]  /*96a0*/  FFMA R33, R27.reuse, R41, R2 ;  /* 0x000000291b217223 */ /* 0x040fe20000000002 */
[----:B------:R-:W-:Y:S01]  /*96b0*/  FFMA R34, R27, R26, R3 ;  /* 0x0000001a1b227223 */ /* 0x000fe20000000003 */
[----:B------:R-:W-:Y:S01]  /*96c0*/  LOP3.LUT R20, R55, 0xffffe000, RZ, 0xc0, !PT ;  /* 0xffffe00037147812 */ /* 0x000fe200078ec0ff */
[----:B------:R1:W-:Y:S01]  /*96d0*/  STS.128 [R67+0x4000], R28 ;  /* 0x0040001c43007388 */ /* 0x0003e20000000c00 */
[----:B------:R-:W-:Y:S01]  /*96e0*/  LOP3.LUT R26, R48, 0xffffe000, RZ, 0xc0, !PT ;  /* 0xffffe000301a7812 */ /* 0x000fe200078ec0ff */
[C---:B------:R-:W-:Y:S01]  /*96f0*/  FMUL R6, R24.reuse, R13 ;  /* 0x0000000d18067220 */ /* 0x040fe20000400000 */
[----:B------:R-:W-:Y:S01]  /*9700*/  LOP3.LUT R21, R49, 0xffffe000, RZ, 0xc0, !PT ;  /* 0xffffe00031157812 */ /* 0x000fe200078ec0ff */
[----:B------:R-:W-:Y:S01]  /*9710*/  FFMA R35, R27, R20, R4 ;  /* 0x000000141b237223 */ /* 0x000fe20000000004 */
        /* <DEDUP_REMOVED lines=22> */
[----:B------:R-:W-:Y:S02]  /*9880*/  F2FP.TF32.F32.PACK_B R38, R38 ;  /* 0x00000026ff26723e */ /* 0x000fe400024050ff */
[----:B------:R-:W-:Y:S01]  /*9890*/  F2FP.TF32.F32.PACK_B R39, R39 ;  /* 0x00000027ff27723e */ /* 0x000fe200024050ff */
[C---:B-1----:R-:W-:Y:S01]  /*98a0*/  FFMA R28, R27.reuse, R20, R9 ;  /* 0x000000141b1c7223 */ /* 0x042fe20000000009 */
[C---:B------:R-:W-:Y:S01]  /*98b0*/  FFMA R29, R27.reuse, R21, R10 ;  /* 0x000000151b1d7223 */ /* 0x040fe2000000000a */
[C---:B------:R-:W-:Y:S01]  /*98c0*/  FFMA R30, R27.reuse, R26, R11 ;  /* 0x0000001a1b1e7223 */ /* 0x040fe2000000000b */
[----:B------:R-:W-:Y:S01]  /*98d0*/  FFMA R31, R27, R41, R12 ;  /* 0x000000291b1f7223 */ /* 0x000fe2000000000c */
[----:B------:R2:W-:Y:S01]  /*98e0*/  STS.128 [R77+0x4020], R36 ;  /* 0x004020244d007388 */ /* 0x0005e20000000c00 */
[----:B------:R-:W-:Y:S02]  /*98f0*/  F2FP.TF32.F32.PACK_B R28, R28 ;  /* 0x0000001cff1c723e */ /* 0x000fe400024050ff */
        /* <DEDUP_REMOVED lines=19> */
.L_x_114:
[----:B------:R-:W-:Y:S05]  /*9a30*/  BSYNC.RECONVERGENT B0 ;  /* 0x0000000000007941 */ /* 0x000fea0003800200 */
.L_x_113:
[----:B------:R-:W-:Y:S01]  /*9a40*/  BAR.SYNC.DEFER_BLOCKING 0x1, 0x80 ;  /* 0x0042000000007b1d */ /* 0x000fe20000010000 */
[----:B------:R-:W-:Y:S04]  /*9a50*/  UIADD3 UR4, UPT, UPT, UR51, 0x1, URZ ;  /* 0x0000000133047890 */ /* 0x000fe8000fffe0ff */
[----:B------:R-:W-:Y:S04]  /*9a60*/  UISETP.NE.AND UP0, UPT, UR4, 0x4, UPT ;  /* 0x000000040400788c */ /* 0x000fe8000bf05270 */
[----:B------:R-:W-:Y:S01]  /*9a70*/  USEL UR50, UR4, URZ, UP0 ;  /* 0x000000ff04327287 */ /* 0x000fe20008000000 */
[----:B------:R1:W-:Y:S01]  /*9a80*/  @P6 SYNCS.ARRIVE.TRANS64.RED.A1T0 RZ, [R89+URZ], RZ ;  /* 0x000000ff59ff69a7 */ /* 0x0003e200081004ff */
[----:B------:R-:W-:Y:S01]  /*9a90*/  BSSY B1, `(.L_x_115) ;  /* 0x000001c000017945 */ /* 0x000fe20003800000 */
[----:B------:R-:W4:Y:S01]  /*9aa0*/  @P6 SYNCS.PHASECHK.TRANS64.TRYWAIT P0, [R90+URZ+0x60], R91 ;  /* 0x0000605b5a0065a7 */ /* 0x000f2200080011ff */
[----:B-1----:R-:W-:Y:S02]  /*9ab0*/  MOV R89, RZ ;  /* 0x000000ff00597202 */ /* 0x002fe40000000f00 */
[----:B----4-:R-:W-:Y:S01]  /*9ac0*/  @P6 SEL R85, RZ, 0x1, !P0 ;  /* 0x00000001ff556807 */ /* 0x010fe20004000000 */
[----:B------:R-:W-:Y:S06]  /*9ad0*/  @!P6 BRA `(.L_x_116) ;  /* 0x00000000005ce947 */ /* 0x000fec0003800000 */
        /* <DEDUP_REMOVED lines=12> */
.L_x_118:
[----:B------:R-:W-:Y:S05]  /*9ba0*/  BSYNC B0 ;  /* 0x0000000000007941 */ /* 0x000fea0003800000 */
.L_x_117:
[----:B------:R-:W-:Y:S01]  /*9bb0*/  ISETP.NE.AND P0, PT, R87, RZ, PT ;  /* 0x000000ff5700720c */ /* 0x000fe20003f05270 */
[----:B------:R-:W-:Y:S11]  /*9bc0*/  VIADD R86, R86, 0x1 ;  /* 0x0000000156567836 */ /* 0x000ff60000000000 */
[----:B------:R-:W-:Y:S01]  /*9bd0*/  @!UPT UIADD3 URZ, UPT, UPT, URZ, URZ, URZ ;  /* 0x000000fffffff290 */ /* 0x000fe2000fffe0ff */
[----:B------:R4:W1:Y:S04]  /*9be0*/  @P0 LDS.128 R56, [R4] ;  /* 0x0000000004380984 */ /* 0x0008680000000c00 */
[----:B------:R4:W1:Y:S04]  /*9bf0*/  @P0 LDS.128 R52, [R3+0x10] ;  /* 0x0000100003340984 */ /* 0x0008680000000c00 */
[----:B------:R4:W1:Y:S04]  /*9c00*/  @P0 LDS.128 R48, [R2+0x20] ;  /* 0x0000200002300984 */ /* 0x0008680000000c00 */
[----:B------:R4:W1:Y:S01]  /*9c10*/  @P0 LDS.128 R44, [R0+0x30] ;  /* 0x00003000002c0984 */ /* 0x0008620000000c00 */
[C---:B------:R-:W-:Y:S04]  /*9c20*/  ISETP.NE.AND P0, PT, R86.reuse, 0x4, PT ;  /* 0x000000045600780c */ /* 0x040fe80003f05270 */
[----:B------:R-:W-:Y:S02]  /*9c30*/  SEL R86, R86, RZ, P0 ;  /* 0x000000ff56567207 */ /* 0x000fe40000000000 */
[----:B------:R-:W-:Y:S02]  /*9c40*/  SEL R89, RZ, 0x1, P0 ;  /* 0x00000001ff597807 */ /* 0x000fe40000000000 */
.L_x_116:
[----:B------:R-:W-:Y:S05]  /*9c50*/  BSYNC B1 ;  /* 0x0000000000017941 */ /* 0x000fea0003800000 */
.L_x_115:
        /* <DEDUP_REMOVED lines=21> */
.L_x_120:
        /* <DEDUP_REMOVED lines=11> */
[----:B------:R-:W1:Y:S10]  /*9e60*/  LDTM.x16 R4, tmem[UR4+0x30] ;  /* 0x00003004000479ee */ /* 0x000e740008240000 */
[----:B------:R-:W-:Y:S02]  /*9e70*/  @P6 LEA R90, R90, UR49, 0x3 ;  /* 0x000000315a5a6c11 */ /* 0x000fe4000f8e18ff */
[----:B------:R-:W-:Y:S03]  /*9e80*/  @P6 SHF.L.U32 R93, R89, 0x1f, RZ ;  /* 0x0000001f595d6819 */ /* 0x000fe600000006ff */
[----:B------:R-:W-:Y:S01]  /*9e90*/  @P6 VIADD R91, R90, 0x80 ;  /* 0x000000805a5b6836 */ /* 0x000fe20000000000 */
[----:B------:R-:W-:Y:S04]  /*9ea0*/  LEA R90, R86, UR49, 0x3 ;  /* 0x00000031565a7c11 */ /* 0x000fe8000f8e18ff */
        /* <DEDUP_REMOVED lines=79> */
.L_x_122:
[----:B------:R-:W-:Y:S05]  /*a3a0*/  BSYNC.RECONVERGENT B0 ;  /* 0x0000000000007941 */ /* 0x000fea0003800200 */
.L_x_121:
        /* <DEDUP_REMOVED lines=18> */
[----:B------:R-:W-:Y:S04]  /*a4d0*/  SHF.L.U32 R5, R89, 0x1f, RZ ;  /* 0x0000001f59057819 */ /* 0x000fe800000006ff */
[----:B------:R-:W1:Y:S02]  /*a4e0*/  SYNCS.PHASECHK.TRANS64.TRYWAIT P0, [R90+URZ+0x60], R5 ;  /* 0x000060055a0075a7 */ /* 0x000e6400080011ff */
[----:B-1----:R-:W-:Y:S05]  /*a4f0*/  @!P0 BRA `(.L_x_127) ;  /* 0x00000034000c8947 */ /* 0x002fea0003800000 */
.L_x_126:
[----:B------:R-:W-:Y:S05]  /*a500*/  BSYNC B0 ;  /* 0x0000000000007941 */ /* 0x000fea0003800000 */
.L_x_125:
        /* <DEDUP_REMOVED lines=8> */
[----:B------:R-:W-:Y:S02]  /*a590*/  SEL R6, RZ, 0x1, P0 ;  /* 0x00000001ff067807 */ /* 0x000fe40000000000 */
[----:B------:R-:W-:Y:S02]  /*a5a0*/  SEL R86, R86, RZ, P0 ;  /* 0x000000ff56567207 */ /* 0x000fe40000000000 */
[----:B------:R-:W-:Y:S02]  /*a5b0*/  LOP3.LUT R89, R89, R6, RZ, 0x3c, !PT ;  /* 0x0000000659597212 */ /* 0x000fe400078e3cff */
.L_x_124:
[----:B------:R-:W-:Y:S05]  /*a5c0*/  BSYNC B1 ;  /* 0x0000000000017941 */ /* 0x000fea0003800000 */
.L_x_123:
        /* <DEDUP_REMOVED lines=21> */
.L_x_128:
        /* <DEDUP_REMOVED lines=88> */
[----:B------:R-:W-:Y:S02]  /*aca0*/  UIADD3 UR4, UPT, UPT, UR49, 0x200, URZ ;  /* 0x0000020031047890 */ /* 0x000fe4000fffe0ff */
[----:B------:R-:W-:Y:S04]  /*acb0*/  UIADD3 UR41, UPT, UPT, UR53, 0x40, URZ ;  /* 0x0000004035297890 */ /* 0x000fe8000fffe0ff */
[----:B------:R-:W-:Y:S01]  /*acc0*/  MOV R62, UR4 ;  /* 0x00000004003e7c02 */ /* 0x000fe20008000f00 */
[----:B------:R-:W-:Y:S03]  /*acd0*/  UIADD3 UR4, UP0, UPT, UR56, 0x780, URZ ;  /* 0x0000078038047890 */ /* 0x000fe6000ff1e0ff */
[----:B------:R-:W-:Y:S01]  /*ace0*/  R2UR UR40, R62 ;  /* 0x000000003e2872ca */ /* 0x000fe200000e0000 */
[----:B------:R-:W-:Y:S11]  /*acf0*/  UIADD3.X UR5, UPT, UPT, URZ, UR57, URZ, UP0, !UPT ;  /* 0x00000039ff057290 */ /* 0x000ff600087fe4ff */
[----:B------:R-:W-:Y:S01]  /*ad00*/  @!UPT UIADD3 URZ, UPT, UPT, URZ, URZ, URZ ;  /* 0x000000fffffff290 */ /* 0x000fe2000fffe0ff */
[----:B------:R1:W-:Y:S01]  /*ad10*/  UTMASTG.5D [UR40], [UR4] ;  /* 0x00000028040073b5 */ /* 0x0003e20008020000 */
[----:B------:R0:W-:Y:S01]  /*ad20*/  UTMACMDFLUSH ;  /* 0x00000000000079b7 */ /* 0x0001e20000000000 */
[----:B-1----:R-:W-:Y:S04]  /*ad30*/  DEPBAR.LE SB0, 0x1 ;  /* 0x000080400000791a */ /* 0x002fe80000000000 */
.L_x_130:
[----:B------:R-:W-:Y:S05]  /*ad40*/  BSYNC.RECONVERGENT B0 ;  /* 0x0000000000007941 */ /* 0x000fea0003800200 */
.L_x_129:
        /* <DEDUP_REMOVED lines=21> */
.L_x_134:
[----:B------:R-:W-:Y:S05]  /*aea0*/  BSYNC B0 ;  /* 0x0000000000007941 */ /* 0x000fea0003800000 */
.L_x_133:
        /* <DEDUP_REMOVED lines=11> */
.L_x_132:
[----:B------:R-:W-:Y:S05]  /*af60*/  BSYNC B1 ;  /* 0x0000000000017941 */ /* 0x000fea0003800000 */
.L_x_131:
        /* <DEDUP_REMOVED lines=21> */
.L_x_136:
        /* <DEDUP_REMOVED lines=95> */
.L_x_138:
[----:B------:R-:W-:Y:S05]  /*b6b0*/  BSYNC.RECONVERGENT B0 ;  /* 0x0000000000007941 */ /* 0x000fea0003800200 */
.L_x_137:
        /* <DEDUP_REMOVED lines=21> */
.L_x_142:
[----:B------:R-:W-:Y:S05]  /*b810*/  BSYNC B0 ;  /* 0x0000000000007941 */ /* 0x000fea0003800000 */
.L_x_141:
        /* <DEDUP_REMOVED lines=11> */
.L_x_140:
[----:B------:R-:W-:Y:S05]  /*b8d0*/  BSYNC B1 ;  /* 0x0000000000017941 */ /* 0x000fea0003800000 */
.L_x_139:
        /* <DEDUP_REMOVED lines=21> */
.L_x_144:
        /* <DEDUP_REMOVED lines=95> */
.L_x_146:
[----:B------:R-:W-:Y:S05]  /*c020*/  BSYNC.RECONVERGENT B0 ;  /* 0x0000000000007941 */ /* 0x000fea0003800200 */
.L_x_145:
        /* <DEDUP_REMOVED lines=21> */
.L_x_150:
[----:B------:R-:W-:Y:S05]  /*c180*/  BSYNC B0 ;  /* 0x0000000000007941 */ /* 0x000fea0003800000 */
.L_x_149:
[----:B------:R-:W-:Y:S11]  /*c190*/  ISETP.NE.AND P0, PT, R87, RZ, PT ;  /* 0x000000ff5700720c */ /* 0x000ff60003f05270 */
[----:B------:R-:W-:Y:S02]  /*c1a0*/  @!UPT UIADD3 URZ, UPT, UPT, URZ, URZ, URZ ;  /* 0x000000fffffff290 */ /* 0x000fe4000fffe0ff */
[----:B------:R4:W1:Y:S04]  /*c1b0*/  @P0 LDS.128 R56, [R3] ;  /* 0x0000000003380984 */ /* 0x0008680000000c00 */
[----:B------:R4:W1:Y:S04]  /*c1c0*/  @P0 LDS.128 R52, [R2+0x10] ;  /* 0x0000100002340984 */ /* 0x0008680000000c00 */
[----:B------:R4:W1:Y:S04]  /*c1d0*/  @P0 LDS.128 R48, [R0+0x20] ;  /* 0x0000200000300984 */ /* 0x0008680000000c00 */
[----:B------:R4:W1:Y:S02]  /*c1e0*/  @P0 LDS.128 R44, [R86+0x30] ;  /* 0x00003000562c0984 */ /* 0x0008640000000c00 */
.L_x_148:
[----:B------:R-:W-:Y:S05]  /*c1f0*/  BSYNC B1 ;  /* 0x0000000000017941 */ /* 0x000fea0003800000 */
.L_x_147:
[----:B----4-:R-:W-:Y:S05]  /*c200*/  VIADD R0, R25, 0x70 ;  /* 0x0000007019007836 */ /* 0x010fea0000000000 */
[----:B------:R-:W-:Y:S04]  /*c210*/  SHF.R.U32.HI R0, RZ, 0x15, R0 ;  /* 0x00000015ff007819 */ /* 0x000fe80000011600 */
[----:B------:R-:W-:Y:S11]  /*c220*/  LOP3.LUT P0, RZ, R0, 0x3, R71, 0x48, !PT ;  /* 0x0000000300ff7812 */ /* 0x000ff60007804847 */
[----:B------:R-:W-:Y:S02]  /*c230*/  @!UPT UIADD3 URZ, UPT, UPT, URZ, URZ, URZ ;  /* 0x000000fffffff290 */ /* 0x000fe4000fffe0ff */
[----:B------:R-:W-:Y:S05]  /*c240*/  @!P0 BRA `(.L_x_152) ;  /* 0x0000000000408947 */ /* 0x000fea0003800000 */
[----:B------:R-:W4:Y:S01]  /*c250*/  LDCU.64 UR8, c[0x4][0x70] ;  /* 0x01000e00ff0877ac */ /* 0x000f220008000a00 */
[----:B------:R-:W-:Y:S01]  /*c260*/  MOV R3, 0x0 ;  /* 0x0000000000037802 */ /* 0x000fe20000000f00 */
[----:B------:R-:W-:Y:S02]  /*c270*/  HFMA2 R12, -RZ, RZ, 0, 5.9604644775390625e-08 ;  /* 0x00000001ff0c7431 */ /* 0x000fe400000001ff */
[----:B------:R-:W-:Y:S02]  /*c280*/  IMAD.MOV.U32 R8, RZ, RZ, 0x192 ;  /* 0x00000192ff087424 */ /* 0x000fe400078e00ff */
[----:B------:R-:W-:Y:S01]  /*c290*/  IMAD.MOV.U32 R13, RZ, RZ, RZ ;  /* 0x000000ffff0d7224 */ /* 0x000fe200078e00ff */
[----:B------:R-:W5:Y:S01]  /*c2a0*/  LDCU.64 UR6, c[0x4][0x78] ;  /* 0x01000f00ff0677ac */ /* 0x000f620008000a00 */
[----:B------:R-:W1:Y:S01]  /*c2b0*/  LDC.64 R2, c[0x4][R3] ;  /* 0x0100000003027b82 */ /* 0x000e620000000a00 */
[----:B------:R-:W2:Y:S01]  /*c2c0*/  LDCU.64 UR4, c[0x4][0x10] ;  /* 0x01000200ff0477ac */ /* 0x000ea20008000a00 */
[----:B----4-:R-:W-:Y:S01]  /*c2d0*/  MOV R5, UR9 ;  /* 0x0000000900057c02 */ /* 0x010fe20008000f00 */
[----:B------:R-:W-:Y:S01]  /*c2e0*/  IMAD.U32 R4, RZ, RZ, UR8 ;  /* 0x00000008ff047e24 */ /* 0x000fe2000f8e00ff */
[----:B-----5:R-:W-:Y:S01]  /*c2f0*/  MOV R7, UR7 ;  /* 0x0000000700077c02 */ /* 0x020fe20008000f00 */
[----:B------:R-:W-:Y:S01]  /*c300*/  IMAD.U32 R6, RZ, RZ, UR6 ;  /* 0x00000006ff067e24 */ /* 0x000fe2000f8e00ff */
[----:B--2---:R-:W-:Y:S01]  /*c310*/  MOV R11, UR5 ;  /* 0x00000005000b7c02 */ /* 0x004fe20008000f00 */
[----:B------:R-:W-:Y:S02]  /*c320*/  IMAD.U32 R10, RZ, RZ, UR4 ;  /* 0x00000004ff0a7e24 */ /* 0x000fe4000f8e00ff */
[----:B------:R-:W-:Y:S07]  /*c330*/  LEPC R20, `(.L_x_152) ;  /* 0x000000001014794e */ /* 0x000fee0000000000 */
[----:B-1-3--:R-:W-:Y:S05]  /*c340*/  CALL.ABS.NOINC R2 ;  /* 0x0000000002007343 */ /* 0x00afea0003c00000 */
.L_x_152:
[----:B------:R-:W-:Y:S01]  /*c350*/  ISETP.NE.AND P0, PT, R69, RZ, PT ;  /* 0x000000ff4500720c */ /* 0x000fe20003f05270 */
[----:B------:R-:W-:Y:S05]  /*c360*/  WARPSYNC.ALL ;  /* 0x0000000000007948 */ /* 0x000fea0003800000 */
[----:B------:R-:W-:Y:S01]  /*c370*/  R2UR UR4, R25 ;  /* 0x00000000190472ca */ /* 0x000fe200000e0000 */
[----:B------:R-:W4:Y:S01]  /*c380*/  S2UR UR5, SR_CgaCtaId ;  /* 0x00000000000579c3 */ /* 0x000f220000008800 */
[----:B-1----:R-:W-:Y:S01]  /*c390*/  LOP3.LUT R0, R56, 0xffffe000, RZ, 0xc0, !PT ;  /* 0xffffe00038007812 */ /* 0x002fe200078ec0ff */
[----:B------:R-:W-:Y:S01]  /*c3a0*/  BSSY.RECONVERGENT B0, `(.L_x_153) ;  /* 0x0000059000007945 */ /* 0x000fe20003800200 */
[----:B------:R-:W-:Y:S02]  /*c3b0*/  LOP3.LUT R2, R57, 0xffffe000, RZ, 0xc0, !PT ;  /* 0xffffe00039027812 */ /* 0x000fe400078ec0ff */
[----:B------:R-:W-:Y:S02]  /*c3c0*/  LOP3.LUT R3, R58, 0xffffe000, RZ, 0xc0, !PT ;  /* 0xffffe0003a037812 */ /* 0x000fe400078ec0ff */
[----:B------:R-:W-:Y:S02]  /*c3d0*/  LOP3.LUT R20, R59, 0xffffe000, RZ, 0xc0, !PT ;  /* 0xffffe0003b147812 */ /* 0x000fe400078ec0ff */
[----:B------:R-:W-:Y:S02]  /*c3e0*/  LOP3.LUT R21, R52, 0xffffe000, RZ, 0xc0, !PT ;  /* 0xffffe00034157812 */ /* 0x000fe400078ec0ff */
[----:B------:R-:W-:Y:S01]  /*c3f0*/  LOP3.LUT R26, R53, 0xffffe000, RZ, 0xc0, !PT ;  /* 0xffffe000351a7812 */ /* 0x000fe200078ec0ff */
[----:B------:R-:W1:Y:S01]  /*c400*/  LDTM.x16 R4, tmem[UR4+0x70] ;  /* 0x00007004000479ee */ /* 0x000e620008240000 */
[----:B------:R-:W-:Y:S01]  /*c410*/  R2UR UR4, R84 ;  /* 0x00000000540472ca */ /* 0x000fe200000e0000 */
[----:B------:R-:W-:Y:S01]  /*c420*/  NOP ;  /* 0x0000000000007918 */ /* 0x000fe20000000000 */
[----:B--2---:R-:W-:Y:S02]  /*c430*/  LOP3.LUT R29, R54, 0xffffe000, RZ, 0xc0, !PT ;  /* 0xffffe000361d7812 */ /* 0x004fe400078ec0ff */
[----:B------:R-:W-:Y:S02]  /*c440*/  LOP3.LUT R28, R55, 0xffffe000, RZ, 0xc0, !PT ;  /* 0xffffe000371c7812 */ /* 0x000fe400078ec0ff */
[----:B------:R-:W-:Y:S02]  /*c450*/  LOP3.LUT R31, R48, 0xffffe000, RZ, 0xc0, !PT ;  /* 0xffffe000301f7812 */ /* 0x000fe400078ec0ff */
[----:B------:R-:W-:Y:S02]  /*c460*/  LOP3.LUT R30, R49, 0xffffe000, RZ, 0xc0, !PT ;  /* 0xffffe000311e7812 */ /* 0x000fe400078ec0ff */
[----:B------:R-:W-:Y:S02]  /*c470*/  LOP3.LUT R33, R50, 0xffffe000, RZ, 0xc0, !PT ;  /* 0xffffe00032217812 */ /* 0x000fe400078ec0ff */
[----:B------:R-:W-:Y:S01]  /*c480*/  LOP3.LUT R32, R51, 0xffffe000, RZ, 0xc0, !PT ;  /* 0xffffe00033207812 */ /* 0x000fe200078ec0ff */
[----:B------:R-:W-:Y:S01]  /*c490*/  UIADD3 UR4, UPT, UPT, UR4, 0xd0, URZ ;  /* 0x000000d004047890 */ /* 0x000fe2000fffe0ff */
[----:B------:R-:W-:Y:S02]  /*c4a0*/  LOP3.LUT R35, R44, 0xffffe000, RZ, 0xc0, !PT ;  /* 0xffffe0002c237812 */ /* 0x000fe400078ec0ff */
[----:B------:R-:W-:Y:S02]  /*c4b0*/  LOP3.LUT R34, R45, 0xffffe000, RZ, 0xc0, !PT ;  /* 0xffffe0002d227812 */ /* 0x000fe400078ec0ff */
[----:B------:R-:W-:Y:S02]  /*c4c0*/  LOP3.LUT R37, R46, 0xffffe000, RZ, 0xc0, !PT ;  /* 0xffffe0002e257812 */ /* 0x000fe400078ec0ff */
[----:B------:R-:W-:Y:S01]  /*c4d0*/  LOP3.LUT R36, R47, 0xffffe000, RZ, 0xc0, !PT ;  /* 0xffffe0002f247812 */ /* 0x000fe200078ec0ff */
[C---:B-1----:R-:W-:Y:S01]  /*c4e0*/  FMUL R4, R24.reuse, R4 ;  /* 0x0000000418047220 */ /* 0x042fe20000400000 */
[C---:B------:R-:W-:Y:S01]  /*c4f0*/  FMUL R5, R24.reuse, R5 ;  /* 0x0000000518057220 */ /* 0x040fe20000400000 */
[C---:B------:R-:W-:Y:S01]  /*c500*/  FMUL R6, R24.reuse, R6 ;  /* 0x0000000618067220 */ /* 0x040fe20000400000 */
[C---:B------:R-:W-:Y:S01]  /*c510*/  FMUL R7, R24.reuse, R7 ;  /* 0x0000000718077220 */ /* 0x040fe20000400000 */
[C---:B------:R-:W-:Y:S01]  /*c520*/  FFMA R4, R27.reuse, R0, R4 ;  /* 0x000000001b047223 */ /* 0x040fe20000000004 */
[C---:B------:R-:W-:Y:S01]  /*c530*/  FFMA R5, R27.reuse, R2, R5 ;  /* 0x000000021b057223 */ /* 0x040fe20000000005 */
[C---:B------:R-:W-:Y:S01]  /*c540*/  FFMA R6, R27.reuse, R3, R6 ;  /* 0x000000031b067223 */ /* 0x040fe20000000006 */
[C---:B------:R-:W-:Y:S01]  /*c550*/  FFMA R7, R27.reuse, R20, R7 ;  /* 0x000000141b077223 */ /* 0x040fe20000000007 */
[----:B----4-:R-:W-:Y:S01]  /*c560*/  UPRMT UR4, UR5, 0x654, UR4 ;  /* 0x0000065405047896 */ /* 0x010fe20008000004 */
[C---:B------:R-:W-:Y:S01]  /*c570*/  FMUL R8, R24.reuse, R8 ;  /* 0x0000000818087220 */ /* 0x040fe20000400000 */
[C---:B------:R-:W-:Y:S01]  /*c580*/  FMUL R9, R24.reuse, R9 ;  /* 0x0000000918097220 */ /* 0x040fe20000400000 */
[C---:B------:R-:W-:Y:S01]  /*c590*/  FMUL R10, R24.reuse, R10 ;  /* 0x0000000a180a7220 */ /* 0x040fe20000400000 */
[C---:B------:R-:W-:Y:S01]  /*c5a0*/  FMUL R11, R24.reuse, R11 ;  /* 0x0000000b180b7220 */ /* 0x040fe20000400000 */
[----:B------:R-:W-:Y:S01]  /*c5b0*/  F2FP.TF32.F32.PACK_B R4, R4 ;  /* 0x00000004ff04723e */ /* 0x000fe200024050ff */
[C---:B------:R-:W-:Y:S01]  /*c5c0*/  FFMA R8, R27.reuse, R21, R8 ;  /* 0x000000151b087223 */ /* 0x040fe20000000008 */
[----:B------:R-:W-:Y:S01]  /*c5d0*/  F2FP.TF32.F32.PACK_B R5, R5 ;  /* 0x00000005ff05723e */ /* 0x000fe200024050ff */
[C---:B------:R-:W-:Y:S01]  /*c5e0*/  FFMA R9, R27.reuse, R26, R9 ;  /* 0x0000001a1b097223 */ /* 0x040fe20000000009 */
[----:B------:R-:W-:Y:S01]  /*c5f0*/  F2FP.TF32.F32.PACK_B R6, R6 ;  /* 0x00000006ff06723e */ /* 0x000fe200024050ff */
[C---:B------:R-:W-:Y:S01]  /*c600*/  FFMA R10, R27.reuse, R29, R10 ;  /* 0x0000001d1b0a7223 */ /* 0x040fe2000000000a */
[----:B------:R-:W-:Y:S01]  /*c610*/  F2FP.TF32.F32.PACK_B R7, R7 ;  /* 0x00000007ff07723e */ /* 0x000fe200024050ff */
[C---:B------:R-:W-:Y:S01]  /*c620*/  FFMA R11, R27.reuse, R28, R11 ;  /* 0x0000001c1b0b7223 */ /* 0x040fe2000000000b */
[C---:B------:R-:W-:Y:S01]  /*c630*/  FMUL R12, R24.reuse, R12 ;  /* 0x0000000c180c7220 */ /* 0x040fe20000400000 */
[----:B------:R-:W-:Y:S01]  /*c640*/  SYNCS.ARRIVE.TRANS64.RED.A1T0 RZ, [UR4], RZ ;  /* 0x000000ffffff79a7 */ /* 0x000fe20008100404 */
[----:B------:R-:W-:Y:S01]  /*c650*/  F2FP.TF32.F32.PACK_B R8, R8 ;  /* 0x00000008ff08723e */ /* 0x000fe200024050ff */
[----:B------:R1:W-:Y:S01]  /*c660*/  STS.128 [R67+0x6000], R4 ;  /* 0x0060000443007388 */ /* 0x0003e20000000c00 */
        /* <DEDUP_REMOVED lines=9> */
[C---:B------:R-:W-:Y:S01]  /*c700*/  FFMA R15, R27.reuse, R32, R15 ;  /* 0x000000201b0f7223 */ /* 0x040fe2000000000f */
[C---:B------:R-:W-:Y:S01]  /*c710*/  FMUL R16, R24.reuse, R16 ;  /* 0x0000001018107220 */ /* 0x040fe20000400000 */
[----:B------:R-:W-:Y:S01]  /*c720*/  F2FP.TF32.F32.PACK_B R12, R12 ;  /* 0x0000000cff0c723e */ /* 0x000fe200024050ff */
[----:B------:R1:W-:Y:S01]  /*c730*/  STS.128 [R78+0x6010], R8 ;  /* 0x006010084e007388 */ /* 0x0003e20000000c00 */
[C---:B------:R-:W-:Y:S01]  /*c740*/  FMUL R17, R24.reuse, R17 ;  /* 0x0000001118117220 */ /* 0x040fe20000400000 */
[C---:B------:R-:W-:Y:S01]  /*c750*/  FMUL R18, R24.reuse, R18 ;  /* 0x0000001218127220 */ /* 0x040fe20000400000 */
[----:B------:R-:W-:Y:S01]  /*c760*/  FMUL R19, R24, R19 ;  /* 0x0000001318137220 */ /* 0x000fe20000400000 */
[----:B------:R-:W-:Y:S01]  /*c770*/  F2FP.TF32.F32.PACK_B R13, R13 ;  /* 0x0000000dff0d723e */ /* 0x000fe200024050ff */
[C---:B------:R-:W-:Y:S01]  /*c780*/  FFMA R16, R27.reuse, R35, R16 ;  /* 0x000000231b107223 */ /* 0x040fe20000000010 */
[----:B------:R-:W-:Y:S01]  /*c790*/  F2FP.TF32.F32.PACK_B R14, R14 ;  /* 0x0000000eff0e723e */ /* 0x000fe200024050ff */
[C---:B------:R-:W-:Y:S01]  /*c7a0*/  FFMA R17, R27.reuse, R34, R17 ;  /* 0x000000221b117223 */ /* 0x040fe20000000011 */
[----:B------:R-:W-:Y:S01]  /*c7b0*/  F2FP.TF32.F32.PACK_B R15, R15 ;  /* 0x0000000fff0f723e */ /* 0x000fe200024050ff */
[C---:B------:R-:W-:Y:S01]  /*c7c0*/  FFMA R18, R27.reuse, R37, R18 ;  /* 0x000000251b127223 */ /* 0x040fe20000000012 */
[----:B------:R-:W-:Y:S01]  /*c7d0*/  FFMA R19, R27, R36, R19 ;  /* 0x000000241b137223 */ /* 0x000fe20000000013 */
[----:B------:R-:W-:Y:S02]  /*c7e0*/  F2FP.TF32.F32.PACK_B R16, R16 ;  /* 0x00000010ff10723e */ /* 0x000fe400024050ff */
        /* <DEDUP_REMOVED lines=13> */
[----:B------:R-:W-:Y:S02]  /*c8c0*/  UIADD3 UR4, UP0, UPT, UR56, 0x780, URZ ;  /* 0x0000078038047890 */ /* 0x000fe4000ff1e0ff */
[----:B------:R-:W-:Y:S02]  /*c8d0*/  UIADD3 UR40, UPT, UPT, UR49, 0x6200, URZ ;  /* 0x0000620031287890 */ /* 0x000fe4000fffe0ff */
[----:B------:R-:W-:Y:S02]  /*c8e0*/  UIADD3 UR41, UPT, UPT, UR53, 0x70, URZ ;  /* 0x0000007035297890 */ /* 0x000fe4000fffe0ff */
[----:B------:R-:W-:Y:S09]  /*c8f0*/  UIADD3.X UR5, UPT, UPT, URZ, UR57, URZ, UP0, !UPT ;  /* 0x00000039ff057290 */ /* 0x000ff200087fe4ff */
[----:B------:R2:W-:Y:S01]  /*c900*/  UTMASTG.5D [UR40], [UR4] ;  /* 0x00000028040073b5 */ /* 0x0005e20008020000 */
[----:B------:R0:W-:Y:S01]  /*c910*/  UTMACMDFLUSH ;  /* 0x00000000000079b7 */ /* 0x0001e20000000000 */
[----:B--2---:R-:W-:Y:S04]  /*c920*/  DEPBAR.LE SB0, 0x1 ;  /* 0x000080400000791a */ /* 0x004fe80000000000 */
.L_x_154:
[----:B------:R-:W-:Y:S05]  /*c930*/  BSYNC.RECONVERGENT B0 ;  /* 0x0000000000007941 */ /* 0x000fea0003800200 */
.L_x_153:
[----:B------:R-:W-:Y:S01]  /*c940*/  BAR.SYNC.DEFER_BLOCKING 0x1, 0x80 ;  /* 0x0042000000007b1d */ /* 0x000fe20000010000 */
[----:B------:R-:W-:Y:S01]  /*c950*/  UISETP.NE.AND UP0, UPT, UR55, -0x8, UPT ;  /* 0xfffffff83700788c */ /* 0x000fe2000bf05270 */
[----:B------:R-:W-:Y:S08]  /*c960*/  IADD3 R0, PT, PT, R22, 0x1, RZ ;  /* 0x0000000116007810 */ /* 0x000ff00007ffe0ff */
[----:B------:R-:W-:Y:S05]  /*c970*/  BRA.U !UP0, `(.L_x_155) ;  /* 0x0000000108247547 */ /* 0x000fea000b800000 */
[----:B------:R-:W-:Y:S01]  /*c980*/  ISETP.NE.AND P0, PT, R82, RZ, PT ;  /* 0x000000ff5200720c */ /* 0x000fe20003f05270 */
[----:B------:R-:W-:Y:S01]  /*c990*/  IMAD.U32 R2, RZ, RZ, UR52 ;  /* 0x00000034ff027e24 */ /* 0x000fe2000f8e00ff */
[----:B------:R-:W-:Y:S04]  /*c9a0*/  UIADD3 UR4, UPT, UPT, UR52, 0x1, URZ ;  /* 0x0000000134047890 */ /* 0x000fe8000fffe0ff */
[----:B------:R-:W-:Y:S04]  /*c9b0*/  UISETP.NE.AND UP0, UPT, UR4, 0x4, UPT ;  /* 0x000000040400788c */ /* 0x000fe8000bf05270 */
[----:B------:R-:W-:Y:S03]  /*c9c0*/  USEL UR52, UR4, URZ, UP0 ;  /* 0x000000ff04347287 */ /* 0x000fe60008000000 */
[----:B------:R-:W-:Y:S05]  /*c9d0*/  @P0 LEA R2, R2, UR49, 0x3 ;  /* 0x0000003102020c11 */ /* 0x000fea000f8e18ff */
[----:B------:R-:W-:Y:S05]  /*c9e0*/  @P0 VIADD R3, R2, 0x80 ;  /* 0x0000008002030836 */ /* 0x000fea0000000000 */
[----:B------:R-:W-:Y:S04]  /*c9f0*/  @P0 PRMT R3, R88, 0x654, R3 ;  /* 0x0000065458030816 */ /* 0x000fe80000000003 */
[----:B------:R2:W-:Y:S03]  /*ca00*/  @P0 SYNCS.ARRIVE.TRANS64.RED.A1T0 RZ, [R3+URZ], RZ ;  /* 0x000000ff03ff09a7 */ /* 0x0005e600081004ff */
.L_x_155:
[----:B------:R-:W-:Y:S01]  /*ca10*/  R2UR UR4, R79 ;  /* 0x000000004f0472ca */ /* 0x000fe200000e0000 */
[----:B------:R-:W-:Y:S01]  /*ca20*/  UIADD3 UR55, UPT, UPT, UR55, 0x8, URZ ;  /* 0x0000000837377890 */ /* 0x000fe2000fffe0ff */
[----:B------:R-:W-:Y:S02]  /*ca30*/  R2UR UR5, R63 ;  /* 0x000000003f0572ca */ /* 0x000fe400000e0000 */
[----:B------:R-:W-:Y:S02]  /*ca40*/  R2UR UR50, R81 ;  /* 0x00000000513272ca */ /* 0x000fe400000e0000 */
[C---:B------:R-:W-:Y:S02]  /*ca50*/  ISETP.NE.AND P0, PT, R0.reuse, 0x2, PT ;  /* 0x000000020000780c */ /* 0x040fe40003f05270 */
[----:B------:R-:W-:Y:S02]  /*ca60*/  LOP3.LUT R65, R65, 0x1, RZ, 0x3c, !PT ;  /* 0x0000000141417812 */ /* 0x000fe400078e3cff */
[----:B--2---:R-:W-:Y:S02]  /*ca70*/  SEL R3, RZ, 0x1, P0 ;  /* 0x00000001ff037807 */ /* 0x004fe40000000000 */
[----:B------:R-:W-:Y:S01]  /*ca80*/  SEL R22, R0, RZ, P0 ;  /* 0x000000ff00167207 */ /* 0x000fe20000000000 */
[----:B------:R-:W-:Y:S01]  /*ca90*/  UISETP.NE.AND UP0, UPT, UR4, URZ, UPT ;  /* 0x000000ff0400728c */ /* 0x000fe2000bf05270 */
[----:B------:R-:W-:Y:S01]  /*caa0*/  R2UR UR4, R64 ;  /* 0x00000000400472ca */ /* 0x000fe200000e0000 */
[----:B------:R-:W-:Y:S01]  /*cab0*/  UIADD3 UR16, UPT, UPT, UR36, UR5, URZ ;  /* 0x0000000524107290 */ /* 0x000fe2000fffe0ff */
[----:B------:R-:W-:Y:S11]  /*cac0*/  LOP3.LUT R66, R66, R3, RZ, 0x3c, !PT ;  /* 0x0000000342427212 */ /* 0x000ff600078e3cff */
[----:B------:R-:W-:Y:S01]  /*cad0*/  UIADD3 UR21, UPT, UPT, UR37, UR4, URZ ;  /* 0x0000000425157290 */ /* 0x000fe2000fffe0ff */
[----:B------:R-:W-:Y:S11]  /*cae0*/  BRA.U UP0, `(.L_x_156) ;  /* 0xffffffa100087547 */ /* 0x000ff6000b83ffff */
[----:B------:R-:W-:-:S13]  /*caf0*/  R2UR UR4, R76 ;  /* 0x000000004c0472ca */ /* 0x000fda00000e0000 */
[----:B------:R-:W-:-:S09]  /*cb00*/  UISETP.NE.AND UP0, UPT, UR4, URZ, UPT ;  /* 0x000000ff0400728c */ /* 0x000fd2000bf05270 */
[----:B------:R-:W-:Y:S05]  /*cb10*/  BRA.U !UP0, `(.L_x_157) ;  /* 0x0000000108487547 */ /* 0x000fea000b800000 */
[----:B------:R-:W2:Y:S02]  /*cb20*/  LDCU.64 UR4, c[0x0][0x990] ;  /* 0x00013200ff0477ac */ /* 0x000ea40008000a00 */
[----:B--2---:R-:W-:-:S04]  /*cb30*/  UISETP.NE.U32.AND UP0, UPT, UR4, URZ, UPT ;  /* 0x000000ff0400728c */ /* 0x004fc8000bf05070 */
[----:B------:R-:W-:-:S09]  /*cb40*/  UISETP.NE.AND.EX UP0, UPT, UR5, URZ, UPT, UP0 ;  /* 0x000000ff0500728c */ /* 0x000fd2000bf05300 */
[----:B------:R-:W-:Y:S05]  /*cb50*/  BRA.U UP0, `(.L_x_158) ;  /* 0x00000001000c7547 */ /* 0x000fea000b800000 */
[----:B------:R-:W-:-:S13]  /*cb60*/  FSETP.NEU.AND P0, PT, R27, RZ, PT ;  /* 0x000000ff1b00720b */ /* 0x000fda0003f0d000 */
[----:B------:R-:W-:Y:S05]  /*cb70*/  @!P0 EXIT ;  /* 0x000000000000894d */ /* 0x000fea0003800000 */
[----:B------:R-:W-:Y:S05]  /*cb80*/  BRA `(.L_x_157) ;  /* 0x00000000002c7947 */ /* 0x000fea0003800000 */
.L_x_158:
[----:B------:R-:W-:Y:S01]  /*cb90*/  ISETP.NE.AND P0, PT, R80, RZ, PT ;  /* 0x000000ff5000720c */ /* 0x000fe20003f05270 */
[----:B------:R-:W-:-:S12]  /*cba0*/  BSSY.RECONVERGENT B0, `(.L_x_157) ;  /* 0x0000009000007945 */ /* 0x000fd80003800200 */
[----:B------:R-:W-:Y:S05]  /*cbb0*/  @P0 BRA `(.L_x_159) ;  /* 0x0000000000140947 */ /* 0x000fea0003800000 */
[----:B------:R-:W2:Y:S02]  /*cbc0*/  LDCU.64 UR4, c[0x0][0x988] ;  /* 0x00013100ff0477ac */ /* 0x000ea40008000a00 */
[----:B--2---:R-:W-:-:S04]  /*cbd0*/  ISETP.NE.U32.AND P0, PT, RZ, UR4, PT ;  /* 0x00000004ff007c0c */ /* 0x004fc8000bf05070 */
[----:B------:R-:W-:-:S13]  /*cbe0*/  ISETP.NE.AND.EX P0, PT, RZ, UR5, PT, P0 ;  /* 0x00000005ff007c0c */ /* 0x000fda000bf05300 */
[----:B------:R-:W-:Y:S05]  /*cbf0*/  @!P0 EXIT ;  /* 0x000000000000894d */ /* 0x000fea0003800000 */
[----:B------:R-:W-:Y:S05]  /*cc00*/  BRA `(.L_x_160) ;  /* 0x0000000000087947 */ /* 0x000fea0003800000 */
.L_x_159:
[----:B------:R-:W-:-:S13]  /*cc10*/  FSETP.NEU.AND P0, PT, R27, RZ, PT ;  /* 0x000000ff1b00720b */ /* 0x000fda0003f0d000 */
[----:B------:R-:W-:Y:S05]  /*cc20*/  @!P0 EXIT ;  /* 0x000000000000894d */ /* 0x000fea0003800000 */
.L_x_160:
[----:B------:R-:W-:Y:S05]  /*cc30*/  BSYNC.RECONVERGENT B0 ;  /* 0x0000000000007941 */ /* 0x000fea0003800200 */
.L_x_157:
[----:B------:R-:W2:Y:S01]  /*cc40*/  S2UR UR5, SR_CgaCtaId ;  /* 0x00000000000579c3 */ /* 0x000ea20000008800 */
[----:B------:R-:W-:Y:S01]  /*cc50*/  ULEA UR4, UR52, UR49, 0x3 ;  /* 0x0000003134047291 */ /* 0x000fe2000f8e18ff */
[----:B------:R-:W-:-:S04]  /*cc60*/  DEPBAR.LE SB0, 0x0 ;  /* 0x000080000000791a */ /* 0x000fc80000000000 */
[----:B------:R-:W-:-:S04]  /*cc70*/  UIADD3 UR4, UPT, UPT, UR4, 0x80, URZ ;  /* 0x0000008004047890 */ /* 0x000fc8000fffe0ff */
[----:B--2---:R-:W-:-:S09]  /*cc80*/  UPRMT UR4, UR5, 0x654, UR4 ;  /* 0x0000065405047896 */ /* 0x004fd20008000004 */
[----:B------:R-:W-:Y:S01]  /*cc90*/  SYNCS.ARRIVE.TRANS64.RED.A1T0 RZ, [UR4], RZ ;  /* 0x000000ffffff79a7 */ /* 0x000fe20008100404 */
[----:B------:R-:W-:Y:S05]  /*cca0*/  EXIT ;  /* 0x000000000000794d */ /* 0x000fea0003800000 */
.L_x_19:
[----:B------:R-:W-:Y:S07]  /*ccb0*/  MOV R4, UR53 ;  /* 0x0000003500047c02 */ /* 0x000fee0008000f00 */
.L_x_161:
[----:B--2---:R2:W3:Y:S02]  /*ccc0*/  SYNCS.PHASECHK.TRANS64.TRYWAIT P0, [R4+URZ+0x30], R7 ;  /* 0x00003007040075a7 */ /* 0x0044e400080011ff */
[----:B---3--:R-:W-:Y:S05]  /*ccd0*/  @!P0 NANOSLEEP.SYNCS 0x989680 ;  /* 0x009896800000895d */ /* 0x008fea0003900000 */
[----:B------:R-:W3:Y:S02]  /*cce0*/  @!P0 SYNCS.PHASECHK.TRANS64 P0, [R4+URZ+0x30], R7 ;  /* 0x00003007040085a7 */ /* 0x000ee400080010ff */
[----:B---3--:R-:W-:Y:S05]  /*ccf0*/  @!P0 BRA `(.L_x_161) ;  /* 0xfffffffc00f08947 */ /* 0x008fea000383ffff */
[----:B------:R-:W-:Y:S05]  /*cd00*/  BRA `(.L_x_18) ;  /* 0xffffff50006c7947 */ /* 0x000fea000383ffff */
.L_x_25:
[----:B------:R-:W-:Y:S07]  /*cd10*/  MOV R4, UR53 ;  /* 0x0000003500047c02 */ /* 0x000fee0008000f00 */
.L_x_162:
[----:B-1----:R1:W2:Y:S02]  /*cd20*/  SYNCS.PHASECHK.TRANS64.TRYWAIT P0, [R4+URZ+0x30], R7 ;  /* 0x00003007040075a7 */ /* 0x0022a400080011ff */
[----:B--2---:R-:W-:Y:S05]  /*cd30*/  @!P0 NANOSLEEP.SYNCS 0x989680 ;  /* 0x009896800000895d */ /* 0x004fea0003900000 */
[----:B------:R-:W2:Y:S02]  /*cd40*/  @!P0 SYNCS.PHASECHK.TRANS64 P0, [R4+URZ+0x30], R7 ;  /* 0x00003007040085a7 */ /* 0x000ea400080010ff */
[----:B--2---:R-:W-:Y:S05]  /*cd50*/  @!P0 BRA `(.L_x_162) ;  /* 0xfffffffc00f08947 */ /* 0x004fea000383ffff */
[----:B------:R-:W-:Y:S05]  /*cd60*/  BRA `(.L_x_24) ;  /* 0xffffff5800807947 */ /* 0x000fea000383ffff */
.L_x_29:
[----:B--2---:R-:W-:-:S07]  /*cd70*/  MOV R4, UR58 ;  /* 0x0000003a00047c02 */ /* 0x004fce0008000f00 */
.L_x_163:
[----:B--2---:R2:W3:Y:S02]  /*cd80*/  SYNCS.PHASECHK.TRANS64.TRYWAIT P0, [R4+URZ+0xb0], R5 ;  /* 0x0000b005040075a7 */ /* 0x0044e400080011ff */
[----:B---3--:R-:W-:Y:S05]  /*cd90*/  @!P0 NANOSLEEP.SYNCS 0x989680 ;  /* 0x009896800000895d */ /* 0x008fea0003900000 */
[----:B------:R-:W3:Y:S02]  /*cda0*/  @!P0 SYNCS.PHASECHK.TRANS64 P0, [R4+URZ+0xb0], R5 ;  /* 0x0000b005040085a7 */ /* 0x000ee400080010ff */
[----:B---3--:R-:W-:Y:S05]  /*cdb0*/  @!P0 BRA `(.L_x_163) ;  /* 0xfffffffc00f08947 */ /* 0x008fea000383ffff */
[----:B------:R-:W-:Y:S05]  /*cdc0*/  BRA `(.L_x_164) ;  /* 0xffffff5c00e87947 */ /* 0x000fea000383ffff */
.L_x_33:
[----:B------:R-:W-:-:S07]  /*cdd0*/  MOV R0, UR4 ;  /* 0x0000000400007c02 */ /* 0x000fce0008000f00 */
.L_x_165:
[----:B-1----:R1:W2:Y:S02]  /*cde0*/  SYNCS.PHASECHK.TRANS64.TRYWAIT P0, [R0+URZ], R3 ;  /* 0x00000003000075a7 */ /* 0x0022a400080011ff */
[----:B--2---:R-:W-:Y:S05]  /*cdf0*/  @!P0 NANOSLEEP.SYNCS 0x989680 ;  /* 0x009896800000895d */ /* 0x004fea0003900000 */
[----:B------:R-:W2:Y:S02]  /*ce00*/  @!P0 SYNCS.PHASECHK.TRANS64 P0, [R0+URZ], R3 ;  /* 0x00000003000085a7 */ /* 0x000ea400080010ff */
[----:B--2---:R-:W-:Y:S05]  /*ce10*/  @!P0 BRA `(.L_x_165) ;  /* 0xfffffffc00f08947 */ /* 0x004fea000383ffff */
[----:B------:R-:W-:Y:S05]  /*ce20*/  BRA `(.L_x_166) ;  /* 0xffffff6400bc7947 */ /* 0x000fea000383ffff */
.L_x_34:
[----:B------:R-:W-:-:S07]  /*ce30*/  MOV R0, UR5 ;  /* 0x0000000500007c02 */ /* 0x000fce0008000f00 */
.L_x_167:
[----:B-1----:R1:W2:Y:S02]  /*ce40*/  SYNCS.PHASECHK.TRANS64.TRYWAIT P0, [R0+URZ], R3 ;  /* 0x00000003000075a7 */ /* 0x0022a400080011ff */
[----:B--2---:R-:W-:Y:S05]  /*ce50*/  @!P0 NANOSLEEP.SYNCS 0x989680 ;  /* 0x009896800000895d */ /* 0x004fea0003900000 */
[----:B------:R-:W2:Y:S02]  /*ce60*/  @!P0 SYNCS.PHASECHK.TRANS64 P0, [R0+URZ], R3 ;  /* 0x00000003000085a7 */ /* 0x000ea400080010ff */
[----:B--2---:R-:W-:Y:S05]  /*ce70*/  @!P0 BRA `(.L_x_167) ;  /* 0xfffffffc00f08947 */ /* 0x004fea000383ffff */
[----:B------:R-:W-:Y:S05]  /*ce80*/  BRA `(.L_x_168) ;  /* 0xffffff6400cc7947 */ /* 0x000fea000383ffff */
.L_x_35:
[----:B------:R-:W-:-:S07]  /*ce90*/  MOV R0, UR5 ;  /* 0x0000000500007c02 */ /* 0x000fce0008000f00 */
.L_x_169:
[----:B-1----:R1:W2:Y:S02]  /*cea0*/  SYNCS.PHASECHK.TRANS64.TRYWAIT P0, [R0+URZ], R3 ;  /* 0x00000003000075a7 */ /* 0x0022a400080011ff */
[----:B--2---:R-:W-:Y:S05]  /*ceb0*/  @!P0 NANOSLEEP.SYNCS 0x989680 ;  /* 0x009896800000895d */ /* 0x004fea0003900000 */
[----:B------:R-:W2:Y:S02]  /*cec0*/  @!P0 SYNCS.PHASECHK.TRANS64 P0, [R0+URZ], R3 ;  /* 0x00000003000085a7 */ /* 0x000ea400080010ff */
[----:B--2---:R-:W-:Y:S05]  /*ced0*/  @!P0 BRA `(.L_x_169) ;  /* 0xfffffffc00f08947 */ /* 0x004fea000383ffff */
[----:B------:R-:W-:Y:S05]  /*cee0*/  BRA `(.L_x_170) ;  /* 0xffffff6400dc7947 */ /* 0x000fea000383ffff */
.L_x_36:
[----:B------:R-:W-:-:S07]  /*cef0*/  MOV R0, UR5 ;  /* 0x0000000500007c02 */ /* 0x000fce0008000f00 */
.L_x_171:
[----:B-1----:R1:W2:Y:S02]  /*cf00*/  SYNCS.PHASECHK.TRANS64.TRYWAIT P0, [R0+URZ], R3 ;  /* 0x00000003000075a7 */ /* 0x0022a400080011ff */
[----:B--2---:R-:W-:Y:S05]  /*cf10*/  @!P0 NANOSLEEP.SYNCS 0x989680 ;  /* 0x009896800000895d */ /* 0x004fea0003900000 */
[----:B------:R-:W2:Y:S02]  /*cf20*/  @!P0 SYNCS.PHASECHK.TRANS64 P0, [R0+URZ], R3 ;  /* 0x00000003000085a7 */ /* 0x000ea400080010ff */
[----:B--2---:R-:W-:Y:S05]  /*cf30*/  @!P0 BRA `(.L_x_171) ;  /* 0xfffffffc00f08947 */ /* 0x004fea000383ffff */
[----:B------:R-:W-:Y:S05]  /*cf40*/  BRA `(.L_x_172) ;  /* 0xffffff6400ec7947 */ /* 0x000fea000383ffff */
.L_x_37:
[----:B------:R-:W-:-:S07]  /*cf50*/  MOV R0, UR5 ;  /* 0x0000000500007c02 */ /* 0x000fce0008000f00 */
.L_x_173:
[----:B-1----:R1:W2:Y:S02]  /*cf60*/  SYNCS.PHASECHK.TRANS64.TRYWAIT P0, [R0+URZ], R3 ;  /* 0x00000003000075a7 */ /* 0x0022a400080011ff */
[----:B--2---:R-:W-:Y:S05]  /*cf70*/  @!P0 NANOSLEEP.SYNCS 0x989680 ;  /* 0x009896800000895d */ /* 0x004fea0003900000 */
[----:B------:R-:W2:Y:S02]  /*cf80*/  @!P0 SYNCS.PHASECHK.TRANS64 P0, [R0+URZ], R3 ;  /* 0x00000003000085a7 */ /* 0x000ea400080010ff */
[----:B--2---:R-:W-:Y:S05]  /*cf90*/  @!P0 BRA `(.L_x_173) ;  /* 0xfffffffc00f08947 */ /* 0x004fea000383ffff */
[----:B------:R-:W-:Y:S05]  /*cfa0*/  BRA `(.L_x_174) ;  /* 0xffffff6400fc7947 */ /* 0x000fea000383ffff */
.L_x_40:
[----:B------:R-:W-:-:S07]  /*cfb0*/  MOV R4, UR4 ;  /* 0x0000000400047c02 */ /* 0x000fce0008000f00 */
.L_x_175:
[----:B--2---:R2:W3:Y:S02]  /*cfc0*/  SYNCS.PHASECHK.TRANS64.TRYWAIT P1, [R4+URZ+0xb8], R7 ;  /* 0x0000b807040075a7 */ /* 0x0044e400080211ff */
[----:B---3--:R-:W-:Y:S05]  /*cfd0*/  @!P1 NANOSLEEP.SYNCS 0x989680 ;  /* 0x009896800000995d */ /* 0x008fea0003900000 */
[----:B------:R-:W3:Y:S02]  /*cfe0*/  @!P1 SYNCS.PHASECHK.TRANS64 P1, [R4+URZ+0xb8], R7 ;  /* 0x0000b807040095a7 */ /* 0x000ee400080210ff */
[----:B---3--:R-:W-:Y:S05]  /*cff0*/  @!P1 BRA `(.L_x_175) ;  /* 0xfffffffc00f09947 */ /* 0x008fea000383ffff */
[----:B------:R-:W-:Y:S05]  /*d000*/  BRA `(.L_x_176) ;  /* 0xffffff68006c7947 */ /* 0x000fea000383ffff */
.L_x_41:
[----:B--2---:R-:W-:-:S07]  /*d010*/  MOV R4, UR4 ;  /* 0x0000000400047c02 */ /* 0x004fce0008000f00 */
.L_x_177:
[----:B--2---:R2:W3:Y:S02]  /*d020*/  SYNCS.PHASECHK.TRANS64.TRYWAIT P1, [R4+URZ+0xb0], R5 ;  /* 0x0000b005040075a7 */ /* 0x0044e400080211ff */
[----:B---3--:R-:W-:Y:S05]  /*d030*/  @!P1 NANOSLEEP.SYNCS 0x989680 ;  /* 0x009896800000995d */ /* 0x008fea0003900000 */
[----:B------:R-:W3:Y:S02]  /*d040*/  @!P1 SYNCS.PHASECHK.TRANS64 P1, [R4+URZ+0xb0], R5 ;  /* 0x0000b005040095a7 */ /* 0x000ee400080210ff */
[----:B---3--:R-:W-:Y:S05]  /*d050*/  @!P1 BRA `(.L_x_177) ;  /* 0xfffffffc00f09947 */ /* 0x008fea000383ffff */
[----:B------:R-:W-:Y:S05]  /*d060*/  BRA `(.L_x_178) ;  /* 0xffffff6800747947 */ /* 0x000fea000383ffff */
.L_x_49:
[----:B------:R-:W-:-:S07]  /*d070*/  MOV R0, UR21 ;  /* 0x0000001500007c02 */ /* 0x000fce0008000f00 */
.L_x_179:
[----:B-1----:R1:W2:Y:S02]  /*d080*/  SYNCS.PHASECHK.TRANS64.TRYWAIT P0, [R0+URZ+0xb0], R5 ;  /* 0x0000b005000075a7 */ /* 0x0022a400080011ff */
[----:B--2---:R-:W-:Y:S05]  /*d090*/  @!P0 NANOSLEEP.SYNCS 0x989680 ;  /* 0x009896800000895d */ /* 0x004fea0003900000 */
[----:B------:R-:W2:Y:S02]  /*d0a0*/  @!P0 SYNCS.PHASECHK.TRANS64 P0, [R0+URZ+0xb0], R5 ;  /* 0x0000b005000085a7 */ /* 0x000ea400080010ff */
[----:B--2---:R-:W-:Y:S05]  /*d0b0*/  @!P0 BRA `(.L_x_179) ;  /* 0xfffffffc00f08947 */ /* 0x004fea000383ffff */
[----:B------:R-:W-:Y:S05]  /*d0c0*/  BRA `(.L_x_180) ;  /* 0xffffff6c00fc7947 */ /* 0x000fea000383ffff */
.L_x_50:
[----:B------:R-:W-:-:S07]  /*d0d0*/  MOV R5, UR25 ;  /* 0x0000001900057c02 */ /* 0x000fce0008000f00 */
.L_x_181:
[----:B-1----:R1:W2:Y:S02]  /*d0e0*/  SYNCS.PHASECHK.TRANS64.TRYWAIT P0, [R5+URZ+0xd0], R0 ;  /* 0x0000d000050075a7 */ /* 0x0022a400080011ff */
[----:B--2---:R-:W-:Y:S05]  /*d0f0*/  @!P0 NANOSLEEP.SYNCS 0x989680 ;  /* 0x009896800000895d */ /* 0x004fea0003900000 */
[----:B------:R-:W2:Y:S02]  /*d100*/  @!P0 SYNCS.PHASECHK.TRANS64 P0, [R5+URZ+0xd0], R0 ;  /* 0x0000d000050085a7 */ /* 0x000ea400080010ff */
[----:B--2---:R-:W-:Y:S05]  /*d110*/  @!P0 BRA `(.L_x_181) ;  /* 0xfffffffc00f08947 */ /* 0x004fea000383ffff */
[----:B------:R-:W-:Y:S05]  /*d120*/  BRA `(.L_x_182) ;  /* 0xffffff7000187947 */ /* 0x000fea000383ffff */
.L_x_53:
[----:B-1----:R-:W-:Y:S07]  /*d130*/  MOV R0, UR17 ;  /* 0x0000001100007c02 */ /* 0x002fee0008000f00 */
.L_x_183:
[----:B-1----:R1:W2:Y:S02]  /*d140*/  SYNCS.PHASECHK.TRANS64.TRYWAIT P0, [R0+URZ], R5 ;  /* 0x00000005000075a7 */ /* 0x0022a400080011ff */
[----:B--2---:R-:W-:Y:S05]  /*d150*/  @!P0 NANOSLEEP.SYNCS 0x989680 ;  /* 0x009896800000895d */ /* 0x004fea0003900000 */
[----:B------:R-:W2:Y:S02]  /*d160*/  @!P0 SYNCS.PHASECHK.TRANS64 P0, [R0+URZ], R5 ;  /* 0x00000005000085a7 */ /* 0x000ea400080010ff */
[----:B--2---:R-:W-:Y:S05]  /*d170*/  @!P0 BRA `(.L_x_183) ;  /* 0xfffffffc00f08947 */ /* 0x004fea000383ffff */
[----:B------:R-:W-:Y:S05]  /*d180*/  BRA `(.L_x_52) ;  /* 0xffffff7000487947 */ /* 0x000fea000383ffff */
.L_x_56:
[----:B------:R-:W-:-:S07]  /*d190*/  MOV R0, UR4 ;  /* 0x0000000400007c02 */ /* 0x000fce0008000f00 */
.L_x_184:
[----:B-1----:R1:W3:Y:S02]  /*d1a0*/  SYNCS.PHASECHK.TRANS64.TRYWAIT P0, [R0+URZ], R3 ;  /* 0x00000003000075a7 */ /* 0x0022e400080011ff */
[----:B---3--:R-:W-:Y:S05]  /*d1b0*/  @!P0 NANOSLEEP.SYNCS 0x989680 ;  /* 0x009896800000895d */ /* 0x008fea0003900000 */
[----:B------:R-:W3:Y:S02]  /*d1c0*/  @!P0 SYNCS.PHASECHK.TRANS64 P0, [R0+URZ], R3 ;  /* 0x00000003000085a7 */ /* 0x000ee400080010ff */
[----:B---3--:R-:W-:Y:S05]  /*d1d0*/  @!P0 BRA `(.L_x_184) ;  /* 0xfffffffc00f08947 */ /* 0x008fea000383ffff */
[----:B------:R-:W-:Y:S05]  /*d1e0*/  BRA `(.L_x_185) ;  /* 0xffffff7400387947 */ /* 0x000fea000383ffff */
.L_x_57:
[----:B------:R-:W-:-:S07]  /*d1f0*/  MOV R0, UR4 ;  /* 0x0000000400007c02 */ /* 0x000fce0008000f00 */
.L_x_186:
[----:B-1----:R1:W2:Y:S02]  /*d200*/  SYNCS.PHASECHK.TRANS64.TRYWAIT P0, [R0+URZ], R3 ;  /* 0x00000003000075a7 */ /* 0x0022a400080011ff */
[----:B--2---:R-:W-:Y:S05]  /*d210*/  @!P0 NANOSLEEP.SYNCS 0x989680 ;  /* 0x009896800000895d */ /* 0x004fea0003900000 */
[----:B------:R-:W2:Y:S02]  /*d220*/  @!P0 SYNCS.PHASECHK.TRANS64 P0, [R0+URZ], R3 ;  /* 0x00000003000085a7 */ /* 0x000ea400080010ff */
[----:B--2---:R-:W-:Y:S05]  /*d230*/  @!P0 BRA `(.L_x_186) ;  /* 0xfffffffc00f08947 */ /* 0x004fea000383ffff */
[----:B------:R-:W-:Y:S05]  /*d240*/  BRA `(.L_x_187) ;  /* 0xffffff7400447947 */ /* 0x000fea000383ffff */
.L_x_62:
[----:B------:R-:W-:Y:S07]  /*d250*/  MOV R0, UR42 ;  /* 0x0000002a00007c02 */ /* 0x000fee0008000f00 */
.L_x_188:
[----:B-1----:R1:W2:Y:S02]  /*d260*/  SYNCS.PHASECHK.TRANS64.TRYWAIT P0, [R0+URZ+0xb0], R3 ;  /* 0x0000b003000075a7 */ /* 0x0022a400080011ff */
[----:B--2---:R-:W-:Y:S05]  /*d270*/  @!P0 NANOSLEEP.SYNCS 0x989680 ;  /* 0x009896800000895d */ /* 0x004fea0003900000 */
[----:B------:R-:W2:Y:S02]  /*d280*/  @!P0 SYNCS.PHASECHK.TRANS64 P0, [R0+URZ+0xb0], R3 ;  /* 0x0000b003000085a7 */ /* 0x000ea400080010ff */
[----:B--2---:R-:W-:Y:S05]  /*d290*/  @!P0 BRA `(.L_x_188) ;  /* 0xfffffffc00f08947 */ /* 0x004fea000383ffff */
[----:B------:R-:W-:Y:S05]  /*d2a0*/  BRA `(.L_x_189) ;  /* 0xffffff7c00247947 */ /* 0x000fea000383ffff */
.L_x_65:
[----:B------:R-:W-:Y:S07]  /*d2b0*/  MOV R3, UR42 ;  /* 0x0000002a00037c02 */ /* 0x000fee0008000f00 */
.L_x_190:
[----:B-1----:R1:W2:Y:S02]  /*d2c0*/  SYNCS.PHASECHK.TRANS64.TRYWAIT P1, [R3+URZ+0xa8], R10 ;  /* 0x0000a80a030075a7 */ /* 0x0022a400080211ff */
[----:B--2---:R-:W-:Y:S05]  /*d2d0*/  @!P1 NANOSLEEP.SYNCS 0x989680 ;  /* 0x009896800000995d */ /* 0x004fea0003900000 */
[----:B------:R-:W2:Y:S02]  /*d2e0*/  @!P1 SYNCS.PHASECHK.TRANS64 P1, [R3+URZ+0xa8], R10 ;  /* 0x0000a80a030095a7 */ /* 0x000ea400080210ff */
[----:B--2---:R-:W-:Y:S05]  /*d2f0*/  @!P1 BRA `(.L_x_190) ;  /* 0xfffffffc00f09947 */ /* 0x004fea000383ffff */
[----:B------:R-:W-:Y:S05]  /*d300*/  BRA `(.L_x_64) ;  /* 0xffffff80007c7947 */ /* 0x000fea000383ffff */
.L_x_68:
[----:B------:R-:W-:Y:S07]  /*d310*/  MOV R3, UR42 ;  /* 0x0000002a00037c02 */ /* 0x000fee0008000f00 */
.L_x_191:
[----:B-1----:R1:W2:Y:S02]  /*d320*/  SYNCS.PHASECHK.TRANS64.TRYWAIT P1, [R3+URZ+0x80], R10 ;  /* 0x0000800a030075a7 */ /* 0x0022a400080211ff */
[----:B--2---:R-:W-:Y:S05]  /*d330*/  @!P1 NANOSLEEP.SYNCS 0x989680 ;  /* 0x009896800000995d */ /* 0x004fea0003900000 */
[----:B------:R-:W2:Y:S02]  /*d340*/  @!P1 SYNCS.PHASECHK.TRANS64 P1, [R3+URZ+0x80], R10 ;  /* 0x0000800a030095a7 */ /* 0x000ea400080210ff */
[----:B--2---:R-:W-:Y:S05]  /*d350*/  @!P1 BRA `(.L_x_191) ;  /* 0xfffffffc00f09947 */ /* 0x004fea000383ffff */
[----:B------:R-:W-:Y:S05]  /*d360*/  BRA `(.L_x_192) ;  /* 0xffffff8400f07947 */ /* 0x000fea000383ffff */
.L_x_69:
[----:B------:R-:W-:Y:S07]  /*d370*/  MOV R3, UR42 ;  /* 0x0000002a00037c02 */ /* 0x000fee0008000f00 */
.L_x_193:
[----:B-1----:R1:W2:Y:S02]  /*d380*/  SYNCS.PHASECHK.TRANS64.TRYWAIT P1, [R3+URZ+0x88], R10 ;  /* 0x0000880a030075a7 */ /* 0x0022a400080211ff */
[----:B--2---:R-:W-:Y:S05]  /*d390*/  @!P1 NANOSLEEP.SYNCS 0x989680 ;  /* 0x009896800000995d */ /* 0x004fea0003900000 */
[----:B------:R-:W2:Y:S02]  /*d3a0*/  @!P1 SYNCS.PHASECHK.TRANS64 P1, [R3+URZ+0x88], R10 ;  /* 0x0000880a030095a7 */ /* 0x000ea400080210ff */
[----:B--2---:R-:W-:Y:S05]  /*d3b0*/  @!P1 BRA `(.L_x_193) ;  /* 0xfffffffc00f09947 */ /* 0x004fea000383ffff */
[----:B------:R-:W-:Y:S05]  /*d3c0*/  BRA `(.L_x_194) ;  /* 0xffffff8800307947 */ /* 0x000fea000383ffff */
.L_x_70:
[----:B------:R-:W-:Y:S07]  /*d3d0*/  MOV R3, UR42 ;  /* 0x0000002a00037c02 */ /* 0x000fee0008000f00 */
.L_x_195:
[----:B-1----:R1:W2:Y:S02]  /*d3e0*/  SYNCS.PHASECHK.TRANS64.TRYWAIT P1, [R3+URZ+0x90], R10 ;  /* 0x0000900a030075a7 */ /* 0x0022a400080211ff */
[----:B--2---:R-:W-:Y:S05]  /*d3f0*/  @!P1 NANOSLEEP.SYNCS 0x989680 ;  /* 0x009896800000995d */ /* 0x004fea0003900000 */
[----:B------:R-:W2:Y:S02]  /*d400*/  @!P1 SYNCS.PHASECHK.TRANS64 P1, [R3+URZ+0x90], R10 ;  /* 0x0000900a030095a7 */ /* 0x000ea400080210ff */
[----:B--2---:R-:W-:Y:S05]  /*d410*/  @!P1 BRA `(.L_x_195) ;  /* 0xfffffffc00f09947 */ /* 0x004fea000383ffff */
[----:B------:R-:W-:Y:S05]  /*d420*/  BRA `(.L_x_196) ;  /* 0xffffff88007c7947 */ /* 0x000fea000383ffff */
.L_x_71:
[----:B------:R-:W-:Y:S07]  /*d430*/  MOV R3, UR42 ;  /* 0x0000002a00037c02 */ /* 0x000fee0008000f00 */
.L_x_197:
[----:B-1----:R1:W2:Y:S02]  /*d440*/  SYNCS.PHASECHK.TRANS64.TRYWAIT P1, [R3+URZ+0x98], R10 ;  /* 0x0000980a030075a7 */ /* 0x0022a400080211ff */
[----:B--2---:R-:W-:Y:S05]  /*d450*/  @!P1 NANOSLEEP.SYNCS 0x989680 ;  /* 0x009896800000995d */ /* 0x004fea0003900000 */
[----:B------:R-:W2:Y:S02]  /*d460*/  @!P1 SYNCS.PHASECHK.TRANS64 P1, [R3+URZ+0x98], R10 ;  /* 0x0000980a030095a7 */ /* 0x000ea400080210ff */
[----:B--2---:R-:W-:Y:S05]  /*d470*/  @!P1 BRA `(.L_x_197) ;  /* 0xfffffffc00f09947 */ /* 0x004fea000383ffff */
[----:B------:R-:W-:Y:S05]  /*d480*/  BRA `(.L_x_198) ;  /* 0xffffff8800c87947 */ /* 0x000fea000383ffff */
.L_x_72:
[----:B------:R-:W-:Y:S07]  /*d490*/  MOV R0, UR42 ;  /* 0x0000002a00007c02 */ /* 0x000fee0008000f00 */
.L_x_199:
[----:B-1----:R1:W2:Y:S02]  /*d4a0*/  SYNCS.PHASECHK.TRANS64.TRYWAIT P1, [R0+URZ+0x80], R9 ;  /* 0x00008009000075a7 */ /* 0x0022a400080211ff */
[----:B--2---:R-:W-:Y:S05]  /*d4b0*/  @!P1 NANOSLEEP.SYNCS 0x989680 ;  /* 0x009896800000995d */ /* 0x004fea0003900000 */
[----:B------:R-:W2:Y:S02]  /*d4c0*/  @!P1 SYNCS.PHASECHK.TRANS64 P1, [R0+URZ+0x80], R9 ;  /* 0x00008009000095a7 */ /* 0x000ea400080210ff */
[----:B--2---:R-:W-:Y:S05]  /*d4d0*/  @!P1 BRA `(.L_x_199) ;  /* 0xfffffffc00f09947 */ /* 0x004fea000383ffff */
[----:B------:R-:W-:Y:S05]  /*d4e0*/  BRA `(.L_x_200) ;  /* 0xffffff8c00187947 */ /* 0x000fea000383ffff */
.L_x_73:
[----:B------:R-:W-:Y:S07]  /*d4f0*/  MOV R0, UR42 ;  /* 0x0000002a00007c02 */ /* 0x000fee0008000f00 */
.L_x_201:
[----:B-1----:R1:W2:Y:S02]  /*d500*/  SYNCS.PHASECHK.TRANS64.TRYWAIT P1, [R0+URZ+0x88], R9 ;  /* 0x00008809000075a7 */ /* 0x0022a400080211ff */
[----:B--2---:R-:W-:Y:S05]  /*d510*/  @!P1 NANOSLEEP.SYNCS 0x989680 ;  /* 0x009896800000995d */ /* 0x004fea0003900000 */
[----:B------:R-:W2:Y:S02]  /*d520*/  @!P1 SYNCS.PHASECHK.TRANS64 P1, [R0+URZ+0x88], R9 ;  /* 0x00008809000095a7 */ /* 0x000ea400080210ff */
[----:B--2---:R-:W-:Y:S05]  /*d530*/  @!P1 BRA `(.L_x_201) ;  /* 0xfffffffc00f09947 */ /* 0x004fea000383ffff */
[----:B------:R-:W-:Y:S05]  /*d540*/  BRA `(.L_x_202) ;  /* 0xffffff8c00587947 */ /* 0x000fea000383ffff */
.L_x_74:
[----:B------:R-:W-:Y:S07]  /*d550*/  MOV R0, UR42 ;  /* 0x0000002a00007c02 */ /* 0x000fee0008000f00 */
.L_x_203:
[----:B-1----:R1:W2:Y:S02]  /*d560*/  SYNCS.PHASECHK.TRANS64.TRYWAIT P1, [R0+URZ+0x90], R9 ;  /* 0x00009009000075a7 */ /* 0x0022a400080211ff */
[----:B--2---:R-:W-:Y:S05]  /*d570*/  @!P1 NANOSLEEP.SYNCS 0x989680 ;  /* 0x009896800000995d */ /* 0x004fea0003900000 */
[----:B------:R-:W2:Y:S02]  /*d580*/  @!P1 SYNCS.PHASECHK.TRANS64 P1, [R0+URZ+0x90], R9 ;  /* 0x00009009000095a7 */ /* 0x000ea400080210ff */
[----:B--2---:R-:W-:Y:S05]  /*d590*/  @!P1 BRA `(.L_x_203) ;  /* 0xfffffffc00f09947 */ /* 0x004fea000383ffff */
[----:B------:R-:W-:Y:S05]  /*d5a0*/  BRA `(.L_x_204) ;  /* 0xffffff8c00987947 */ /* 0x000fea000383ffff */
.L_x_75:
[----:B------:R-:W-:Y:S07]  /*d5b0*/  MOV R0, UR42 ;  /* 0x0000002a00007c02 */ /* 0x000fee0008000f00 */
.L_x_205:
[----:B-1----:R1:W2:Y:S02]  /*d5c0*/  SYNCS.PHASECHK.TRANS64.TRYWAIT P0, [R0+URZ+0x98], R9 ;  /* 0x00009809000075a7 */ /* 0x0022a400080011ff */
[----:B--2---:R-:W-:Y:S05]  /*d5d0*/  @!P0 NANOSLEEP.SYNCS 0x989680 ;  /* 0x009896800000895d */ /* 0x004fea0003900000 */
[----:B------:R-:W2:Y:S02]  /*d5e0*/  @!P0 SYNCS.PHASECHK.TRANS64 P0, [R0+URZ+0x98], R9 ;  /* 0x00009809000085a7 */ /* 0x000ea400080010ff */
[----:B--2---:R-:W-:Y:S05]  /*d5f0*/  @!P0 BRA `(.L_x_205) ;  /* 0xfffffffc00f08947 */ /* 0x004fea000383ffff */
[----:B------:R-:W-:Y:S05]  /*d600*/  BRA `(.L_x_206) ;  /* 0xffffff8c00e07947 */ /* 0x000fea000383ffff */
.L_x_77:
[----:B------:R-:W-:-:S07]  /*d610*/  MOV R3, UR42 ;  /* 0x0000002a00037c02 */ /* 0x000fce0008000f00 */
.L_x_207:
[----:B--2---:R2:W3:Y:S02]  /*d620*/  SYNCS.PHASECHK.TRANS64.TRYWAIT P0, [R3+URZ+0x80], R10 ;  /* 0x0000800a030075a7 */ /* 0x0044e400080011ff */
[----:B---3--:R-:W-:Y:S05]  /*d630*/  @!P0 NANOSLEEP.SYNCS 0x989680 ;  /* 0x009896800000895d */ /* 0x008fea0003900000 */
[----:B------:R-:W3:Y:S02]  /*d640*/  @!P0 SYNCS.PHASECHK.TRANS64 P0, [R3+URZ+0x80], R10 ;  /* 0x0000800a030085a7 */ /* 0x000ee400080010ff */
[----:B---3--:R-:W-:Y:S05]  /*d650*/  @!P0 BRA `(.L_x_207) ;  /* 0xfffffffc00f08947 */ /* 0x008fea000383ffff */
[----:B------:R-:W-:Y:S05]  /*d660*/  BRA `(.L_x_208) ;  /* 0xffffff9000307947 */ /* 0x000fea000383ffff */
.L_x_78:
[----:B--2---:R-:W-:-:S07]  /*d670*/  MOV R3, UR42 ;  /* 0x0000002a00037c02 */ /* 0x004fce0008000f00 */
.L_x_209:
[----:B--2---:R2:W3:Y:S02]  /*d680*/  SYNCS.PHASECHK.TRANS64.TRYWAIT P0, [R3+URZ+0x88], R10 ;  /* 0x0000880a030075a7 */ /* 0x0044e400080011ff */
[----:B---3--:R-:W-:Y:S05]  /*d690*/  @!P0 NANOSLEEP.SYNCS 0x989680 ;  /* 0x009896800000895d */ /* 0x008fea0003900000 */
[----:B------:R-:W3:Y:S02]  /*d6a0*/  @!P0 SYNCS.PHASECHK.TRANS64 P0, [R3+URZ+0x88], R10 ;  /* 0x0000880a030085a7 */ /* 0x000ee400080010ff */
[----:B---3--:R-:W-:Y:S05]  /*d6b0*/  @!P0 BRA `(.L_x_209) ;  /* 0xfffffffc00f08947 */ /* 0x008fea000383ffff */
[----:B------:R-:W-:Y:S05]  /*d6c0*/  BRA `(.L_x_210) ;  /* 0xffffff9000207947 */ /* 0x000fea000383ffff */
.L_x_79:
[----:B--2---:R-:W-:-:S07]  /*d6d0*/  MOV R3, UR42 ;  /* 0x0000002a00037c02 */ /* 0x004fce0008000f00 */
.L_x_211:
[----:B--2---:R2:W3:Y:S02]  /*d6e0*/  SYNCS.PHASECHK.TRANS64.TRYWAIT P0, [R3+URZ+0x90], R10 ;  /* 0x0000900a030075a7 */ /* 0x0044e400080011ff */
[----:B---3--:R-:W-:Y:S05]  /*d6f0*/  @!P0 NANOSLEEP.SYNCS 0x989680 ;  /* 0x009896800000895d */ /* 0x008fea0003900000 */
[----:B------:R-:W3:Y:S02]  /*d700*/  @!P0 SYNCS.PHASECHK.TRANS64 P0, [R3+URZ+0x90], R10 ;  /* 0x0000900a030085a7 */ /* 0x000ee400080010ff */
[----:B---3--:R-:W-:Y:S05]  /*d710*/  @!P0 BRA `(.L_x_211) ;  /* 0xfffffffc00f08947 */ /* 0x008fea000383ffff */
[----:B------:R-:W-:Y:S05]  /*d720*/  BRA `(.L_x_212) ;  /* 0xffffff9000147947 */ /* 0x000fea000383ffff */
.L_x_81:
[----:B------:R-:W-:Y:S07]  /*d730*/  MOV R0, UR49 ;  /* 0x0000003100007c02 */ /* 0x000fee0008000f00 */
.L_x_213:
[----:B-1----:R1:W2:Y:S02]  /*d740*/  SYNCS.PHASECHK.TRANS64.TRYWAIT P0, [R0+URZ+0xb0], R3 ;  /* 0x0000b003000075a7 */ /* 0x0022a400080011ff */
[----:B--2---:R-:W-:Y:S05]  /*d750*/  @!P0 NANOSLEEP.SYNCS 0x989680 ;  /* 0x009896800000895d */ /* 0x004fea0003900000 */
[----:B------:R-:W2:Y:S02]  /*d760*/  @!P0 SYNCS.PHASECHK.TRANS64 P0, [R0+URZ+0xb0], R3 ;  /* 0x0000b003000085a7 */ /* 0x000ea400080010ff */
[----:B--2---:R-:W-:Y:S05]  /*d770*/  @!P0 BRA `(.L_x_213) ;  /* 0xfffffffc00f08947 */ /* 0x004fea000383ffff */
[----:B------:R-:W-:Y:S05]  /*d780*/  BRA `(.L_x_214) ;  /* 0xffffff9000ec7947 */ /* 0x000fea000383ffff */
.L_x_92:
[----:B-1----:R-:W-:Y:S04]  /*d790*/  MOV R0, UR49 ;  /* 0x0000003100007c02 */ /* 0x002fe80008000f00 */
[----:B------:R1:W3:Y:S03]  /*d7a0*/  SYNCS.PHASECHK.TRANS64.TRYWAIT P1, [R0+URZ+0x60], R5 ;  /* 0x00006005000075a7 */ /* 0x0002e600080211ff */
[----:B---3--:R-:W-:Y:S05]  /*d7b0*/  @!P1 NANOSLEEP.SYNCS 0x989680 ;  /* 0x009896800000995d */ /* 0x008fea0003900000 */
[----:B------:R-:W3:Y:S02]  /*d7c0*/  @!P1 SYNCS.PHASECHK.TRANS64 P1, [R0+URZ+0x60], R5 ;  /* 0x00006005000095a7 */ /* 0x000ee400080210ff */
[----:B---3--:R-:W-:Y:S05]  /*d7d0*/  @!P1 BRA `(.L_x_92) ;  /* 0xfffffffc00ec9947 */ /* 0x008fea000383ffff */
[----:B------:R-:W-:Y:S05]  /*d7e0*/  BRA `(.L_x_91) ;  /* 0xffffffa400e87947 */ /* 0x000fea000383ffff */
.L_x_94:
[----:B-1----:R1:W4:Y:S02]  /*d7f0*/  SYNCS.PHASECHK.TRANS64.TRYWAIT P0, [R84+URZ+0xc0], R3 ;  /* 0x0000c003540075a7 */ /* 0x00232400080011ff */
[----:B----4-:R-:W-:Y:S05]  /*d800*/  @!P0 NANOSLEEP.SYNCS 0x989680 ;  /* 0x009896800000895d */ /* 0x010fea0003900000 */
[----:B------:R-:W4:Y:S02]  /*d810*/  @!P0 SYNCS.PHASECHK.TRANS64 P0, [R84+URZ+0xc0], R3 ;  /* 0x0000c003540085a7 */ /* 0x000f2400080010ff */
[----:B----4-:R-:W-:Y:S05]  /*d820*/  @!P0 BRA `(.L_x_94) ;  /* 0xfffffffc00f08947 */ /* 0x010fea000383ffff */
[----:B------:R-:W-:Y:S05]  /*d830*/  BRA `(.L_x_93) ;  /* 0xffffffa800107947 */ /* 0x000fea000383ffff */
.L_x_103:
[----:B-1----:R1:W2:Y:S02]  /*d840*/  SYNCS.PHASECHK.TRANS64.TRYWAIT P0, [R3+URZ+0x60], R0 ;  /* 0x00006000030075a7 */ /* 0x0022a400080011ff */
[----:B--2---:R-:W-:Y:S05]  /*d850*/  @!P0 NANOSLEEP.SYNCS 0x989680 ;  /* 0x009896800000895d */ /* 0x004fea0003900000 */
[----:B------:R-:W2:Y:S02]  /*d860*/  @!P0 SYNCS.PHASECHK.TRANS64 P0, [R3+URZ+0x60], R0 ;  /* 0x00006000030085a7 */ /* 0x000ea400080010ff */
[----:B--2---:R-:W-:Y:S05]  /*d870*/  @!P0 BRA `(.L_x_103) ;  /* 0xfffffffc00f08947 */ /* 0x004fea000383ffff */
[----:B------:R-:W-:Y:S05]  /*d880*/  BRA `(.L_x_102) ;  /* 0xffffffb0002c7947 */ /* 0x000fea000383ffff */
.L_x_111:
[----:B-1----:R1:W4:Y:S02]  /*d890*/  SYNCS.PHASECHK.TRANS64.TRYWAIT P0, [R40+URZ+0x60], R5 ;  /* 0x00006005280075a7 */ /* 0x00232400080011ff */
[----:B----4-:R-:W-:Y:S05]  /*d8a0*/  @!P0 NANOSLEEP.SYNCS 0x989680 ;  /* 0x009896800000895d */ /* 0x010fea0003900000 */
[----:B------:R-:W4:Y:S02]  /*d8b0*/  @!P0 SYNCS.PHASECHK.TRANS64 P0, [R40+URZ+0x60], R5 ;  /* 0x00006005280085a7 */ /* 0x000f2400080010ff */
[----:B----4-:R-:W-:Y:S05]  /*d8c0*/  @!P0 BRA `(.L_x_111) ;  /* 0xfffffffc00f08947 */ /* 0x010fea000383ffff */
[----:B------:R-:W-:Y:S05]  /*d8d0*/  BRA `(.L_x_110) ;  /* 0xffffffb800647947 */ /* 0x000fea000383ffff */
.L_x_119:
[----:B-1----:R1:W4:Y:S02]  /*d8e0*/  SYNCS.PHASECHK.TRANS64.TRYWAIT P0, [R90+URZ+0x60], R5 ;  /* 0x000060055a0075a7 */ /* 0x00232400080011ff */
[----:B----4-:R-:W-:Y:S05]  /*d8f0*/  @!P0 NANOSLEEP.SYNCS 0x989680 ;  /* 0x009896800000895d */ /* 0x010fea0003900000 */
[----:B------:R-:W4:Y:S02]  /*d900*/  @!P0 SYNCS.PHASECHK.TRANS64 P0, [R90+URZ+0x60], R5 ;  /* 0x000060055a0085a7 */ /* 0x000f2400080010ff */
[----:B----4-:R-:W-:Y:S05]  /*d910*/  @!P0 BRA `(.L_x_119) ;  /* 0xfffffffc00f08947 */ /* 0x010fea000383ffff */
[----:B------:R-:W-:Y:S05]  /*d920*/  BRA `(.L_x_118) ;  /* 0xffffffc0009c7947 */ /* 0x000fea000383ffff */
.L_x_127:
[----:B-1----:R1:W4:Y:S02]  /*d930*/  SYNCS.PHASECHK.TRANS64.TRYWAIT P0, [R90+URZ+0x60], R5 ;  /* 0x000060055a0075a7 */ /* 0x00232400080011ff */
[----:B----4-:R-:W-:Y:S05]  /*d940*/  @!P0 NANOSLEEP.SYNCS 0x989680 ;  /* 0x009896800000895d */ /* 0x010fea0003900000 */
[----:B------:R-:W4:Y:S02]  /*d950*/  @!P0 SYNCS.PHASECHK.TRANS64 P0, [R90+URZ+0x60], R5 ;  /* 0x000060055a0085a7 */ /* 0x000f2400080010ff */
[----:B----4-:R-:W-:Y:S05]  /*d960*/  @!P0 BRA `(.L_x_127) ;  /* 0xfffffffc00f08947 */ /* 0x010fea000383ffff */
[----:B------:R-:W-:Y:S05]  /*d970*/  BRA `(.L_x_126) ;  /* 0xffffffc800e07947 */ /* 0x000fea000383ffff */
.L_x_135:
[----:B-1----:R1:W4:Y:S02]  /*d980*/  SYNCS.PHASECHK.TRANS64.TRYWAIT P0, [R90+URZ+0x60], R5 ;  /* 0x000060055a0075a7 */ /* 0x00232400080011ff */
[----:B----4-:R-:W-:Y:S05]  /*d990*/  @!P0 NANOSLEEP.SYNCS 0x989680 ;  /* 0x009896800000895d */ /* 0x010fea0003900000 */
[----:B------:R-:W4:Y:S02]  /*d9a0*/  @!P0 SYNCS.PHASECHK.TRANS64 P0, [R90+URZ+0x60], R5 ;  /* 0x000060055a0085a7 */ /* 0x000f2400080010ff */
[----:B----4-:R-:W-:Y:S05]  /*d9b0*/  @!P0 BRA `(.L_x_135) ;  /* 0xfffffffc00f08947 */ /* 0x010fea000383ffff */
[----:B------:R-:W-:Y:S05]  /*d9c0*/  BRA `(.L_x_134) ;  /* 0xffffffd400347947 */ /* 0x000fea000383ffff */
.L_x_143:
[----:B-1----:R1:W4:Y:S02]  /*d9d0*/  SYNCS.PHASECHK.TRANS64.TRYWAIT P0, [R90+URZ+0x60], R5 ;  /* 0x000060055a0075a7 */ /* 0x00232400080011ff */
[----:B----4-:R-:W-:Y:S05]  /*d9e0*/  @!P0 NANOSLEEP.SYNCS 0x989680 ;  /* 0x009896800000895d */ /* 0x010fea0003900000 */
[----:B------:R-:W4:Y:S02]  /*d9f0*/  @!P0 SYNCS.PHASECHK.TRANS64 P0, [R90+URZ+0x60], R5 ;  /* 0x000060055a0085a7 */ /* 0x000f2400080010ff */
[----:B----4-:R-:W-:Y:S05]  /*da00*/  @!P0 BRA `(.L_x_143) ;  /* 0xfffffffc00f08947 */ /* 0x010fea000383ffff */
[----:B------:R-:W-:Y:S05]  /*da10*/  BRA `(.L_x_142) ;  /* 0xffffffdc007c7947 */ /* 0x000fea000383ffff */
.L_x_151:
[----:B-1----:R1:W4:Y:S02]  /*da20*/  SYNCS.PHASECHK.TRANS64.TRYWAIT P0, [R90+URZ+0x60], R89 ;  /* 0x000060595a0075a7 */ /* 0x00232400080011ff */
[----:B----4-:R-:W-:Y:S05]  /*da30*/  @!P0 NANOSLEEP.SYNCS 0x989680 ;  /* 0x009896800000895d */ /* 0x010fea0003900000 */
[----:B------:R-:W4:Y:S02]  /*da40*/  @!P0 SYNCS.PHASECHK.TRANS64 P0, [R90+URZ+0x60], R89 ;  /* 0x000060595a0085a7 */ /* 0x000f2400080010ff */
[----:B----4-:R-:W-:Y:S05]  /*da50*/  @!P0 BRA `(.L_x_151) ;  /* 0xfffffffc00f08947 */ /* 0x010fea000383ffff */
[----:B------:R-:W-:Y:S05]  /*da60*/  BRA `(.L_x_150) ;  /* 0xffffffe400c47947 */ /* 0x000fea000383ffff */
        .weak           $__internal_0_$__cuda_sm10x_tcgen05_guardrail_trap_col_being_dealloced_not_returned_by_alloc
        .type           $__internal_0_$__cuda_sm10x_tcgen05_guardrail_trap_col_being_dealloced_not_returned_by_alloc,@function
        .size           $__internal_0_$__cuda_sm10x_tcgen05_guardrail_trap_col_being_dealloced_not_returned_by_alloc,($__internal_1_$__cuda_sm10x_tcgen05_guardrail_trap_phase_invalid_during_alloc - $__internal_0_$__cuda_sm10x_tcgen05_guardrail_trap_col_being_dealloced_not_returned_by_alloc)
$__internal_0_$__cuda_sm10x_tcgen05_guardrail_trap_col_being_dealloced_not_returned_by_alloc:
[----:B------:R-:W-:Y:S05]  /*da70*/  BPT.TRAP 0x1 ;  /* 0x000000040000795c */ /* 0x000fea0000300000 */
[----:B------:R-:W-:-:S04]  /*da80*/  MOV R3, 0x0 ;  /* 0x0000000000037802 */ /* 0x000fc80000000f00 */
[----:B------:R-:W-:Y:S05]  /*da90*/  RET.REL.NODEC R2 `(_ZN7cutlass13device_kernelINS_4conv6kernel13ConvUniversalINS1_16ConvProblemShapeILNS1_8OperatorE2ELi3EEENS1_10collective14CollectiveConvINS1_47MainloopSm100TmaUmmaWarpSpecializedImplicitGemmILS5_2ELi6ELi3ELi1ELi2EN4cute5tupleIJNSA_1CILi1EEESD_SD_EEEEENSB_IJNSC_ILi128EEENSB_IJSG_EEENSB_IJNSC_ILi32EEEEEEEEENS_10tfloat32_tESL_NSA_8TiledMMAINSA_8MMA_AtomIJNSA_17SM100_MMA_TF32_SSISL_SL_fLi128ELi128ELNSA_4UMMA5MajorE1ELSQ_1ELNSP_7ScaleInE0ELSR_0EEEEEENSA_6LayoutISE_NSB_IJNSC_ILi0EEESV_SV_EEEEENSB_IJNSA_10UnderscoreESY_SY_EEEEENS7_6detail27Sm100ImplicitGemmTileTraitsINSA_13SM90_TMA_LOADENSA_14ComposedLayoutINSA_7SwizzleILi2ELi5ELi2EEENSA_18smem_ptr_flag_bitsILi32EEENSU_INSB_IJSI_NSC_ILi4EEEEEENSB_IJSD_SI_EEEEEEEvEENS12_INSA_20SM90_TMA_LOAD_IM2COLES1D_vEEEENS_8epilogue10collective18CollectiveEpilogueINS1I_23Sm100TmaWarpSpecializedILi4ELi2ELi16ELb1ELb0EEEJSK_NSB_IJNSU_ISG_SD_EENSU_INSC_ILi16EEESD_EEEEESL_NSB_IJlNSB_IJSD_lllEEESV_EEESL_S1S_NS1I_6fusion15FusionCallbacksIS1M_NS1T_17LinearCombinationISL_fSL_fLNS_15FloatRoundStyleE2EEESK_S1Q_JEEENSA_5SM1004TMEM4LOAD26SM100_TMEM_LOAD_32dp32b16xES13_NS14_INS15_ILi2ELi4ELi3EEES18_NSU_INSB_IJNSC_ILi8EEES1O_EEENSB_IJS1O_SD_EEEEEEENSA_39AutoVectorizingCopyWithAssumedAlignmentILi128EEENSA_14SM90_TMA_STOREES28_S2A_S2A_EEEvvEEEEvNT_6ParamsE) ;  /* 0xffffff2402587950 */ /* 0x000fea0003c3ffff */
        .weak           $__internal_1_$__cuda_sm10x_tcgen05_guardrail_trap_phase_invalid_during_alloc
        .type           $__internal_1_$__cuda_sm10x_tcgen05_guardrail_trap_phase_invalid_during_alloc,@function
        .size           $__internal_1_$__cuda_sm10x_tcgen05_guardrail_trap_phase_invalid_during_alloc,($__internal_2_$__cuda_sm10x_tcgen05_guardrail_trap_unallocated_columns_being_dealloced - $__internal_1_$__cuda_sm10x_tcgen05_guardrail_trap_phase_invalid_during_alloc)
$__internal_1_$__cuda_sm10x_tcgen05_guardrail_trap_phase_invalid_during_alloc:
[----:B------:R-:W-:Y:S05]  /*daa0*/  BPT.TRAP 0x1 ;  /* 0x000000040000795c */ /* 0x000fea0000300000 */
[----:B------:R-:W-:-:S04]  /*dab0*/  HFMA2 R3, -RZ, RZ, 0, 0 ;  /* 0x00000000ff037431 */ /* 0x000fc800000001ff */
[----:B------:R-:W-:Y:S05]  /*dac0*/  RET.REL.NODEC R2 `(_ZN7cutlass13device_kernelINS_4conv6kernel13ConvUniversalINS1_16ConvProblemShapeILNS1_8OperatorE2ELi3EEENS1_10collective14CollectiveConvINS1_47MainloopSm100TmaUmmaWarpSpecializedImplicitGemmILS5_2ELi6ELi3ELi1ELi2EN4cute5tupleIJNSA_1CILi1EEESD_SD_EEEEENSB_IJNSC_ILi128EEENSB_IJSG_EEENSB_IJNSC_ILi32EEEEEEEEENS_10tfloat32_tESL_NSA_8TiledMMAINSA_8MMA_AtomIJNSA_17SM100_MMA_TF32_SSISL_SL_fLi128ELi128ELNSA_4UMMA5MajorE1ELSQ_1ELNSP_7ScaleInE0ELSR_0EEEEEENSA_6LayoutISE_NSB_IJNSC_ILi0EEESV_SV_EEEEENSB_IJNSA_10UnderscoreESY_SY_EEEEENS7_6detail27Sm100ImplicitGemmTileTraitsINSA_13SM90_TMA_LOADENSA_14ComposedLayoutINSA_7SwizzleILi2ELi5ELi2EEENSA_18smem_ptr_flag_bitsILi32EEENSU_INSB_IJSI_NSC_ILi4EEEEEENSB_IJSD_SI_EEEEEEEvEENS12_INSA_20SM90_TMA_LOAD_IM2COLES1D_vEEEENS_8epilogue10collective18CollectiveEpilogueINS1I_23Sm100TmaWarpSpecializedILi4ELi2ELi16ELb1ELb0EEEJSK_NSB_IJNSU_ISG_SD_EENSU_INSC_ILi16EEESD_EEEEESL_NSB_IJlNSB_IJSD_lllEEESV_EEESL_S1S_NS1I_6fusion15FusionCallbacksIS1M_NS1T_17LinearCombinationISL_fSL_fLNS_15FloatRoundStyleE2EEESK_S1Q_JEEENSA_5SM1004TMEM4LOAD26SM100_TMEM_LOAD_32dp32b16xES13_NS14_INS15_ILi2ELi4ELi3EEES18_NSU_INSB_IJNSC_ILi8EEES1O_EEENSB_IJS1O_SD_EEEEEEENSA_39AutoVectorizingCopyWithAssumedAlignmentILi128EEENSA_14SM90_TMA_STOREES28_S2A_S2A_EEEvvEEEEvNT_6ParamsE) ;  /* 0xffffff24024c7950 */ /* 0x000fea0003c3ffff */
        .weak           $__internal_2_$__cuda_sm10x_tcgen05_guardrail_trap_unallocated_columns_being_dealloced
        .type           $__internal_2_$__cuda_sm10x_tcgen05_guardrail_trap_unallocated_columns_being_dealloced,@function
        .size           $__internal_2_$__cuda_sm10x_tcgen05_guardrail_trap_unallocated_columns_being_dealloced,(.L_x_216 - $__internal_2_$__cuda_sm10x_tcgen05_guardrail_trap_unallocated_columns_being_dealloced)
$__internal_2_$__cuda_sm10x_tcgen05_guardrail_trap_unallocated_columns_being_dealloced:
[----:B------:R-:W-:Y:S05]  /*dad0*/  BPT.TRAP 0x1 ;  /* 0x000000040000795c */ /* 0x000fea0000300000 */
[----:B------:R-:W-:-:S04]  /*dae0*/  MOV R3, 0x0 ;  /* 0x0000000000037802 */ /* 0x000fc80000000f00 */
[----:B------:R-:W-:Y:S05]  /*daf0*/  RET.REL.NODEC R2 `(_ZN7cutlass13device_kernelINS_4conv6kernel13ConvUniversalINS1_16ConvProblemShapeILNS1_8OperatorE2ELi3EEENS1_10collective14CollectiveConvINS1_47MainloopSm100TmaUmmaWarpSpecializedImplicitGemmILS5_2ELi6ELi3ELi1ELi2EN4cute5tupleIJNSA_1CILi1EEESD_SD_EEEEENSB_IJNSC_ILi128EEENSB_IJSG_EEENSB_IJNSC_ILi32EEEEEEEEENS_10tfloat32_tESL_NSA_8TiledMMAINSA_8MMA_AtomIJNSA_17SM100_MMA_TF32_SSISL_SL_fLi128ELi128ELNSA_4UMMA5MajorE1ELSQ_1ELNSP_7ScaleInE0ELSR_0EEEEEENSA_6LayoutISE_NSB_IJNSC_ILi0EEESV_SV_EEEEENSB_IJNSA_10UnderscoreESY_SY_EEEEENS7_6detail27Sm100ImplicitGemmTileTraitsINSA_13SM90_TMA_LOADENSA_14ComposedLayoutINSA_7SwizzleILi2ELi5ELi2EEENSA_18smem_ptr_flag_bitsILi32EEENSU_INSB_IJSI_NSC_ILi4EEEEEENSB_IJSD_SI_EEEEEEEvEENS12_INSA_20SM90_TMA_LOAD_IM2COLES1D_vEEEENS_8epilogue10collective18CollectiveEpilogueINS1I_23Sm100TmaWarpSpecializedILi4ELi2ELi16ELb1ELb0EEEJSK_NSB_IJNSU_ISG_SD_EENSU_INSC_ILi16EEESD_EEEEESL_NSB_IJlNSB_IJSD_lllEEESV_EEESL_S1S_NS1I_6fusion15FusionCallbacksIS1M_NS1T_17LinearCombinationISL_fSL_fLNS_15FloatRoundStyleE2EEESK_S1Q_JEEENSA_5SM1004TMEM4LOAD26SM100_TMEM_LOAD_32dp32b16xES13_NS14_INS15_ILi2ELi4ELi3EEES18_NSU_INSB_IJNSC_ILi8EEES1O_EEENSB_IJS1O_SD_EEEEEEENSA_39AutoVectorizingCopyWithAssumedAlignmentILi128EEENSA_14SM90_TMA_STOREES28_S2A_S2A_EEEvvEEEEvNT_6ParamsE) ;  /* 0xffffff2402407950 */ /* 0x000fea0003c3ffff */
.L_x_215:
[----:B------:R-:W-:-:S00]  /*db00*/  BRA `(.L_x_215) ;  /* 0xfffffffc00fc7947 */ /* 0x000fc0000383ffff */
[----:B------:R-:W-:-:S00]  /*db10*/  NOP ;  /* 0x0000000000007918 */ /* 0x000fc00000000000 */
        /* <DEDUP_REMOVED lines=14> */
.L_x_216:


//--------------------- .nv.global.init           --------------------------
	.section	.nv.global.init,"aw",@progbits
.nv.global.init:
	.type		$str$29,@object
	.size		$str$29,($str$30 - $str$29)
$str$29:
        /*0000*/ 	.byte	0x28, 0x61, 0x64, 0x64, 0x72, 0x65, 0x73, 0x73, 0x20, 0x26, 0x20, 0x6d, 0x61, 0x73, 0x6b, 0x29
        /*0010*/ 	.byte	0x20, 0x3d, 0x3d, 0x20, 0x30, 0x00
	.type		$str$30,@object
	.size		$str$30,($str$28 - $str$30)
$str$30:
        /*0016*/ 	.byte	0x2f, 0x74, 0x6d, 0x70, 0x2f, 0x63, 0x75, 0x74, 0x6c, 0x61, 0x73, 0x73, 0x5f, 0x73, 0x77, 0x65
        /*0026*/ 	.byte	0x65, 0x70, 0x5f, 0x73, 0x72, 0x63, 0x2f, 0x69, 0x6e, 0x63, 0x6c, 0x75, 0x64, 0x65, 0x2f, 0x63
        /*0036*/ 	.byte	0x75, 0x74, 0x65, 0x2f, 0x70, 0x6f, 0x69, 0x6e, 0x74, 0x65, 0x72, 0x5f, 0x66, 0x6c, 0x61, 0x67
        /*0046*/ 	.byte	0x67, 0x65, 0x64, 0x2e, 0x68, 0x70, 0x70, 0x00
	.type		$str$28,@object
	.size		$str$28,($str$27 - $str$28)
$str$28:
        /*004e*/ 	.byte	0x2f, 0x74, 0x6d, 0x70, 0x2f, 0x63, 0x75, 0x74, 0x6c, 0x61, 0x73, 0x73, 0x5f, 0x73, 0x77, 0x65
        /*005e*/ 	.byte	0x65, 0x70, 0x5f, 0x73, 0x72, 0x63, 0x2f, 0x69, 0x6e, 0x63, 0x6c, 0x75, 0x64, 0x65, 0x2f, 0x63
        /*006e*/ 	.byte	0x75, 0x74, 0x65, 0x2f, 0x61, 0x74, 0x6f, 0x6d, 0x2f, 0x63, 0x6f, 0x70, 0x79, 0x5f, 0x74, 0x72
        /*007e*/ 	.byte	0x61, 0x69, 0x74, 0x73, 0x5f, 0x73, 0x6d, 0x31, 0x30, 0x30, 0x2e, 0x68, 0x70, 0x70, 0x00
	.type		$str$27,@object
	.size		$str$27,(__unnamed_1 - $str$27)
$str$27:
        /*008d*/ 	.byte	0x28, 0x28, 0x75, 0x69, 0x6e, 0x74, 0x33, 0x32, 0x5f, 0x74, 0x28, 0x74, 0x68, 0x72, 0x65, 0x61
        /*009d*/ 	.byte	0x64, 0x49, 0x64, 0x78, 0x2e, 0x78, 0x29, 0x20, 0x2f, 0x20, 0x33, 0x32, 0x29, 0x20, 0x25, 0x20
        /*00ad*/ 	.byte	0x34, 0x29, 0x20, 0x3d, 0x3d, 0x20, 0x28, 0x28, 0x28, 0x74, 0x6d, 0x65, 0x6d, 0x5f, 0x61, 0x64
        /*00bd*/ 	.byte	0x64, 0x72, 0x20, 0x3e, 0x3e, 0x20, 0x31, 0x36, 0x29, 0x20, 0x2f, 0x20, 0x33, 0x32, 0x29, 0x20
        /*00cd*/ 	.byte	0x25, 0x20, 0x34, 0x29, 0x00
	.type		__unnamed_1,@object
	.size		__unnamed_1,(__unnamed_2 - __unnamed_1)
__unnamed_1:
        /*00d2*/ 	.byte	0x61, 0x75, 0x74, 0x6f, 0x20, 0x63, 0x75, 0x74, 0x65, 0x3a, 0x3a, 0x61, 0x73, 0x5f, 0x70, 0x6f
        /* <DEDUP_REMOVED lines=24> */
        /*0262*/ 	.byte	0x32, 0x30, 0x34, 0x38, 0x3e, 0x3e, 0x3e, 0x3e, 0x5d, 0x00
	.type		__unnamed_2,@object
	.size		__unnamed_2,(.L_2 - __unnamed_2)
__unnamed_2:
        /* <DEDUP_REMOVED lines=42> */
        /*050c*/ 	.byte	0x3e, 0x5d, 0x00
.L_2:


//--------------------- .nv.shared._ZN7cutlass13device_kernelINS_4conv6kernel13ConvUniversalINS1_16ConvProblemShapeILNS1_8OperatorE2ELi3EEENS1_10collective14CollectiveConvINS1_47MainloopSm100TmaUmmaWarpSpecializedImplicitGemmILS5_2ELi6ELi3ELi1ELi2EN4cute5tupleIJNSA_1CILi1EEESD_SD_EEEEENSB_IJNSC_ILi128EEENSB_IJSG_EEENSB_IJNSC_ILi32EEEEEEEEENS_10tfloat32_tESL_NSA_8TiledMMAINSA_8MMA_AtomIJNSA_17SM100_MMA_TF32_SSISL_SL_fLi128ELi128ELNSA_4UMMA5MajorE1ELSQ_1ELNSP_7ScaleInE0ELSR_0EEEEEENSA_6LayoutISE_NSB_IJNSC_ILi0EEESV_SV_EEEEENSB_IJNSA_10UnderscoreESY_SY_EEEEENS7_6detail27Sm100ImplicitGemmTileTraitsINSA_13SM90_TMA_LOADENSA_14ComposedLayoutINSA_7SwizzleILi2ELi5ELi2EEENSA_18smem_ptr_flag_bitsILi32EEENSU_INSB_IJSI_NSC_ILi4EEEEEENSB_IJSD_SI_EEEEEEEvEENS12_INSA_20SM90_TMA_LOAD_IM2COLES1D_vEEEENS_8epilogue10collective18CollectiveEpilogueINS1I_23Sm100TmaWarpSpecializedILi4ELi2ELi16ELb1ELb0EEEJSK_NSB_IJNSU_ISG_SD_EENSU_INSC_ILi16EEESD_EEEEESL_NSB_IJlNSB_IJSD_lllEEESV_EEESL_S1S_NS1I_6fusion15FusionCallbacksIS1M_NS1T_17LinearCombinationISL_fSL_fLNS_15FloatRoundStyleE2EEESK_S1Q_JEEENSA_5SM1004TMEM4LOAD26SM100_TMEM_LOAD_32dp32b16xES13_NS14_INS15_ILi2ELi4ELi3EEES18_NSU_INSB_IJNSC_ILi8EEES1O_EEENSB_IJS1O_SD_EEEEEEENSA_39AutoVectorizingCopyWithAssumedAlignmentILi128EEENSA_14SM90_TMA_STOREES28_S2A_S2A_EEEvvEEEEvNT_6ParamsE --------------------------
	.section	.nv.shared._ZN7cutlass13device_kernelINS_4conv6kernel13ConvUniversalINS1_16ConvProblemShapeILNS1_8OperatorE2ELi3EEENS1_10collective14CollectiveConvINS1_47MainloopSm100TmaUmmaWarpSpecializedImplicitGemmILS5_2ELi6ELi3ELi1ELi2EN4cute5tupleIJNSA_1CILi1EEESD_SD_EEEEENSB_IJNSC_ILi128EEENSB_IJSG_EEENSB_IJNSC_ILi32EEEEEEEEENS_10tfloat32_tESL_NSA_8TiledMMAINSA_8MMA_AtomIJNSA_17SM100_MMA_TF32_SSISL_SL_fLi128ELi128ELNSA_4UMMA5MajorE1ELSQ_1ELNSP_7ScaleInE0ELSR_0EEEEEENSA_6LayoutISE_NSB_IJNSC_ILi0EEESV_SV_EEEEENSB_IJNSA_10UnderscoreESY_SY_EEEEENS7_6detail27Sm100ImplicitGemmTileTraitsINSA_13SM90_TMA_LOADENSA_14ComposedLayoutINSA_7SwizzleILi2ELi5ELi2EEENSA_18smem_ptr_flag_bitsILi32EEENSU_INSB_IJSI_NSC_ILi4EEEEEENSB_IJSD_SI_EEEEEEEvEENS12_INSA_20SM90_TMA_LOAD_IM2COLES1D_vEEEENS_8epilogue10collective18CollectiveEpilogueINS1I_23Sm100TmaWarpSpecializedILi4ELi2ELi16ELb1ELb0EEEJSK_NSB_IJNSU_ISG_SD_EENSU_INSC_ILi16EEESD_EEEEESL_NSB_IJlNSB_IJSD_lllEEESV_EEESL_S1S_NS1I_6fusion15FusionCallbacksIS1M_NS1T_17LinearCombinationISL_fSL_fLNS_15FloatRoundStyleE2EEESK_S1Q_JEEENSA_5SM1004TMEM4LOAD26SM100_TMEM_LOAD_32dp32b16xES13_NS14_INS15_ILi2ELi4ELi3EEES18_NSU_INSB_IJNSC_ILi8EEES1O_EEENSB_IJS1O_SD_EEEEEEENSA_39AutoVectorizingCopyWithAssumedAlignmentILi128EEENSA_14SM90_TMA_STOREES28_S2A_S2A_EEEvvEEEEvNT_6ParamsE,"aw",@nobits
	.sectionflags	@""
	.align	16
	.zero		1024


//--------------------- .nv.shared.reserved.0     --------------------------
	.section	.nv.shared.reserved.0,"aw",@nobits
	.weak		__nv_reservedSMEM_offset_0_alias
	.size		__nv_reservedSMEM_offset_0_alias, 0, 64
	.other		__nv_reservedSMEM_offset_0_alias,@"STO_CUDA_RESERVED_SHARED STV_DEFAULT"
__nv_reservedSMEM_offset_0_alias:
	.zero		0
.nv.shared.reserved.0:
	.zero		64
	.weak		__nv_reservedSMEM_tcgen05_partition
	.type		__nv_reservedSMEM_tcgen05_partition,@object
	.size		__nv_reservedSMEM_tcgen05_partition,(.L_0 - __nv_reservedSMEM_tcgen05_partition)
__nv_reservedSMEM_tcgen05_partition:
	.zero		32
.L_0:


//--------------------- .nv.global                --------------------------
	.section	.nv.global,"aw",@nobits
.nv.global:
	.type		_ZN39_INTERNAL_8bed1eb5_4_k_cu_4156f74a_33734cute1_E,@object
	.size		_ZN39_INTERNAL_8bed1eb5_4_k_cu_4156f74a_33734cute1_E,(_ZN39_INTERNAL_8bed1eb5_4_k_cu_4156f74a_33734cuda3std3__45__cpo6cbeginE - _ZN39_INTERNAL_8bed1eb5_4_k_cu_4156f74a_33734cute1_E)
_ZN39_INTERNAL_8bed1eb5_4_k_cu_4156f74a_33734cute1_E:
	.zero		1
	.type		_ZN39_INTERNAL_8bed1eb5_4_k_cu_4156f74a_33734cuda3std3__45__cpo6cbeginE,@object
	.size		_ZN39_INTERNAL_8bed1eb5_4_k_cu_4156f74a_33734cuda3std3__45__cpo6cbeginE,(_ZN39_INTERNAL_8bed1eb5_4_k_cu_4156f74a_33734cuda3std3__48in_placeE - _ZN39_INTERNAL_8bed1eb5_4_k_cu_4156f74a_33734cuda3std3__45__cpo6cbeginE)
_ZN39_INTERNAL_8bed1eb5_4_k_cu_4156f74a_33734cuda3std3__45__cpo6cbeginE:
	.zero		1
	.type		_ZN39_INTERNAL_8bed1eb5_4_k_cu_4156f74a_33734cuda3std3__48in_placeE,@object
	.size		_ZN39_INTERNAL_8bed1eb5_4_k_cu_4156f74a_33734cuda3std3__48in_placeE,(_ZN39_INTERNAL_8bed1eb5_4_k_cu_4156f74a_33734cuda3std6ranges3__45__cpo9iter_moveE - _ZN39_INTERNAL_8bed1eb5_4_k_cu_4156f74a_33734cuda3std3__48in_placeE)
_ZN39_INTERNAL_8bed1eb5_4_k_cu_4156f74a_33734cuda3std3__48in_placeE:
	.zero		1
	.type		_ZN39_INTERNAL_8bed1eb5_4_k_cu_4156f74a_33734cuda3std6ranges3__45__cpo9iter_moveE,@object
	.size		_ZN39_INTERNAL_8bed1eb5_4_k_cu_4156f74a_33734cuda3std6ranges3__45__cpo9iter_moveE,(_ZN39_INTERNAL_8bed1eb5_4_k_cu_4156f74a_33734cuda3std3__45__cpo5beginE - _ZN39_INTERNAL_8bed1eb5_4_k_cu_4156f74a_33734cuda3std6ranges3__45__cpo9iter_moveE)
_ZN39_INTERNAL_8bed1eb5_4_k_cu_4156f74a_33734cuda3std6ranges3__45__cpo9iter_moveE:
	.zero		1
	.type		_ZN39_INTERNAL_8bed1eb5_4_k_cu_4156f74a_33734cuda3std3__45__cpo5beginE,@object
	.size		_ZN39_INTERNAL_8bed1eb5_4_k_cu_4156f74a_33734cuda3std3__45__cpo5beginE,(_ZN39_INTERNAL_8bed1eb5_4_k_cu_4156f74a_33734cuda3std3__441_GLOBAL__N__8bed1eb5_4_k_cu_4156f74a_33736ignoreE - _ZN39_INTERNAL_8bed1eb5_4_k_cu_4156f74a_33734cuda3std3__45__cpo5beginE)
_ZN39_INTERNAL_8bed1eb5_4_k_cu_4156f74a_33734cuda3std3__45__cpo5beginE:
	.zero		1
	.type		_ZN39_INTERNAL_8bed1eb5_4_k_cu_4156f74a_33734cuda3std3__441_GLOBAL__N__8bed1eb5_4_k_cu_4156f74a_33736ignoreE,@object
	.size		_ZN39_INTERNAL_8bed1eb5_4_k_cu_4156f74a_33734cuda3std3__441_GLOBAL__N__8bed1eb5_4_k_cu_4156f74a_33736ignoreE,(_ZN39_INTERNAL_8bed1eb5_4_k_cu_4156f74a_33734cute7productE - _ZN39_INTERNAL_8bed1eb5_4_k_cu_4156f74a_33734cuda3std3__441_GLOBAL__N__8bed1eb5_4_k_cu_4156f74a_33736ignoreE)
_ZN39_INTERNAL_8bed1eb5_4_k_cu_4156f74a_33734cuda3std3__441_GLOBAL__N__8bed1eb5_4_k_cu_4156f74a_33736ignoreE:
	.zero		1
	.type		_ZN39_INTERNAL_8bed1eb5_4_k_cu_4156f74a_33734cute7productE,@object
	.size		_ZN39_INTERNAL_8bed1eb5_4_k_cu_4156f74a_33734cute7productE,(_ZN39_INTERNAL_8bed1eb5_4_k_cu_4156f74a_33734cuda3std3__45__cpo3endE - _ZN39_INTERNAL_8bed1eb5_4_k_cu_4156f74a_33734cute7productE)
_ZN39_INTERNAL_8bed1eb5_4_k_cu_4156f74a_33734cute7productE:
	.zero		1
	.type		_ZN39_INTERNAL_8bed1eb5_4_k_cu_4156f74a_33734cuda3std3__45__cpo3endE,@object
	.size		_ZN39_INTERNAL_8bed1eb5_4_k_cu_4156f74a_33734cuda3std3__45__cpo3endE,(_ZN39_INTERNAL_8bed1eb5_4_k_cu_4156f74a_33734cuda3std3__419piecewise_constructE - _ZN39_INTERNAL_8bed1eb5_4_k_cu_4156f74a_33734cuda3std3__45__cpo3endE)
_ZN39_INTERNAL_8bed1eb5_4_k_cu_4156f74a_33734cuda3std3__45__cpo3endE:
	.zero		1
	.type		_ZN39_INTERNAL_8bed1eb5_4_k_cu_4156f74a_33734cuda3std3__419piecewise_constructE,@object
	.size		_ZN39_INTERNAL_8bed1eb5_4_k_cu_4156f74a_33734cuda3std3__419piecewise_constructE,(_ZN39_INTERNAL_8bed1eb5_4_k_cu_4156f74a_33734cuda3std3__45__cpo4cendE - _ZN39_INTERNAL_8bed1eb5_4_k_cu_4156f74a_33734cuda3std3__419piecewise_constructE)
_ZN39_INTERNAL_8bed1eb5_4_k_cu_4156f74a_33734cuda3std3__419piecewise_constructE:
	.zero		1
	.type		_ZN39_INTERNAL_8bed1eb5_4_k_cu_4156f74a_33734cuda3std3__45__cpo4cendE,@object
	.size		_ZN39_INTERNAL_8bed1eb5_4_k_cu_4156f74a_33734cuda3std3__45__cpo4cendE,(_ZN39_INTERNAL_8bed1eb5_4_k_cu_4156f74a_33734cuda3std6ranges3__45__cpo4swapE - _ZN39_INTERNAL_8bed1eb5_4_k_cu_4156f74a_33734cuda3std3__45__cpo4cendE)
_ZN39_INTERNAL_8bed1eb5_4_k_cu_4156f74a_33734cuda3std3__45__cpo4cendE:
	.zero		1
	.type		_ZN39_INTERNAL_8bed1eb5_4_k_cu_4156f74a_33734cuda3std6ranges3__45__cpo4swapE,@object
	.size		_ZN39_INTERNAL_8bed1eb5_4_k_cu_4156f74a_33734cuda3std6ranges3__45__cpo4swapE,(.L_10 - _ZN39_INTERNAL_8bed1eb5_4_k_cu_4156f74a_33734cuda3std6ranges3__45__cpo4swapE)
_ZN39_INTERNAL_8bed1eb5_4_k_cu_4156f74a_33734cuda3std6ranges3__45__cpo4swapE:
	.zero		1
.L_10:


//--------------------- .nv.constant0._ZN7cutlass13device_kernelINS_4conv6kernel13ConvUniversalINS1_16ConvProblemShapeILNS1_8OperatorE2ELi3EEENS1_10collective14CollectiveConvINS1_47MainloopSm100TmaUmmaWarpSpecializedImplicitGemmILS5_2ELi6ELi3ELi1ELi2EN4cute5tupleIJNSA_1CILi1EEESD_SD_EEEEENSB_IJNSC_ILi128EEENSB_IJSG_EEENSB_IJNSC_ILi32EEEEEEEEENS_10tfloat32_tESL_NSA_8TiledMMAINSA_8MMA_AtomIJNSA_17SM100_MMA_TF32_SSISL_SL_fLi128ELi128ELNSA_4UMMA5MajorE1ELSQ_1ELNSP_7ScaleInE0ELSR_0EEEEEENSA_6LayoutISE_NSB_IJNSC_ILi0EEESV_SV_EEEEENSB_IJNSA_10UnderscoreESY_SY_EEEEENS7_6detail27Sm100ImplicitGemmTileTraitsINSA_13SM90_TMA_LOADENSA_14ComposedLayoutINSA_7SwizzleILi2ELi5ELi2EEENSA_18smem_ptr_flag_bitsILi32EEENSU_INSB_IJSI_NSC_ILi4EEEEEENSB_IJSD_SI_EEEEEEEvEENS12_INSA_20SM90_TMA_LOAD_IM2COLES1D_vEEEENS_8epilogue10collective18CollectiveEpilogueINS1I_23Sm100TmaWarpSpecializedILi4ELi2ELi16ELb1ELb0EEEJSK_NSB_IJNSU_ISG_SD_EENSU_INSC_ILi16EEESD_EEEEESL_NSB_IJlNSB_IJSD_lllEEESV_EEESL_S1S_NS1I_6fusion15FusionCallbacksIS1M_NS1T_17LinearCombinationISL_fSL_fLNS_15FloatRoundStyleE2EEESK_S1Q_JEEENSA_5SM1004TMEM4LOAD26SM100_TMEM_LOAD_32dp32b16xES13_NS14_INS15_ILi2ELi4ELi3EEES18_NSU_INSB_IJNSC_ILi8EEES1O_EEENSB_IJS1O_SD_EEEEEEENSA_39AutoVectorizingCopyWithAssumedAlignmentILi128EEENSA_14SM90_TMA_STOREES28_S2A_S2A_EEEvvEEEEvNT_6ParamsE --------------------------
	.section	.nv.constant0._ZN7cutlass13device_kernelINS_4conv6kernel13ConvUniversalINS1_16ConvProblemShapeILNS1_8OperatorE2ELi3EEENS1_10collective14CollectiveConvINS1_47MainloopSm100TmaUmmaWarpSpecializedImplicitGemmILS5_2ELi6ELi3ELi1ELi2EN4cute5tupleIJNSA_1CILi1EEESD_SD_EEEEENSB_IJNSC_ILi128EEENSB_IJSG_EEENSB_IJNSC_ILi32EEEEEEEEENS_10tfloat32_tESL_NSA_8TiledMMAINSA_8MMA_AtomIJNSA_17SM100_MMA_TF32_SSISL_SL_fLi128ELi128ELNSA_4UMMA5MajorE1ELSQ_1ELNSP_7ScaleInE0ELSR_0EEEEEENSA_6LayoutISE_NSB_IJNSC_ILi0EEESV_SV_EEEEENSB_IJNSA_10UnderscoreESY_SY_EEEEENS7_6detail27Sm100ImplicitGemmTileTraitsINSA_13SM90_TMA_LOADENSA_14ComposedLayoutINSA_7SwizzleILi2ELi5ELi2EEENSA_18smem_ptr_flag_bitsILi32EEENSU_INSB_IJSI_NSC_ILi4EEEEEENSB_IJSD_SI_EEEEEEEvEENS12_INSA_20SM90_TMA_LOAD_IM2COLES1D_vEEEENS_8epilogue10collective18CollectiveEpilogueINS1I_23Sm100TmaWarpSpecializedILi4ELi2ELi16ELb1ELb0EEEJSK_NSB_IJNSU_ISG_SD_EENSU_INSC_ILi16EEESD_EEEEESL_NSB_IJlNSB_IJSD_lllEEESV_EEESL_S1S_NS1I_6fusion15FusionCallbacksIS1M_NS1T_17LinearCombinationISL_fSL_fLNS_15FloatRoundStyleE2EEESK_S1Q_JEEENSA_5SM1004TMEM4LOAD26SM100_TMEM_LOAD_32dp32b16xES13_NS14_INS15_ILi2ELi4ELi3EEES18_NSU_INSB_IJNSC_ILi8EEES1O_EEENSB_IJS1O_SD_EEEEEEENSA_39AutoVectorizingCopyWithAssumedAlignmentILi128EEENSA_14SM90_TMA_STOREES28_S2A_S2A_EEEvvEEEEvNT_6ParamsE,"a",@progbits
	.sectionflags	@""
	.align	4
.nv.constant0._ZN7cutlass13device_kernelINS_4conv6kernel13ConvUniversalINS1_16ConvProblemShapeILNS1_8OperatorE2ELi3EEENS1_10collective14CollectiveConvINS1_47MainloopSm100TmaUmmaWarpSpecializedImplicitGemmILS5_2ELi6ELi3ELi1ELi2EN4cute5tupleIJNSA_1CILi1EEESD_SD_EEEEENSB_IJNSC_ILi128EEENSB_IJSG_EEENSB_IJNSC_ILi32EEEEEEEEENS_10tfloat32_tESL_NSA_8TiledMMAINSA_8MMA_AtomIJNSA_17SM100_MMA_TF32_SSISL_SL_fLi128ELi128ELNSA_4UMMA5MajorE1ELSQ_1ELNSP_7ScaleInE0ELSR_0EEEEEENSA_6LayoutISE_NSB_IJNSC_ILi0EEESV_SV_EEEEENSB_IJNSA_10UnderscoreESY_SY_EEEEENS7_6detail27Sm100ImplicitGemmTileTraitsINSA_13SM90_TMA_LOADENSA_14ComposedLayoutINSA_7SwizzleILi2ELi5ELi2EEENSA_18smem_ptr_flag_bitsILi32EEENSU_INSB_IJSI_NSC_ILi4EEEEEENSB_IJSD_SI_EEEEEEEvEENS12_INSA_20SM90_TMA_LOAD_IM2COLES1D_vEEEENS_8epilogue10collective18CollectiveEpilogueINS1I_23Sm100TmaWarpSpecializedILi4ELi2ELi16ELb1ELb0EEEJSK_NSB_IJNSU_ISG_SD_EENSU_INSC_ILi16EEESD_EEEEESL_NSB_IJlNSB_IJSD_lllEEESV_EEESL_S1S_NS1I_6fusion15FusionCallbacksIS1M_NS1T_17LinearCombinationISL_fSL_fLNS_15FloatRoundStyleE2EEESK_S1Q_JEEENSA_5SM1004TMEM4LOAD26SM100_TMEM_LOAD_32dp32b16xES13_NS14_INS15_ILi2ELi4ELi3EEES18_NSU_INSB_IJNSC_ILi8EEES1O_EEENSB_IJS1O_SD_EEEEEEENSA_39AutoVectorizingCopyWithAssumedAlignmentILi128EEENSA_14SM90_TMA_STOREES28_S2A_S2A_EEEvvEEEEvNT_6ParamsE:
	.zero		3200


//--------------------- SYMBOLS --------------------------

	.type		.nv.reservedSmem.offset0,@object
	.size		.nv.reservedSmem.offset0,0x4
	.type		.nv.reservedSmem.cap,@object
	.size		.nv.reservedSmem.cap,0x4
	.type		__assertfail,@function
